//
// Generated by NVIDIA NVVM Compiler
//
// Compiler Build ID: CL-36424714
// Cuda compilation tools, release 13.0, V13.0.88
// Based on NVVM 20.0.0
//

.version 9.0
.target sm_100
.address_size 64

	// .globl	_Z18scale_shift_kernelPfmf
.global .align 1 .b8 _ZN34_INTERNAL_149d331e_4_k_cu_522bf41f4cuda3std3__45__cpo5beginE[1];
.global .align 1 .b8 _ZN34_INTERNAL_149d331e_4_k_cu_522bf41f4cuda3std3__45__cpo3endE[1];
.global .align 1 .b8 _ZN34_INTERNAL_149d331e_4_k_cu_522bf41f4cuda3std3__45__cpo6cbeginE[1];
.global .align 1 .b8 _ZN34_INTERNAL_149d331e_4_k_cu_522bf41f4cuda3std3__45__cpo4cendE[1];
.global .align 1 .b8 _ZN34_INTERNAL_149d331e_4_k_cu_522bf41f4cuda3std3__45__cpo6rbeginE[1];
.global .align 1 .b8 _ZN34_INTERNAL_149d331e_4_k_cu_522bf41f4cuda3std3__45__cpo4rendE[1];
.global .align 1 .b8 _ZN34_INTERNAL_149d331e_4_k_cu_522bf41f4cuda3std3__45__cpo7crbeginE[1];
.global .align 1 .b8 _ZN34_INTERNAL_149d331e_4_k_cu_522bf41f4cuda3std3__45__cpo5crendE[1];
.global .align 1 .b8 _ZN34_INTERNAL_149d331e_4_k_cu_522bf41f4cuda3std3__436_GLOBAL__N__149d331e_4_k_cu_522bf41f6ignoreE[1];
.global .align 1 .b8 _ZN34_INTERNAL_149d331e_4_k_cu_522bf41f4cuda3std3__419piecewise_constructE[1];
.global .align 1 .b8 _ZN34_INTERNAL_149d331e_4_k_cu_522bf41f4cuda3std3__48in_placeE[1];
.global .align 1 .b8 _ZN34_INTERNAL_149d331e_4_k_cu_522bf41f4cuda3std3__420unreachable_sentinelE[1];
.global .align 1 .b8 _ZN34_INTERNAL_149d331e_4_k_cu_522bf41f4cuda3std3__47nulloptE[1];
.global .align 1 .b8 _ZN34_INTERNAL_149d331e_4_k_cu_522bf41f4cuda3std3__48unexpectE[1];
.global .align 1 .b8 _ZN34_INTERNAL_149d331e_4_k_cu_522bf41f4cuda3std6ranges3__45__cpo4swapE[1];
.global .align 1 .b8 _ZN34_INTERNAL_149d331e_4_k_cu_522bf41f4cuda3std6ranges3__45__cpo9iter_moveE[1];
.global .align 1 .b8 _ZN34_INTERNAL_149d331e_4_k_cu_522bf41f4cuda3std6ranges3__45__cpo5beginE[1];
.global .align 1 .b8 _ZN34_INTERNAL_149d331e_4_k_cu_522bf41f4cuda3std6ranges3__45__cpo3endE[1];
.global .align 1 .b8 _ZN34_INTERNAL_149d331e_4_k_cu_522bf41f4cuda3std6ranges3__45__cpo6cbeginE[1];
.global .align 1 .b8 _ZN34_INTERNAL_149d331e_4_k_cu_522bf41f4cuda3std6ranges3__45__cpo4cendE[1];
.global .align 1 .b8 _ZN34_INTERNAL_149d331e_4_k_cu_522bf41f4cuda3std6ranges3__45__cpo7advanceE[1];
.global .align 1 .b8 _ZN34_INTERNAL_149d331e_4_k_cu_522bf41f4cuda3std6ranges3__45__cpo9iter_swapE[1];
.global .align 1 .b8 _ZN34_INTERNAL_149d331e_4_k_cu_522bf41f4cuda3std6ranges3__45__cpo4nextE[1];
.global .align 1 .b8 _ZN34_INTERNAL_149d331e_4_k_cu_522bf41f4cuda3std6ranges3__45__cpo4prevE[1];
.global .align 1 .b8 _ZN34_INTERNAL_149d331e_4_k_cu_522bf41f4cuda3std6ranges3__45__cpo4dataE[1];
.global .align 1 .b8 _ZN34_INTERNAL_149d331e_4_k_cu_522bf41f4cuda3std6ranges3__45__cpo5cdataE[1];
.global .align 1 .b8 _ZN34_INTERNAL_149d331e_4_k_cu_522bf41f4cuda3std6ranges3__45__cpo4sizeE[1];
.global .align 1 .b8 _ZN34_INTERNAL_149d331e_4_k_cu_522bf41f4cuda3std6ranges3__45__cpo5ssizeE[1];
.global .align 1 .b8 _ZN34_INTERNAL_149d331e_4_k_cu_522bf41f4cuda3std6ranges3__45__cpo8distanceE[1];
.global .align 1 .b8 _ZN34_INTERNAL_149d331e_4_k_cu_522bf41f6thrust24THRUST_300001_SM_1000_NS8cuda_cub3parE[1];
.global .align 1 .b8 _ZN34_INTERNAL_149d331e_4_k_cu_522bf41f6thrust24THRUST_300001_SM_1000_NS8cuda_cub10par_nosyncE[1];
.global .align 1 .b8 _ZN34_INTERNAL_149d331e_4_k_cu_522bf41f6thrust24THRUST_300001_SM_1000_NS6system6detail10sequential3seqE[1];
.global .align 1 .b8 _ZN34_INTERNAL_149d331e_4_k_cu_522bf41f6thrust24THRUST_300001_SM_1000_NS12placeholders2_1E[1];
.global .align 1 .b8 _ZN34_INTERNAL_149d331e_4_k_cu_522bf41f6thrust24THRUST_300001_SM_1000_NS12placeholders2_2E[1];
.global .align 1 .b8 _ZN34_INTERNAL_149d331e_4_k_cu_522bf41f6thrust24THRUST_300001_SM_1000_NS12placeholders2_3E[1];
.global .align 1 .b8 _ZN34_INTERNAL_149d331e_4_k_cu_522bf41f6thrust24THRUST_300001_SM_1000_NS12placeholders2_4E[1];
.global .align 1 .b8 _ZN34_INTERNAL_149d331e_4_k_cu_522bf41f6thrust24THRUST_300001_SM_1000_NS12placeholders2_5E[1];
.global .align 1 .b8 _ZN34_INTERNAL_149d331e_4_k_cu_522bf41f6thrust24THRUST_300001_SM_1000_NS12placeholders2_6E[1];
.global .align 1 .b8 _ZN34_INTERNAL_149d331e_4_k_cu_522bf41f6thrust24THRUST_300001_SM_1000_NS12placeholders2_7E[1];
.global .align 1 .b8 _ZN34_INTERNAL_149d331e_4_k_cu_522bf41f6thrust24THRUST_300001_SM_1000_NS12placeholders2_8E[1];
.global .align 1 .b8 _ZN34_INTERNAL_149d331e_4_k_cu_522bf41f6thrust24THRUST_300001_SM_1000_NS12placeholders2_9E[1];
.global .align 1 .b8 _ZN34_INTERNAL_149d331e_4_k_cu_522bf41f6thrust24THRUST_300001_SM_1000_NS12placeholders3_10E[1];
.global .align 1 .b8 _ZN34_INTERNAL_149d331e_4_k_cu_522bf41f6thrust24THRUST_300001_SM_1000_NS3seqE[1];
.extern .shared .align 16 .b8 shared[];

.visible .entry _Z18scale_shift_kernelPfmf(
	.param .u64 .ptr .align 1 _Z18scale_shift_kernelPfmf_param_0,
	.param .u64 _Z18scale_shift_kernelPfmf_param_1,
	.param .f32 _Z18scale_shift_kernelPfmf_param_2
)
{
	.reg .pred 	%p<2>;
	.reg .b32 	%r<5>;
	.reg .b32 	%f<6>;
	.reg .b64 	%rd<7>;

	ld.param.u64 	%rd2, [_Z18scale_shift_kernelPfmf_param_0];
	ld.param.u64 	%rd3, [_Z18scale_shift_kernelPfmf_param_1];
	ld.param.f32 	%f1, [_Z18scale_shift_kernelPfmf_param_2];
	mov.u32 	%r1, %ctaid.x;
	mov.u32 	%r2, %ntid.x;
	mov.u32 	%r3, %tid.x;
	mad.lo.s32 	%r4, %r1, %r2, %r3;
	cvt.u64.u32 	%rd1, %r4;
	setp.le.u64 	%p1, %rd3, %rd1;
	@%p1 bra 	$L__BB0_2;
	cvta.to.global.u64 	%rd4, %rd2;
	shl.b64 	%rd5, %rd1, 2;
	add.s64 	%rd6, %rd4, %rd5;
	ld.global.f32 	%f2, [%rd6];
	add.f32 	%f3, %f2, 0fBF000000;
	add.f32 	%f4, %f3, %f3;
	mul.f32 	%f5, %f1, %f4;
	st.global.f32 	[%rd6], %f5;
$L__BB0_2:
	ret;

}
	// .globl	_Z13im2col_kerneliPKfiiiiiiiiiiiiPf
.visible .entry _Z13im2col_kerneliPKfiiiiiiiiiiiiPf(
	.param .u32 _Z13im2col_kerneliPKfiiiiiiiiiiiiPf_param_0,
	.param .u64 .ptr .align 1 _Z13im2col_kerneliPKfiiiiiiiiiiiiPf_param_1,
	.param .u32 _Z13im2col_kerneliPKfiiiiiiiiiiiiPf_param_2,
	.param .u32 _Z13im2col_kerneliPKfiiiiiiiiiiiiPf_param_3,
	.param .u32 _Z13im2col_kerneliPKfiiiiiiiiiiiiPf_param_4,
	.param .u32 _Z13im2col_kerneliPKfiiiiiiiiiiiiPf_param_5,
	.param .u32 _Z13im2col_kerneliPKfiiiiiiiiiiiiPf_param_6,
	.param .u32 _Z13im2col_kerneliPKfiiiiiiiiiiiiPf_param_7,
	.param .u32 _Z13im2col_kerneliPKfiiiiiiiiiiiiPf_param_8,
	.param .u32 _Z13im2col_kerneliPKfiiiiiiiiiiiiPf_param_9,
	.param .u32 _Z13im2col_kerneliPKfiiiiiiiiiiiiPf_param_10,
	.param .u32 _Z13im2col_kerneliPKfiiiiiiiiiiiiPf_param_11,
	.param .u32 _Z13im2col_kerneliPKfiiiiiiiiiiiiPf_param_12,
	.param .u32 _Z13im2col_kerneliPKfiiiiiiiiiiiiPf_param_13,
	.param .u64 .ptr .align 1 _Z13im2col_kerneliPKfiiiiiiiiiiiiPf_param_14
)
{
	.reg .pred 	%p<12>;
	.reg .b32 	%r<46>;
	.reg .b32 	%f<5>;
	.reg .b64 	%rd<9>;

	ld.param.u32 	%r12, [_Z13im2col_kerneliPKfiiiiiiiiiiiiPf_param_0];
	ld.param.u64 	%rd3, [_Z13im2col_kerneliPKfiiiiiiiiiiiiPf_param_1];
	ld.param.u32 	%r13, [_Z13im2col_kerneliPKfiiiiiiiiiiiiPf_param_3];
	ld.param.u32 	%r14, [_Z13im2col_kerneliPKfiiiiiiiiiiiiPf_param_4];
	ld.param.u32 	%r15, [_Z13im2col_kerneliPKfiiiiiiiiiiiiPf_param_5];
	ld.param.u32 	%r16, [_Z13im2col_kerneliPKfiiiiiiiiiiiiPf_param_6];
	ld.param.u32 	%r17, [_Z13im2col_kerneliPKfiiiiiiiiiiiiPf_param_7];
	ld.param.u32 	%r18, [_Z13im2col_kerneliPKfiiiiiiiiiiiiPf_param_8];
	ld.param.u32 	%r19, [_Z13im2col_kerneliPKfiiiiiiiiiiiiPf_param_9];
	ld.param.u32 	%r20, [_Z13im2col_kerneliPKfiiiiiiiiiiiiPf_param_10];
	ld.param.u32 	%r21, [_Z13im2col_kerneliPKfiiiiiiiiiiiiPf_param_11];
	ld.param.u32 	%r22, [_Z13im2col_kerneliPKfiiiiiiiiiiiiPf_param_12];
	ld.param.u32 	%r23, [_Z13im2col_kerneliPKfiiiiiiiiiiiiPf_param_13];
	ld.param.u64 	%rd4, [_Z13im2col_kerneliPKfiiiiiiiiiiiiPf_param_14];
	mov.u32 	%r24, %ctaid.x;
	mov.u32 	%r1, %ntid.x;
	mov.u32 	%r25, %tid.x;
	mad.lo.s32 	%r45, %r24, %r1, %r25;
	setp.ge.s32 	%p1, %r45, %r12;
	@%p1 bra 	$L__BB1_5;
	mul.lo.s32 	%r3, %r23, %r22;
	mul.lo.s32 	%r4, %r3, %r17;
	mul.lo.s32 	%r5, %r4, %r16;
	mul.lo.s32 	%r6, %r5, %r13;
	mov.u32 	%r26, %nctaid.x;
	mul.lo.s32 	%r7, %r1, %r26;
	cvta.to.global.u64 	%rd1, %rd4;
	cvta.to.global.u64 	%rd2, %rd3;
$L__BB1_2:
	div.s32 	%r27, %r45, %r23;
	mul.lo.s32 	%r28, %r27, %r23;
	sub.s32 	%r29, %r45, %r28;
	rem.s32 	%r30, %r27, %r22;
	div.s32 	%r31, %r45, %r3;
	rem.s32 	%r32, %r31, %r17;
	div.s32 	%r33, %r45, %r4;
	rem.s32 	%r34, %r33, %r16;
	mul.lo.s32 	%r35, %r30, %r20;
	sub.s32 	%r36, %r35, %r18;
	add.s32 	%r9, %r34, %r36;
	mul.lo.s32 	%r37, %r29, %r21;
	sub.s32 	%r38, %r37, %r19;
	add.s32 	%r10, %r32, %r38;
	setp.gt.s32 	%p2, %r9, -1;
	setp.lt.s32 	%p3, %r9, %r14;
	and.pred  	%p4, %p2, %p3;
	setp.gt.s32 	%p5, %r10, -1;
	setp.lt.s32 	%p6, %r10, %r15;
	and.pred  	%p7, %p5, %p6;
	and.pred  	%p9, %p4, %p7;
	mov.f32 	%f4, 0f00000000;
	not.pred 	%p10, %p9;
	@%p10 bra 	$L__BB1_4;
	div.s32 	%r39, %r45, %r6;
	div.s32 	%r40, %r45, %r5;
	rem.s32 	%r41, %r40, %r13;
	mad.lo.s32 	%r42, %r39, %r13, %r41;
	mad.lo.s32 	%r43, %r42, %r14, %r9;
	mad.lo.s32 	%r44, %r43, %r15, %r10;
	mul.wide.s32 	%rd5, %r44, 4;
	add.s64 	%rd6, %rd2, %rd5;
	ld.global.f32 	%f4, [%rd6];
$L__BB1_4:
	mul.wide.s32 	%rd7, %r45, 4;
	add.s64 	%rd8, %rd1, %rd7;
	st.global.f32 	[%rd8], %f4;
	add.s32 	%r45, %r45, %r7;
	setp.lt.s32 	%p11, %r45, %r12;
	@%p11 bra 	$L__BB1_2;
$L__BB1_5:
	ret;

}
	// .globl	_Z13col2im_kerneliPKfiiiiiiiiiiiiPf
.visible .entry _Z13col2im_kerneliPKfiiiiiiiiiiiiPf(
	.param .u32 _Z13col2im_kerneliPKfiiiiiiiiiiiiPf_param_0,
	.param .u64 .ptr .align 1 _Z13col2im_kerneliPKfiiiiiiiiiiiiPf_param_1,
	.param .u32 _Z13col2im_kerneliPKfiiiiiiiiiiiiPf_param_2,
	.param .u32 _Z13col2im_kerneliPKfiiiiiiiiiiiiPf_param_3,
	.param .u32 _Z13col2im_kerneliPKfiiiiiiiiiiiiPf_param_4,
	.param .u32 _Z13col2im_kerneliPKfiiiiiiiiiiiiPf_param_5,
	.param .u32 _Z13col2im_kerneliPKfiiiiiiiiiiiiPf_param_6,
	.param .u32 _Z13col2im_kerneliPKfiiiiiiiiiiiiPf_param_7,
	.param .u32 _Z13col2im_kerneliPKfiiiiiiiiiiiiPf_param_8,
	.param .u32 _Z13col2im_kerneliPKfiiiiiiiiiiiiPf_param_9,
	.param .u32 _Z13col2im_kerneliPKfiiiiiiiiiiiiPf_param_10,
	.param .u32 _Z13col2im_kerneliPKfiiiiiiiiiiiiPf_param_11,
	.param .u32 _Z13col2im_kerneliPKfiiiiiiiiiiiiPf_param_12,
	.param .u32 _Z13col2im_kerneliPKfiiiiiiiiiiiiPf_param_13,
	.param .u64 .ptr .align 1 _Z13col2im_kerneliPKfiiiiiiiiiiiiPf_param_14
)
{
	.reg .pred 	%p<53>;
	.reg .b32 	%r<121>;
	.reg .b32 	%f<39>;
	.reg .b64 	%rd<23>;

	ld.param.u32 	%r48, [_Z13col2im_kerneliPKfiiiiiiiiiiiiPf_param_0];
	ld.param.u64 	%rd3, [_Z13col2im_kerneliPKfiiiiiiiiiiiiPf_param_1];
	ld.param.u32 	%r50, [_Z13col2im_kerneliPKfiiiiiiiiiiiiPf_param_4];
	ld.param.u32 	%r51, [_Z13col2im_kerneliPKfiiiiiiiiiiiiPf_param_5];
	ld.param.u32 	%r52, [_Z13col2im_kerneliPKfiiiiiiiiiiiiPf_param_6];
	ld.param.u32 	%r53, [_Z13col2im_kerneliPKfiiiiiiiiiiiiPf_param_7];
	ld.param.u32 	%r55, [_Z13col2im_kerneliPKfiiiiiiiiiiiiPf_param_9];
	ld.param.u32 	%r56, [_Z13col2im_kerneliPKfiiiiiiiiiiiiPf_param_10];
	ld.param.u32 	%r57, [_Z13col2im_kerneliPKfiiiiiiiiiiiiPf_param_11];
	ld.param.u32 	%r58, [_Z13col2im_kerneliPKfiiiiiiiiiiiiPf_param_12];
	ld.param.u32 	%r59, [_Z13col2im_kerneliPKfiiiiiiiiiiiiPf_param_13];
	ld.param.u64 	%rd4, [_Z13col2im_kerneliPKfiiiiiiiiiiiiPf_param_14];
	cvta.to.global.u64 	%rd1, %rd3;
	cvta.to.global.u64 	%rd2, %rd4;
	mov.u32 	%r60, %ctaid.x;
	mov.u32 	%r1, %ntid.x;
	mov.u32 	%r61, %tid.x;
	mad.lo.s32 	%r114, %r60, %r1, %r61;
	setp.ge.s32 	%p1, %r114, %r48;
	@%p1 bra 	$L__BB2_44;
	mul.lo.s32 	%r3, %r51, %r50;
	setp.gt.s32 	%p2, %r52, 0;
	mov.u32 	%r62, %nctaid.x;
	mul.lo.s32 	%r4, %r1, %r62;
	@%p2 bra 	$L__BB2_2;
	bra.uni 	$L__BB2_43;
$L__BB2_2:
	and.b32  	%r5, %r53, 3;
	and.b32  	%r6, %r53, 2147483644;
	mul.lo.s32 	%r64, %r59, %r58;
	shl.b32 	%r7, %r64, 2;
	mul.lo.s32 	%r8, %r58, %r53;
$L__BB2_3:
	ld.param.u32 	%r113, [_Z13col2im_kerneliPKfiiiiiiiiiiiiPf_param_8];
	ld.param.u32 	%r112, [_Z13col2im_kerneliPKfiiiiiiiiiiiiPf_param_3];
	div.s32 	%r66, %r114, %r51;
	mul.lo.s32 	%r67, %r66, %r51;
	sub.s32 	%r68, %r114, %r67;
	rem.s32 	%r69, %r66, %r50;
	div.s32 	%r70, %r114, %r3;
	rem.s32 	%r71, %r70, %r112;
	mul.lo.s32 	%r72, %r3, %r112;
	div.s32 	%r73, %r114, %r72;
	add.s32 	%r10, %r69, %r113;
	add.s32 	%r11, %r68, %r55;
	mad.lo.s32 	%r74, %r73, %r112, %r71;
	mul.lo.s32 	%r12, %r74, %r52;
	add.s32 	%r13, %r11, -1;
	mov.f32 	%f34, 0f00000000;
	mov.b32 	%r115, 0;
$L__BB2_4:
	sub.s32 	%r15, %r10, %r115;
	setp.lt.s32 	%p4, %r15, 0;
	@%p4 bra 	$L__BB2_7;
	rem.s32 	%r75, %r15, %r56;
	setp.ne.s32 	%p5, %r75, 0;
	@%p5 bra 	$L__BB2_7;
	setp.gt.s32 	%p6, %r53, 0;
	div.s32 	%r16, %r15, %r56;
	setp.gt.s32 	%p7, %r16, -1;
	setp.lt.s32 	%p8, %r16, %r58;
	and.pred  	%p9, %p7, %p6;
	and.pred  	%p10, %p9, %p8;
	@%p10 bra 	$L__BB2_41;
$L__BB2_7:
	add.s32 	%r115, %r115, 1;
	setp.eq.s32 	%p51, %r115, %r52;
	@%p51 bra 	$L__BB2_8;
	bra.uni 	$L__BB2_4;
$L__BB2_8:
	mul.wide.s32 	%rd21, %r114, 4;
	add.s64 	%rd22, %rd2, %rd21;
	st.global.f32 	[%rd22], %f34;
	add.s32 	%r114, %r114, %r4;
	setp.lt.s32 	%p52, %r114, %r48;
	@%p52 bra 	$L__BB2_3;
	bra.uni 	$L__BB2_44;
$L__BB2_9:
	add.s32 	%r20, %r117, 1;
	setp.lt.s32 	%p12, %r20, 0;
	@%p12 bra 	$L__BB2_13;
	rem.s32 	%r86, %r20, %r57;
	setp.ne.s32 	%p13, %r86, 0;
	@%p13 bra 	$L__BB2_13;
	div.s32 	%r21, %r20, %r57;
	setp.lt.s32 	%p14, %r21, 0;
	setp.ge.s32 	%p15, %r21, %r59;
	or.pred  	%p16, %p14, %p15;
	@%p16 bra 	$L__BB2_13;
	mad.lo.s32 	%r88, %r8, %r77, %r16;
	mad.lo.s32 	%r89, %r59, %r88, %r116;
	add.s32 	%r90, %r89, %r21;
	mul.wide.s32 	%rd7, %r90, 4;
	add.s64 	%rd8, %rd1, %rd7;
	ld.global.f32 	%f21, [%rd8];
	add.f32 	%f34, %f34, %f21;
$L__BB2_13:
	add.s32 	%r22, %r117, -2;
	setp.lt.s32 	%p17, %r117, 0;
	@%p17 bra 	$L__BB2_17;
	rem.s32 	%r91, %r117, %r57;
	setp.ne.s32 	%p18, %r91, 0;
	@%p18 bra 	$L__BB2_17;
	div.s32 	%r23, %r117, %r57;
	setp.lt.s32 	%p19, %r23, 0;
	setp.ge.s32 	%p20, %r23, %r59;
	or.pred  	%p21, %p19, %p20;
	@%p21 bra 	$L__BB2_17;
	add.s32 	%r92, %r35, %r116;
	add.s32 	%r93, %r92, %r23;
	mul.wide.s32 	%rd9, %r93, 4;
	add.s64 	%rd10, %rd1, %rd9;
	ld.global.f32 	%f22, [%rd10];
	add.f32 	%f34, %f34, %f22;
$L__BB2_17:
	add.s32 	%r24, %r117, -1;
	setp.lt.s32 	%p22, %r24, 0;
	@%p22 bra 	$L__BB2_21;
	rem.s32 	%r94, %r24, %r57;
	setp.ne.s32 	%p23, %r94, 0;
	@%p23 bra 	$L__BB2_21;
	div.s32 	%r25, %r24, %r57;
	setp.lt.s32 	%p24, %r25, 0;
	setp.ge.s32 	%p25, %r25, %r59;
	or.pred  	%p26, %p24, %p25;
	@%p26 bra 	$L__BB2_21;
	add.s32 	%r95, %r34, %r116;
	add.s32 	%r96, %r95, %r25;
	mul.wide.s32 	%rd11, %r96, 4;
	add.s64 	%rd12, %rd1, %rd11;
	ld.global.f32 	%f23, [%rd12];
	add.f32 	%f34, %f34, %f23;
$L__BB2_21:
	setp.lt.s32 	%p27, %r22, 0;
	@%p27 bra 	$L__BB2_25;
	rem.s32 	%r97, %r22, %r57;
	setp.ne.s32 	%p28, %r97, 0;
	@%p28 bra 	$L__BB2_25;
	div.s32 	%r26, %r22, %r57;
	setp.lt.s32 	%p29, %r26, 0;
	setp.ge.s32 	%p30, %r26, %r59;
	or.pred  	%p31, %p29, %p30;
	@%p31 bra 	$L__BB2_25;
	add.s32 	%r98, %r33, %r116;
	add.s32 	%r99, %r98, %r26;
	mul.wide.s32 	%rd13, %r99, 4;
	add.s64 	%rd14, %rd1, %rd13;
	ld.global.f32 	%f24, [%rd14];
	add.f32 	%f34, %f34, %f24;
$L__BB2_25:
	add.s32 	%r118, %r118, 4;
	add.s32 	%r117, %r117, -4;
	add.s32 	%r116, %r116, %r7;
	setp.eq.s32 	%p32, %r118, 0;
	mov.u32 	%r119, %r6;
	@%p32 bra 	$L__BB2_26;
	bra.uni 	$L__BB2_9;
$L__BB2_26:
	setp.eq.s32 	%p33, %r5, 0;
	@%p33 bra 	$L__BB2_7;
	sub.s32 	%r37, %r11, %r119;
	setp.lt.s32 	%p34, %r37, 0;
	@%p34 bra 	$L__BB2_31;
	rem.s32 	%r100, %r37, %r57;
	setp.ne.s32 	%p35, %r100, 0;
	@%p35 bra 	$L__BB2_31;
	div.s32 	%r38, %r37, %r57;
	setp.lt.s32 	%p36, %r38, 0;
	setp.ge.s32 	%p37, %r38, %r59;
	or.pred  	%p38, %p36, %p37;
	@%p38 bra 	$L__BB2_31;
	add.s32 	%r101, %r119, %r31;
	mad.lo.s32 	%r102, %r101, %r58, %r16;
	mad.lo.s32 	%r103, %r102, %r59, %r38;
	mul.wide.s32 	%rd15, %r103, 4;
	add.s64 	%rd16, %rd1, %rd15;
	ld.global.f32 	%f25, [%rd16];
	add.f32 	%f34, %f34, %f25;
$L__BB2_31:
	setp.eq.s32 	%p39, %r5, 1;
	add.s32 	%r39, %r119, 1;
	@%p39 bra 	$L__BB2_7;
	sub.s32 	%r40, %r11, %r39;
	setp.lt.s32 	%p40, %r40, 0;
	@%p40 bra 	$L__BB2_36;
	rem.s32 	%r104, %r40, %r57;
	setp.ne.s32 	%p41, %r104, 0;
	@%p41 bra 	$L__BB2_36;
	div.s32 	%r41, %r40, %r57;
	setp.lt.s32 	%p42, %r41, 0;
	setp.ge.s32 	%p43, %r41, %r59;
	or.pred  	%p44, %p42, %p43;
	@%p44 bra 	$L__BB2_36;
	add.s32 	%r105, %r39, %r31;
	mad.lo.s32 	%r106, %r105, %r58, %r16;
	mad.lo.s32 	%r107, %r106, %r59, %r41;
	mul.wide.s32 	%rd17, %r107, 4;
	add.s64 	%rd18, %rd1, %rd17;
	ld.global.f32 	%f26, [%rd18];
	add.f32 	%f34, %f34, %f26;
$L__BB2_36:
	setp.eq.s32 	%p45, %r5, 2;
	add.s32 	%r42, %r119, 2;
	@%p45 bra 	$L__BB2_7;
	sub.s32 	%r43, %r11, %r42;
	setp.lt.s32 	%p46, %r43, 0;
	@%p46 bra 	$L__BB2_7;
	rem.s32 	%r108, %r43, %r57;
	setp.ne.s32 	%p47, %r108, 0;
	@%p47 bra 	$L__BB2_7;
	div.s32 	%r44, %r43, %r57;
	setp.lt.s32 	%p48, %r44, 0;
	setp.ge.s32 	%p49, %r44, %r59;
	or.pred  	%p50, %p48, %p49;
	@%p50 bra 	$L__BB2_7;
	add.s32 	%r109, %r42, %r31;
	mad.lo.s32 	%r110, %r109, %r58, %r16;
	mad.lo.s32 	%r111, %r110, %r59, %r44;
	mul.wide.s32 	%rd19, %r111, 4;
	add.s64 	%rd20, %rd1, %rd19;
	ld.global.f32 	%f27, [%rd20];
	add.f32 	%f34, %f34, %f27;
	bra.uni 	$L__BB2_7;
$L__BB2_41:
	setp.lt.u32 	%p11, %r53, 4;
	add.s32 	%r77, %r12, %r115;
	mul.lo.s32 	%r31, %r77, %r53;
	mov.b32 	%r119, 0;
	@%p11 bra 	$L__BB2_26;
	and.b32  	%r79, %r53, 2147483644;
	neg.s32 	%r118, %r79;
	add.s32 	%r80, %r31, 3;
	mad.lo.s32 	%r81, %r58, %r80, %r16;
	mul.lo.s32 	%r33, %r59, %r81;
	add.s32 	%r82, %r31, 2;
	mad.lo.s32 	%r83, %r58, %r82, %r16;
	mul.lo.s32 	%r34, %r59, %r83;
	mad.lo.s32 	%r84, %r58, %r31, %r58;
	add.s32 	%r85, %r16, %r84;
	mul.lo.s32 	%r35, %r59, %r85;
	mov.b32 	%r116, 0;
	mov.u32 	%r117, %r13;
	bra.uni 	$L__BB2_9;
$L__BB2_43:
	mul.wide.s32 	%rd5, %r114, 4;
	add.s64 	%rd6, %rd2, %rd5;
	mov.b32 	%r63, 0;
	st.global.u32 	[%rd6], %r63;
	add.s32 	%r114, %r114, %r4;
	setp.lt.s32 	%p3, %r114, %r48;
	@%p3 bra 	$L__BB2_43;
$L__BB2_44:
	ret;

}
	// .globl	_Z21matrix_to_nchw_kernelPKfPfiiii
.visible .entry _Z21matrix_to_nchw_kernelPKfPfiiii(
	.param .u64 .ptr .align 1 _Z21matrix_to_nchw_kernelPKfPfiiii_param_0,
	.param .u64 .ptr .align 1 _Z21matrix_to_nchw_kernelPKfPfiiii_param_1,
	.param .u32 _Z21matrix_to_nchw_kernelPKfPfiiii_param_2,
	.param .u32 _Z21matrix_to_nchw_kernelPKfPfiiii_param_3,
	.param .u32 _Z21matrix_to_nchw_kernelPKfPfiiii_param_4,
	.param .u32 _Z21matrix_to_nchw_kernelPKfPfiiii_param_5
)
{
	.reg .pred 	%p<2>;
	.reg .b32 	%r<23>;
	.reg .b32 	%f<2>;
	.reg .b64 	%rd<9>;

	ld.param.u64 	%rd1, [_Z21matrix_to_nchw_kernelPKfPfiiii_param_0];
	ld.param.u64 	%rd2, [_Z21matrix_to_nchw_kernelPKfPfiiii_param_1];
	ld.param.u32 	%r3, [_Z21matrix_to_nchw_kernelPKfPfiiii_param_2];
	ld.param.u32 	%r4, [_Z21matrix_to_nchw_kernelPKfPfiiii_param_3];
	ld.param.u32 	%r5, [_Z21matrix_to_nchw_kernelPKfPfiiii_param_4];
	ld.param.u32 	%r6, [_Z21matrix_to_nchw_kernelPKfPfiiii_param_5];
	mov.u32 	%r7, %ctaid.x;
	mov.u32 	%r8, %ntid.x;
	mov.u32 	%r9, %tid.x;
	mad.lo.s32 	%r1, %r7, %r8, %r9;
	mul.lo.s32 	%r2, %r6, %r5;
	mul.lo.s32 	%r10, %r4, %r3;
	mul.lo.s32 	%r11, %r10, %r2;
	setp.ge.s32 	%p1, %r1, %r11;
	@%p1 bra 	$L__BB3_2;
	cvta.to.global.u64 	%rd3, %rd1;
	cvta.to.global.u64 	%rd4, %rd2;
	div.s32 	%r12, %r1, %r6;
	mul.lo.s32 	%r13, %r12, %r6;
	sub.s32 	%r14, %r1, %r13;
	rem.s32 	%r15, %r12, %r5;
	div.s32 	%r16, %r1, %r2;
	rem.s32 	%r17, %r16, %r4;
	mul.lo.s32 	%r18, %r2, %r4;
	div.s32 	%r19, %r1, %r18;
	mad.lo.s32 	%r20, %r17, %r3, %r19;
	mad.lo.s32 	%r21, %r15, %r6, %r14;
	mad.lo.s32 	%r22, %r20, %r2, %r21;
	mul.wide.s32 	%rd5, %r22, 4;
	add.s64 	%rd6, %rd3, %rd5;
	ld.global.f32 	%f1, [%rd6];
	mul.wide.s32 	%rd7, %r1, 4;
	add.s64 	%rd8, %rd4, %rd7;
	st.global.f32 	[%rd8], %f1;
$L__BB3_2:
	ret;

}
	// .globl	_Z21nchw_to_matrix_kernelPKfPfiiii
.visible .entry _Z21nchw_to_matrix_kernelPKfPfiiii(
	.param .u64 .ptr .align 1 _Z21nchw_to_matrix_kernelPKfPfiiii_param_0,
	.param .u64 .ptr .align 1 _Z21nchw_to_matrix_kernelPKfPfiiii_param_1,
	.param .u32 _Z21nchw_to_matrix_kernelPKfPfiiii_param_2,
	.param .u32 _Z21nchw_to_matrix_kernelPKfPfiiii_param_3,
	.param .u32 _Z21nchw_to_matrix_kernelPKfPfiiii_param_4,
	.param .u32 _Z21nchw_to_matrix_kernelPKfPfiiii_param_5
)
{
	.reg .pred 	%p<2>;
	.reg .b32 	%r<23>;
	.reg .b32 	%f<2>;
	.reg .b64 	%rd<9>;

	ld.param.u64 	%rd1, [_Z21nchw_to_matrix_kernelPKfPfiiii_param_0];
	ld.param.u64 	%rd2, [_Z21nchw_to_matrix_kernelPKfPfiiii_param_1];
	ld.param.u32 	%r3, [_Z21nchw_to_matrix_kernelPKfPfiiii_param_2];
	ld.param.u32 	%r4, [_Z21nchw_to_matrix_kernelPKfPfiiii_param_3];
	ld.param.u32 	%r5, [_Z21nchw_to_matrix_kernelPKfPfiiii_param_4];
	ld.param.u32 	%r6, [_Z21nchw_to_matrix_kernelPKfPfiiii_param_5];
	mov.u32 	%r7, %ctaid.x;
	mov.u32 	%r8, %ntid.x;
	mov.u32 	%r9, %tid.x;
	mad.lo.s32 	%r1, %r7, %r8, %r9;
	mul.lo.s32 	%r2, %r6, %r5;
	mul.lo.s32 	%r10, %r4, %r3;
	mul.lo.s32 	%r11, %r10, %r2;
	setp.ge.s32 	%p1, %r1, %r11;
	@%p1 bra 	$L__BB4_2;
	cvta.to.global.u64 	%rd3, %rd1;
	cvta.to.global.u64 	%rd4, %rd2;
	div.s32 	%r12, %r1, %r6;
	mul.lo.s32 	%r13, %r12, %r6;
	sub.s32 	%r14, %r1, %r13;
	rem.s32 	%r15, %r12, %r5;
	div.s32 	%r16, %r1, %r2;
	rem.s32 	%r17, %r16, %r4;
	mul.lo.s32 	%r18, %r2, %r4;
	div.s32 	%r19, %r1, %r18;
	mul.wide.s32 	%rd5, %r1, 4;
	add.s64 	%rd6, %rd3, %rd5;
	ld.global.f32 	%f1, [%rd6];
	mad.lo.s32 	%r20, %r17, %r3, %r19;
	mad.lo.s32 	%r21, %r15, %r6, %r14;
	mad.lo.s32 	%r22, %r20, %r2, %r21;
	mul.wide.s32 	%rd7, %r22, 4;
	add.s64 	%rd8, %rd4, %rd7;
	st.global.f32 	[%rd8], %f1;
$L__BB4_2:
	ret;

}
	// .globl	_Z23max_pool_forward_kernelPKfPfS1_iiiiiiiiiii
.visible .entry _Z23max_pool_forward_kernelPKfPfS1_iiiiiiiiiii(
	.param .u64 .ptr .align 1 _Z23max_pool_forward_kernelPKfPfS1_iiiiiiiiiii_param_0,
	.param .u64 .ptr .align 1 _Z23max_pool_forward_kernelPKfPfS1_iiiiiiiiiii_param_1,
	.param .u64 .ptr .align 1 _Z23max_pool_forward_kernelPKfPfS1_iiiiiiiiiii_param_2,
	.param .u32 _Z23max_pool_forward_kernelPKfPfS1_iiiiiiiiiii_param_3,
	.param .u32 _Z23max_pool_forward_kernelPKfPfS1_iiiiiiiiiii_param_4,
	.param .u32 _Z23max_pool_forward_kernelPKfPfS1_iiiiiiiiiii_param_5,
	.param .u32 _Z23max_pool_forward_kernelPKfPfS1_iiiiiiiiiii_param_6,
	.param .u32 _Z23max_pool_forward_kernelPKfPfS1_iiiiiiiiiii_param_7,
	.param .u32 _Z23max_pool_forward_kernelPKfPfS1_iiiiiiiiiii_param_8,
	.param .u32 _Z23max_pool_forward_kernelPKfPfS1_iiiiiiiiiii_param_9,
	.param .u32 _Z23max_pool_forward_kernelPKfPfS1_iiiiiiiiiii_param_10,
	.param .u32 _Z23max_pool_forward_kernelPKfPfS1_iiiiiiiiiii_param_11,
	.param .u32 _Z23max_pool_forward_kernelPKfPfS1_iiiiiiiiiii_param_12,
	.param .u32 _Z23max_pool_forward_kernelPKfPfS1_iiiiiiiiiii_param_13
)
{
	.reg .pred 	%p<95>;
	.reg .b32 	%r<221>;
	.reg .b32 	%f<170>;
	.reg .b64 	%rd<38>;

	ld.param.u64 	%rd7, [_Z23max_pool_forward_kernelPKfPfS1_iiiiiiiiiii_param_0];
	ld.param.u64 	%rd8, [_Z23max_pool_forward_kernelPKfPfS1_iiiiiiiiiii_param_1];
	ld.param.u64 	%rd6, [_Z23max_pool_forward_kernelPKfPfS1_iiiiiiiiiii_param_2];
	ld.param.u32 	%r69, [_Z23max_pool_forward_kernelPKfPfS1_iiiiiiiiiii_param_3];
	ld.param.u32 	%r73, [_Z23max_pool_forward_kernelPKfPfS1_iiiiiiiiiii_param_8];
	ld.param.u32 	%r75, [_Z23max_pool_forward_kernelPKfPfS1_iiiiiiiiiii_param_10];
	ld.param.u32 	%r76, [_Z23max_pool_forward_kernelPKfPfS1_iiiiiiiiiii_param_11];
	cvta.to.global.u64 	%rd1, %rd7;
	cvta.to.global.u64 	%rd2, %rd6;
	cvta.to.global.u64 	%rd3, %rd8;
	mov.u32 	%r79, %ctaid.x;
	mov.u32 	%r1, %ntid.x;
	mov.u32 	%r80, %tid.x;
	mad.lo.s32 	%r2, %r79, %r1, %r80;
	setp.ge.s32 	%p1, %r2, %r69;
	@%p1 bra 	$L__BB5_44;
	ld.param.u32 	%r188, [_Z23max_pool_forward_kernelPKfPfS1_iiiiiiiiiii_param_9];
	ld.param.u32 	%r181, [_Z23max_pool_forward_kernelPKfPfS1_iiiiiiiiiii_param_5];
	mul.lo.s32 	%r81, %r73, %r181;
	mul.lo.s32 	%r3, %r81, %r188;
	mul.lo.s32 	%r4, %r188, %r73;
	setp.lt.s32 	%p2, %r75, 1;
	mov.u32 	%r82, %nctaid.x;
	mul.lo.s32 	%r5, %r1, %r82;
	@%p2 bra 	$L__BB5_41;
	setp.lt.s32 	%p6, %r76, 1;
	@%p6 bra 	$L__BB5_38;
	setp.ne.s64 	%p10, %rd6, 0;
	@%p10 bra 	$L__BB5_21;
	and.b32  	%r6, %r76, 15;
	and.b32  	%r7, %r76, 7;
	and.b32  	%r8, %r76, 2147483632;
	and.b32  	%r9, %r76, 3;
$L__BB5_5:
	ld.param.u32 	%r194, [_Z23max_pool_forward_kernelPKfPfS1_iiiiiiiiiii_param_13];
	ld.param.u32 	%r192, [_Z23max_pool_forward_kernelPKfPfS1_iiiiiiiiiii_param_12];
	ld.param.u32 	%r190, [_Z23max_pool_forward_kernelPKfPfS1_iiiiiiiiiii_param_9];
	ld.param.u32 	%r185, [_Z23max_pool_forward_kernelPKfPfS1_iiiiiiiiiii_param_6];
	ld.param.u32 	%r183, [_Z23max_pool_forward_kernelPKfPfS1_iiiiiiiiiii_param_5];
	div.s32 	%r164, %r2, %r3;
	div.s32 	%r165, %r2, %r4;
	rem.s32 	%r166, %r165, %r183;
	div.s32 	%r167, %r2, %r190;
	rem.s32 	%r168, %r167, %r73;
	mul.lo.s32 	%r169, %r167, %r190;
	sub.s32 	%r170, %r2, %r169;
	mul.lo.s32 	%r11, %r170, %r194;
	mad.lo.s32 	%r171, %r164, %r183, %r166;
	mul.lo.s32 	%r172, %r171, %r185;
	mad.lo.s32 	%r12, %r168, %r192, %r172;
	mov.f32 	%f160, 0fFF7FFFFF;
	mov.b32 	%r196, 0;
$L__BB5_6:
	ld.param.u32 	%r187, [_Z23max_pool_forward_kernelPKfPfS1_iiiiiiiiiii_param_7];
	setp.lt.u32 	%p53, %r76, 16;
	add.s32 	%r174, %r12, %r196;
	mad.lo.s32 	%r14, %r174, %r187, %r11;
	mov.b32 	%r200, 0;
	@%p53 bra 	$L__BB5_9;
	and.b32  	%r175, %r76, 2147483632;
	neg.s32 	%r198, %r175;
	mov.u32 	%r197, %r14;
$L__BB5_8:
	.pragma "nounroll";
	mul.wide.s32 	%rd29, %r197, 4;
	add.s64 	%rd30, %rd1, %rd29;
	ld.global.f32 	%f94, [%rd30];
	setp.gt.f32 	%p54, %f94, %f160;
	selp.f32 	%f95, %f94, %f160, %p54;
	ld.global.f32 	%f96, [%rd30+4];
	setp.gt.f32 	%p55, %f96, %f95;
	selp.f32 	%f97, %f96, %f95, %p55;
	ld.global.f32 	%f98, [%rd30+8];
	setp.gt.f32 	%p56, %f98, %f97;
	selp.f32 	%f99, %f98, %f97, %p56;
	ld.global.f32 	%f100, [%rd30+12];
	setp.gt.f32 	%p57, %f100, %f99;
	selp.f32 	%f101, %f100, %f99, %p57;
	ld.global.f32 	%f102, [%rd30+16];
	setp.gt.f32 	%p58, %f102, %f101;
	selp.f32 	%f103, %f102, %f101, %p58;
	ld.global.f32 	%f104, [%rd30+20];
	setp.gt.f32 	%p59, %f104, %f103;
	selp.f32 	%f105, %f104, %f103, %p59;
	ld.global.f32 	%f106, [%rd30+24];
	setp.gt.f32 	%p60, %f106, %f105;
	selp.f32 	%f107, %f106, %f105, %p60;
	ld.global.f32 	%f108, [%rd30+28];
	setp.gt.f32 	%p61, %f108, %f107;
	selp.f32 	%f109, %f108, %f107, %p61;
	ld.global.f32 	%f110, [%rd30+32];
	setp.gt.f32 	%p62, %f110, %f109;
	selp.f32 	%f111, %f110, %f109, %p62;
	ld.global.f32 	%f112, [%rd30+36];
	setp.gt.f32 	%p63, %f112, %f111;
	selp.f32 	%f113, %f112, %f111, %p63;
	ld.global.f32 	%f114, [%rd30+40];
	setp.gt.f32 	%p64, %f114, %f113;
	selp.f32 	%f115, %f114, %f113, %p64;
	ld.global.f32 	%f116, [%rd30+44];
	setp.gt.f32 	%p65, %f116, %f115;
	selp.f32 	%f117, %f116, %f115, %p65;
	ld.global.f32 	%f118, [%rd30+48];
	setp.gt.f32 	%p66, %f118, %f117;
	selp.f32 	%f119, %f118, %f117, %p66;
	ld.global.f32 	%f120, [%rd30+52];
	setp.gt.f32 	%p67, %f120, %f119;
	selp.f32 	%f121, %f120, %f119, %p67;
	ld.global.f32 	%f122, [%rd30+56];
	setp.gt.f32 	%p68, %f122, %f121;
	selp.f32 	%f123, %f122, %f121, %p68;
	ld.global.f32 	%f124, [%rd30+60];
	setp.gt.f32 	%p69, %f124, %f123;
	selp.f32 	%f160, %f124, %f123, %p69;
	add.s32 	%r198, %r198, 16;
	add.s32 	%r197, %r197, 16;
	setp.eq.s32 	%p70, %r198, 0;
	mov.u32 	%r200, %r8;
	@%p70 bra 	$L__BB5_9;
	bra.uni 	$L__BB5_8;
$L__BB5_9:
	setp.eq.s32 	%p71, %r6, 0;
	@%p71 bra 	$L__BB5_19;
	add.s32 	%r176, %r6, -1;
	setp.lt.u32 	%p72, %r176, 7;
	@%p72 bra 	$L__BB5_12;
	add.s32 	%r177, %r14, %r200;
	mul.wide.s32 	%rd31, %r177, 4;
	add.s64 	%rd32, %rd1, %rd31;
	ld.global.f32 	%f126, [%rd32];
	setp.gt.f32 	%p73, %f126, %f160;
	selp.f32 	%f127, %f126, %f160, %p73;
	ld.global.f32 	%f128, [%rd32+4];
	setp.gt.f32 	%p74, %f128, %f127;
	selp.f32 	%f129, %f128, %f127, %p74;
	ld.global.f32 	%f130, [%rd32+8];
	setp.gt.f32 	%p75, %f130, %f129;
	selp.f32 	%f131, %f130, %f129, %p75;
	ld.global.f32 	%f132, [%rd32+12];
	setp.gt.f32 	%p76, %f132, %f131;
	selp.f32 	%f133, %f132, %f131, %p76;
	ld.global.f32 	%f134, [%rd32+16];
	setp.gt.f32 	%p77, %f134, %f133;
	selp.f32 	%f135, %f134, %f133, %p77;
	ld.global.f32 	%f136, [%rd32+20];
	setp.gt.f32 	%p78, %f136, %f135;
	selp.f32 	%f137, %f136, %f135, %p78;
	ld.global.f32 	%f138, [%rd32+24];
	setp.gt.f32 	%p79, %f138, %f137;
	selp.f32 	%f139, %f138, %f137, %p79;
	ld.global.f32 	%f140, [%rd32+28];
	setp.gt.f32 	%p80, %f140, %f139;
	selp.f32 	%f160, %f140, %f139, %p80;
	add.s32 	%r200, %r200, 8;
$L__BB5_12:
	setp.eq.s32 	%p81, %r7, 0;
	@%p81 bra 	$L__BB5_19;
	add.s32 	%r178, %r7, -1;
	setp.lt.u32 	%p82, %r178, 3;
	@%p82 bra 	$L__BB5_15;
	add.s32 	%r179, %r14, %r200;
	mul.wide.s32 	%rd33, %r179, 4;
	add.s64 	%rd34, %rd1, %rd33;
	ld.global.f32 	%f142, [%rd34];
	setp.gt.f32 	%p83, %f142, %f160;
	selp.f32 	%f143, %f142, %f160, %p83;
	ld.global.f32 	%f144, [%rd34+4];
	setp.gt.f32 	%p84, %f144, %f143;
	selp.f32 	%f145, %f144, %f143, %p84;
	ld.global.f32 	%f146, [%rd34+8];
	setp.gt.f32 	%p85, %f146, %f145;
	selp.f32 	%f147, %f146, %f145, %p85;
	ld.global.f32 	%f148, [%rd34+12];
	setp.gt.f32 	%p86, %f148, %f147;
	selp.f32 	%f160, %f148, %f147, %p86;
	add.s32 	%r200, %r200, 4;
$L__BB5_15:
	setp.eq.s32 	%p87, %r9, 0;
	@%p87 bra 	$L__BB5_19;
	setp.eq.s32 	%p88, %r9, 1;
	add.s32 	%r180, %r14, %r200;
	mul.wide.s32 	%rd35, %r180, 4;
	add.s64 	%rd4, %rd1, %rd35;
	ld.global.f32 	%f149, [%rd4];
	setp.gt.f32 	%p89, %f149, %f160;
	selp.f32 	%f160, %f149, %f160, %p89;
	@%p88 bra 	$L__BB5_19;
	setp.eq.s32 	%p90, %r9, 2;
	ld.global.f32 	%f150, [%rd4+4];
	setp.gt.f32 	%p91, %f150, %f160;
	selp.f32 	%f160, %f150, %f160, %p91;
	@%p90 bra 	$L__BB5_19;
	ld.global.f32 	%f151, [%rd4+8];
	setp.gt.f32 	%p92, %f151, %f160;
	selp.f32 	%f160, %f151, %f160, %p92;
$L__BB5_19:
	add.s32 	%r196, %r196, 1;
	setp.ne.s32 	%p93, %r196, %r75;
	@%p93 bra 	$L__BB5_6;
	mul.wide.s32 	%rd36, %r2, 4;
	add.s64 	%rd37, %rd3, %rd36;
	st.global.f32 	[%rd37], %f160;
	add.s32 	%r2, %r2, %r5;
	setp.lt.s32 	%p94, %r2, %r69;
	@%p94 bra 	$L__BB5_5;
	bra.uni 	$L__BB5_44;
$L__BB5_21:
	and.b32  	%r27, %r76, 15;
	and.b32  	%r28, %r76, 7;
	and.b32  	%r29, %r76, 2147483632;
	and.b32  	%r30, %r76, 3;
$L__BB5_22:
	ld.param.u32 	%r193, [_Z23max_pool_forward_kernelPKfPfS1_iiiiiiiiiii_param_13];
	ld.param.u32 	%r191, [_Z23max_pool_forward_kernelPKfPfS1_iiiiiiiiiii_param_12];
	ld.param.u32 	%r189, [_Z23max_pool_forward_kernelPKfPfS1_iiiiiiiiiii_param_9];
	ld.param.u32 	%r184, [_Z23max_pool_forward_kernelPKfPfS1_iiiiiiiiiii_param_6];
	ld.param.u32 	%r182, [_Z23max_pool_forward_kernelPKfPfS1_iiiiiiiiiii_param_5];
	div.s32 	%r91, %r2, %r3;
	div.s32 	%r92, %r2, %r4;
	rem.s32 	%r93, %r92, %r182;
	div.s32 	%r94, %r2, %r189;
	rem.s32 	%r95, %r94, %r73;
	mul.lo.s32 	%r96, %r94, %r189;
	sub.s32 	%r97, %r2, %r96;
	mul.lo.s32 	%r32, %r97, %r193;
	mad.lo.s32 	%r98, %r91, %r182, %r93;
	mul.lo.s32 	%r99, %r98, %r184;
	mad.lo.s32 	%r33, %r95, %r191, %r99;
	mov.f32 	%f169, 0fFF7FFFFF;
	mov.b32 	%r216, -1;
	mov.b32 	%r203, 0;
$L__BB5_23:
	ld.param.u32 	%r186, [_Z23max_pool_forward_kernelPKfPfS1_iiiiiiiiiii_param_7];
	setp.lt.u32 	%p11, %r76, 16;
	add.s32 	%r102, %r33, %r203;
	mad.lo.s32 	%r36, %r102, %r186, %r32;
	mov.b32 	%r211, 0;
	@%p11 bra 	$L__BB5_26;
	mov.b32 	%r205, 0;
$L__BB5_25:
	.pragma "nounroll";
	add.s32 	%r104, %r36, %r205;
	mul.wide.s32 	%rd19, %r104, 4;
	add.s64 	%rd20, %rd1, %rd19;
	ld.global.f32 	%f33, [%rd20];
	setp.gt.f32 	%p12, %f33, %f169;
	selp.f32 	%f34, %f33, %f169, %p12;
	selp.b32 	%r105, %r104, %r216, %p12;
	add.s32 	%r106, %r104, 1;
	ld.global.f32 	%f35, [%rd20+4];
	setp.gt.f32 	%p13, %f35, %f34;
	selp.f32 	%f36, %f35, %f34, %p13;
	selp.b32 	%r107, %r106, %r105, %p13;
	add.s32 	%r108, %r104, 2;
	ld.global.f32 	%f37, [%rd20+8];
	setp.gt.f32 	%p14, %f37, %f36;
	selp.f32 	%f38, %f37, %f36, %p14;
	selp.b32 	%r109, %r108, %r107, %p14;
	add.s32 	%r110, %r104, 3;
	ld.global.f32 	%f39, [%rd20+12];
	setp.gt.f32 	%p15, %f39, %f38;
	selp.f32 	%f40, %f39, %f38, %p15;
	selp.b32 	%r111, %r110, %r109, %p15;
	add.s32 	%r112, %r104, 4;
	ld.global.f32 	%f41, [%rd20+16];
	setp.gt.f32 	%p16, %f41, %f40;
	selp.f32 	%f42, %f41, %f40, %p16;
	selp.b32 	%r113, %r112, %r111, %p16;
	add.s32 	%r114, %r104, 5;
	ld.global.f32 	%f43, [%rd20+20];
	setp.gt.f32 	%p17, %f43, %f42;
	selp.f32 	%f44, %f43, %f42, %p17;
	selp.b32 	%r115, %r114, %r113, %p17;
	add.s32 	%r116, %r104, 6;
	ld.global.f32 	%f45, [%rd20+24];
	setp.gt.f32 	%p18, %f45, %f44;
	selp.f32 	%f46, %f45, %f44, %p18;
	selp.b32 	%r117, %r116, %r115, %p18;
	add.s32 	%r118, %r104, 7;
	ld.global.f32 	%f47, [%rd20+28];
	setp.gt.f32 	%p19, %f47, %f46;
	selp.f32 	%f48, %f47, %f46, %p19;
	selp.b32 	%r119, %r118, %r117, %p19;
	add.s32 	%r120, %r104, 8;
	ld.global.f32 	%f49, [%rd20+32];
	setp.gt.f32 	%p20, %f49, %f48;
	selp.f32 	%f50, %f49, %f48, %p20;
	selp.b32 	%r121, %r120, %r119, %p20;
	add.s32 	%r122, %r104, 9;
	ld.global.f32 	%f51, [%rd20+36];
	setp.gt.f32 	%p21, %f51, %f50;
	selp.f32 	%f52, %f51, %f50, %p21;
	selp.b32 	%r123, %r122, %r121, %p21;
	add.s32 	%r124, %r104, 10;
	ld.global.f32 	%f53, [%rd20+40];
	setp.gt.f32 	%p22, %f53, %f52;
	selp.f32 	%f54, %f53, %f52, %p22;
	selp.b32 	%r125, %r124, %r123, %p22;
	add.s32 	%r126, %r104, 11;
	ld.global.f32 	%f55, [%rd20+44];
	setp.gt.f32 	%p23, %f55, %f54;
	selp.f32 	%f56, %f55, %f54, %p23;
	selp.b32 	%r127, %r126, %r125, %p23;
	add.s32 	%r128, %r104, 12;
	ld.global.f32 	%f57, [%rd20+48];
	setp.gt.f32 	%p24, %f57, %f56;
	selp.f32 	%f58, %f57, %f56, %p24;
	selp.b32 	%r129, %r128, %r127, %p24;
	add.s32 	%r130, %r104, 13;
	ld.global.f32 	%f59, [%rd20+52];
	setp.gt.f32 	%p25, %f59, %f58;
	selp.f32 	%f60, %f59, %f58, %p25;
	selp.b32 	%r131, %r130, %r129, %p25;
	add.s32 	%r132, %r104, 14;
	ld.global.f32 	%f61, [%rd20+56];
	setp.gt.f32 	%p26, %f61, %f60;
	selp.f32 	%f62, %f61, %f60, %p26;
	selp.b32 	%r133, %r132, %r131, %p26;
	add.s32 	%r134, %r104, 15;
	ld.global.f32 	%f63, [%rd20+60];
	setp.gt.f32 	%p27, %f63, %f62;
	selp.f32 	%f169, %f63, %f62, %p27;
	selp.b32 	%r216, %r134, %r133, %p27;
	add.s32 	%r205, %r205, 16;
	setp.eq.s32 	%p28, %r205, %r29;
	mov.u32 	%r211, %r29;
	@%p28 bra 	$L__BB5_26;
	bra.uni 	$L__BB5_25;
$L__BB5_26:
	setp.eq.s32 	%p29, %r27, 0;
	@%p29 bra 	$L__BB5_36;
	add.s32 	%r136, %r27, -1;
	setp.lt.u32 	%p30, %r136, 7;
	@%p30 bra 	$L__BB5_29;
	add.s32 	%r137, %r36, %r211;
	mul.wide.s32 	%rd21, %r137, 4;
	add.s64 	%rd22, %rd1, %rd21;
	ld.global.f32 	%f65, [%rd22];
	setp.gt.f32 	%p31, %f65, %f169;
	selp.f32 	%f66, %f65, %f169, %p31;
	selp.b32 	%r138, %r137, %r216, %p31;
	add.s32 	%r139, %r137, 1;
	ld.global.f32 	%f67, [%rd22+4];
	setp.gt.f32 	%p32, %f67, %f66;
	selp.f32 	%f68, %f67, %f66, %p32;
	selp.b32 	%r140, %r139, %r138, %p32;
	add.s32 	%r141, %r137, 2;
	ld.global.f32 	%f69, [%rd22+8];
	setp.gt.f32 	%p33, %f69, %f68;
	selp.f32 	%f70, %f69, %f68, %p33;
	selp.b32 	%r142, %r141, %r140, %p33;
	add.s32 	%r143, %r137, 3;
	ld.global.f32 	%f71, [%rd22+12];
	setp.gt.f32 	%p34, %f71, %f70;
	selp.f32 	%f72, %f71, %f70, %p34;
	selp.b32 	%r144, %r143, %r142, %p34;
	add.s32 	%r145, %r137, 4;
	ld.global.f32 	%f73, [%rd22+16];
	setp.gt.f32 	%p35, %f73, %f72;
	selp.f32 	%f74, %f73, %f72, %p35;
	selp.b32 	%r146, %r145, %r144, %p35;
	add.s32 	%r147, %r137, 5;
	ld.global.f32 	%f75, [%rd22+20];
	setp.gt.f32 	%p36, %f75, %f74;
	selp.f32 	%f76, %f75, %f74, %p36;
	selp.b32 	%r148, %r147, %r146, %p36;
	add.s32 	%r149, %r137, 6;
	ld.global.f32 	%f77, [%rd22+24];
	setp.gt.f32 	%p37, %f77, %f76;
	selp.f32 	%f78, %f77, %f76, %p37;
	selp.b32 	%r150, %r149, %r148, %p37;
	add.s32 	%r151, %r137, 7;
	ld.global.f32 	%f79, [%rd22+28];
	setp.gt.f32 	%p38, %f79, %f78;
	selp.f32 	%f169, %f79, %f78, %p38;
	selp.b32 	%r216, %r151, %r150, %p38;
	add.s32 	%r211, %r211, 8;
$L__BB5_29:
	setp.eq.s32 	%p39, %r28, 0;
	@%p39 bra 	$L__BB5_36;
	add.s32 	%r153, %r28, -1;
	setp.lt.u32 	%p40, %r153, 3;
	@%p40 bra 	$L__BB5_32;
	add.s32 	%r154, %r36, %r211;
	mul.wide.s32 	%rd23, %r154, 4;
	add.s64 	%rd24, %rd1, %rd23;
	ld.global.f32 	%f81, [%rd24];
	setp.gt.f32 	%p41, %f81, %f169;
	selp.f32 	%f82, %f81, %f169, %p41;
	selp.b32 	%r155, %r154, %r216, %p41;
	add.s32 	%r156, %r154, 1;
	ld.global.f32 	%f83, [%rd24+4];
	setp.gt.f32 	%p42, %f83, %f82;
	selp.f32 	%f84, %f83, %f82, %p42;
	selp.b32 	%r157, %r156, %r155, %p42;
	add.s32 	%r158, %r154, 2;
	ld.global.f32 	%f85, [%rd24+8];
	setp.gt.f32 	%p43, %f85, %f84;
	selp.f32 	%f86, %f85, %f84, %p43;
	selp.b32 	%r159, %r158, %r157, %p43;
	add.s32 	%r160, %r154, 3;
	ld.global.f32 	%f87, [%rd24+12];
	setp.gt.f32 	%p44, %f87, %f86;
	selp.f32 	%f169, %f87, %f86, %p44;
	selp.b32 	%r216, %r160, %r159, %p44;
	add.s32 	%r211, %r211, 4;
$L__BB5_32:
	setp.eq.s32 	%p45, %r30, 0;
	@%p45 bra 	$L__BB5_36;
	setp.eq.s32 	%p46, %r30, 1;
	add.s32 	%r54, %r36, %r211;
	mul.wide.s32 	%rd25, %r54, 4;
	add.s64 	%rd5, %rd1, %rd25;
	ld.global.f32 	%f88, [%rd5];
	setp.gt.f32 	%p47, %f88, %f169;
	selp.f32 	%f169, %f88, %f169, %p47;
	selp.b32 	%r216, %r54, %r216, %p47;
	@%p46 bra 	$L__BB5_36;
	setp.eq.s32 	%p48, %r30, 2;
	add.s32 	%r161, %r54, 1;
	ld.global.f32 	%f89, [%rd5+4];
	setp.gt.f32 	%p49, %f89, %f169;
	selp.f32 	%f169, %f89, %f169, %p49;
	selp.b32 	%r216, %r161, %r216, %p49;
	@%p48 bra 	$L__BB5_36;
	add.s32 	%r162, %r54, 2;
	ld.global.f32 	%f90, [%rd5+8];
	setp.gt.f32 	%p50, %f90, %f169;
	selp.f32 	%f169, %f90, %f169, %p50;
	selp.b32 	%r216, %r162, %r216, %p50;
$L__BB5_36:
	add.s32 	%r203, %r203, 1;
	setp.ne.s32 	%p51, %r203, %r75;
	@%p51 bra 	$L__BB5_23;
	cvt.rn.f32.s32 	%f91, %r216;
	mul.wide.s32 	%rd26, %r2, 4;
	add.s64 	%rd27, %rd3, %rd26;
	st.global.f32 	[%rd27], %f169;
	add.s64 	%rd28, %rd2, %rd26;
	st.global.f32 	[%rd28], %f91;
	add.s32 	%r2, %r2, %r5;
	setp.lt.s32 	%p52, %r2, %r69;
	@%p52 bra 	$L__BB5_22;
	bra.uni 	$L__BB5_44;
$L__BB5_38:
	setp.eq.s64 	%p7, %rd6, 0;
	@%p7 bra 	$L__BB5_39;
	bra.uni 	$L__BB5_40;
$L__BB5_39:
	mul.wide.s32 	%rd17, %r2, 4;
	add.s64 	%rd18, %rd3, %rd17;
	mov.b32 	%r88, -8388609;
	st.global.u32 	[%rd18], %r88;
	add.s32 	%r2, %r2, %r5;
	setp.lt.s32 	%p9, %r2, %r69;
	@%p9 bra 	$L__BB5_39;
	bra.uni 	$L__BB5_44;
$L__BB5_40:
	mul.wide.s32 	%rd14, %r2, 4;
	add.s64 	%rd15, %rd3, %rd14;
	mov.b32 	%r86, -8388609;
	st.global.u32 	[%rd15], %r86;
	add.s64 	%rd16, %rd2, %rd14;
	mov.b32 	%r87, -1082130432;
	st.global.u32 	[%rd16], %r87;
	add.s32 	%r2, %r2, %r5;
	setp.lt.s32 	%p8, %r2, %r69;
	@%p8 bra 	$L__BB5_40;
	bra.uni 	$L__BB5_44;
$L__BB5_41:
	setp.eq.s64 	%p3, %rd6, 0;
	@%p3 bra 	$L__BB5_42;
	bra.uni 	$L__BB5_43;
$L__BB5_42:
	mul.wide.s32 	%rd12, %r2, 4;
	add.s64 	%rd13, %rd3, %rd12;
	mov.b32 	%r85, -8388609;
	st.global.u32 	[%rd13], %r85;
	add.s32 	%r2, %r2, %r5;
	setp.lt.s32 	%p5, %r2, %r69;
	@%p5 bra 	$L__BB5_42;
	bra.uni 	$L__BB5_44;
$L__BB5_43:
	mul.wide.s32 	%rd9, %r2, 4;
	add.s64 	%rd10, %rd3, %rd9;
	mov.b32 	%r83, -8388609;
	st.global.u32 	[%rd10], %r83;
	add.s64 	%rd11, %rd2, %rd9;
	mov.b32 	%r84, -1082130432;
	st.global.u32 	[%rd11], %r84;
	add.s32 	%r2, %r2, %r5;
	setp.lt.s32 	%p4, %r2, %r69;
	@%p4 bra 	$L__BB5_43;
$L__BB5_44:
	ret;

}
	// .globl	_Z24max_pool_backward_kernelPKfS0_Pfi
.visible .entry _Z24max_pool_backward_kernelPKfS0_Pfi(
	.param .u64 .ptr .align 1 _Z24max_pool_backward_kernelPKfS0_Pfi_param_0,
	.param .u64 .ptr .align 1 _Z24max_pool_backward_kernelPKfS0_Pfi_param_1,
	.param .u64 .ptr .align 1 _Z24max_pool_backward_kernelPKfS0_Pfi_param_2,
	.param .u32 _Z24max_pool_backward_kernelPKfS0_Pfi_param_3
)
{
	.reg .pred 	%p<4>;
	.reg .b32 	%r<12>;
	.reg .b32 	%f<4>;
	.reg .b64 	%rd<13>;

	ld.param.u64 	%rd4, [_Z24max_pool_backward_kernelPKfS0_Pfi_param_0];
	ld.param.u64 	%rd5, [_Z24max_pool_backward_kernelPKfS0_Pfi_param_1];
	ld.param.u64 	%rd6, [_Z24max_pool_backward_kernelPKfS0_Pfi_param_2];
	ld.param.u32 	%r7, [_Z24max_pool_backward_kernelPKfS0_Pfi_param_3];
	mov.u32 	%r8, %ctaid.x;
	mov.u32 	%r1, %ntid.x;
	mov.u32 	%r9, %tid.x;
	mad.lo.s32 	%r11, %r8, %r1, %r9;
	setp.ge.s32 	%p1, %r11, %r7;
	@%p1 bra 	$L__BB6_5;
	mov.u32 	%r10, %nctaid.x;
	mul.lo.s32 	%r3, %r1, %r10;
	cvta.to.global.u64 	%rd1, %rd5;
	cvta.to.global.u64 	%rd2, %rd4;
	cvta.to.global.u64 	%rd3, %rd6;
$L__BB6_2:
	mul.wide.s32 	%rd7, %r11, 4;
	add.s64 	%rd8, %rd1, %rd7;
	ld.global.f32 	%f1, [%rd8];
	cvt.rzi.s32.f32 	%r5, %f1;
	setp.lt.s32 	%p2, %r5, 0;
	@%p2 bra 	$L__BB6_4;
	mul.wide.u32 	%rd9, %r5, 4;
	add.s64 	%rd10, %rd3, %rd9;
	add.s64 	%rd12, %rd2, %rd7;
	ld.global.f32 	%f2, [%rd12];
	atom.global.add.f32 	%f3, [%rd10], %f2;
$L__BB6_4:
	add.s32 	%r11, %r11, %r3;
	setp.lt.s32 	%p3, %r11, %r7;
	@%p3 bra 	$L__BB6_2;
$L__BB6_5:
	ret;

}
	// .globl	_Z14row_max_kernelPKfPfii
.visible .entry _Z14row_max_kernelPKfPfii(
	.param .u64 .ptr .align 1 _Z14row_max_kernelPKfPfii_param_0,
	.param .u64 .ptr .align 1 _Z14row_max_kernelPKfPfii_param_1,
	.param .u32 _Z14row_max_kernelPKfPfii_param_2,
	.param .u32 _Z14row_max_kernelPKfPfii_param_3
)
{
	.reg .pred 	%p<8>;
	.reg .b32 	%r<20>;
	.reg .b32 	%f<13>;
	.reg .b64 	%rd<9>;

	ld.param.u64 	%rd2, [_Z14row_max_kernelPKfPfii_param_0];
	ld.param.u64 	%rd3, [_Z14row_max_kernelPKfPfii_param_1];
	ld.param.u32 	%r12, [_Z14row_max_kernelPKfPfii_param_2];
	ld.param.u32 	%r11, [_Z14row_max_kernelPKfPfii_param_3];
	mov.u32 	%r1, %ctaid.x;
	setp.ge.s32 	%p1, %r1, %r12;
	@%p1 bra 	$L__BB7_10;
	mov.u32 	%r2, %tid.x;
	setp.ge.s32 	%p2, %r2, %r11;
	mov.f32 	%f12, 0fFF7FFFFF;
	@%p2 bra 	$L__BB7_4;
	mul.lo.s32 	%r3, %r11, %r1;
	mov.u32 	%r4, %ntid.x;
	cvta.to.global.u64 	%rd1, %rd2;
	mov.f32 	%f12, 0fFF7FFFFF;
	mov.u32 	%r18, %r2;
$L__BB7_3:
	add.s32 	%r13, %r18, %r3;
	mul.wide.s32 	%rd4, %r13, 4;
	add.s64 	%rd5, %rd1, %rd4;
	ld.global.f32 	%f6, [%rd5];
	max.f32 	%f12, %f12, %f6;
	add.s32 	%r18, %r18, %r4;
	setp.lt.s32 	%p3, %r18, %r11;
	@%p3 bra 	$L__BB7_3;
$L__BB7_4:
	shl.b32 	%r14, %r2, 2;
	mov.u32 	%r15, shared;
	add.s32 	%r7, %r15, %r14;
	st.shared.f32 	[%r7], %f12;
	bar.sync 	0;
	mov.u32 	%r19, %ntid.x;
	setp.lt.u32 	%p4, %r19, 2;
	@%p4 bra 	$L__BB7_8;
$L__BB7_5:
	shr.u32 	%r10, %r19, 1;
	setp.ge.u32 	%p5, %r2, %r10;
	@%p5 bra 	$L__BB7_7;
	ld.shared.f32 	%f7, [%r7];
	shl.b32 	%r16, %r10, 2;
	add.s32 	%r17, %r7, %r16;
	ld.shared.f32 	%f8, [%r17];
	max.f32 	%f9, %f7, %f8;
	st.shared.f32 	[%r7], %f9;
$L__BB7_7:
	bar.sync 	0;
	setp.gt.u32 	%p6, %r19, 3;
	mov.u32 	%r19, %r10;
	@%p6 bra 	$L__BB7_5;
$L__BB7_8:
	setp.ne.s32 	%p7, %r2, 0;
	@%p7 bra 	$L__BB7_10;
	ld.shared.f32 	%f10, [shared];
	cvta.to.global.u64 	%rd6, %rd3;
	mul.wide.u32 	%rd7, %r1, 4;
	add.s64 	%rd8, %rd6, %rd7;
	st.global.f32 	[%rd8], %f10;
$L__BB7_10:
	ret;

}
	// .globl	_Z19subtract_max_kernelPKfS0_Pfii
.visible .entry _Z19subtract_max_kernelPKfS0_Pfii(
	.param .u64 .ptr .align 1 _Z19subtract_max_kernelPKfS0_Pfii_param_0,
	.param .u64 .ptr .align 1 _Z19subtract_max_kernelPKfS0_Pfii_param_1,
	.param .u64 .ptr .align 1 _Z19subtract_max_kernelPKfS0_Pfii_param_2,
	.param .u32 _Z19subtract_max_kernelPKfS0_Pfii_param_3,
	.param .u32 _Z19subtract_max_kernelPKfS0_Pfii_param_4
)
{
	.reg .pred 	%p<2>;
	.reg .b32 	%r<9>;
	.reg .b32 	%f<4>;
	.reg .b64 	%rd<12>;

	ld.param.u64 	%rd1, [_Z19subtract_max_kernelPKfS0_Pfii_param_0];
	ld.param.u64 	%rd2, [_Z19subtract_max_kernelPKfS0_Pfii_param_1];
	ld.param.u64 	%rd3, [_Z19subtract_max_kernelPKfS0_Pfii_param_2];
	ld.param.u32 	%r3, [_Z19subtract_max_kernelPKfS0_Pfii_param_3];
	ld.param.u32 	%r2, [_Z19subtract_max_kernelPKfS0_Pfii_param_4];
	mov.u32 	%r4, %ctaid.x;
	mov.u32 	%r5, %ntid.x;
	mov.u32 	%r6, %tid.x;
	mad.lo.s32 	%r1, %r4, %r5, %r6;
	mul.lo.s32 	%r7, %r2, %r3;
	setp.ge.s32 	%p1, %r1, %r7;
	@%p1 bra 	$L__BB8_2;
	cvta.to.global.u64 	%rd4, %rd1;
	cvta.to.global.u64 	%rd5, %rd2;
	cvta.to.global.u64 	%rd6, %rd3;
	div.s32 	%r8, %r1, %r2;
	mul.wide.s32 	%rd7, %r1, 4;
	add.s64 	%rd8, %rd4, %rd7;
	ld.global.f32 	%f1, [%rd8];
	mul.wide.s32 	%rd9, %r8, 4;
	add.s64 	%rd10, %rd5, %rd9;
	ld.global.f32 	%f2, [%rd10];
	sub.f32 	%f3, %f1, %f2;
	add.s64 	%rd11, %rd6, %rd7;
	st.global.f32 	[%rd11], %f3;
$L__BB8_2:
	ret;

}
	// .globl	_Z10exp_kernelPfi
.visible .entry _Z10exp_kernelPfi(
	.param .u64 .ptr .align 1 _Z10exp_kernelPfi_param_0,
	.param .u32 _Z10exp_kernelPfi_param_1
)
{
	.reg .pred 	%p<2>;
	.reg .b32 	%r<8>;
	.reg .b32 	%f<14>;
	.reg .b64 	%rd<5>;

	ld.param.u64 	%rd1, [_Z10exp_kernelPfi_param_0];
	ld.param.u32 	%r2, [_Z10exp_kernelPfi_param_1];
	mov.u32 	%r3, %ctaid.x;
	mov.u32 	%r4, %ntid.x;
	mov.u32 	%r5, %tid.x;
	mad.lo.s32 	%r1, %r3, %r4, %r5;
	setp.ge.s32 	%p1, %r1, %r2;
	@%p1 bra 	$L__BB9_2;
	cvta.to.global.u64 	%rd2, %rd1;
	mul.wide.s32 	%rd3, %r1, 4;
	add.s64 	%rd4, %rd2, %rd3;
	ld.global.f32 	%f1, [%rd4];
	fma.rn.f32 	%f2, %f1, 0f3BBB989D, 0f3F000000;
	cvt.sat.f32.f32 	%f3, %f2;
	mov.f32 	%f4, 0f4B400001;
	mov.f32 	%f5, 0f437C0000;
	fma.rm.f32 	%f6, %f3, %f5, %f4;
	add.f32 	%f7, %f6, 0fCB40007F;
	neg.f32 	%f8, %f7;
	fma.rn.f32 	%f9, %f1, 0f3FB8AA3B, %f8;
	fma.rn.f32 	%f10, %f1, 0f32A57060, %f9;
	mov.b32 	%r6, %f6;
	shl.b32 	%r7, %r6, 23;
	mov.b32 	%f11, %r7;
	ex2.approx.ftz.f32 	%f12, %f10;
	mul.f32 	%f13, %f12, %f11;
	st.global.f32 	[%rd4], %f13;
$L__BB9_2:
	ret;

}
	// .globl	_Z14row_sum_kernelPKfPfii
.visible .entry _Z14row_sum_kernelPKfPfii(
	.param .u64 .ptr .align 1 _Z14row_sum_kernelPKfPfii_param_0,
	.param .u64 .ptr .align 1 _Z14row_sum_kernelPKfPfii_param_1,
	.param .u32 _Z14row_sum_kernelPKfPfii_param_2,
	.param .u32 _Z14row_sum_kernelPKfPfii_param_3
)
{
	.reg .pred 	%p<8>;
	.reg .b32 	%r<20>;
	.reg .b32 	%f<13>;
	.reg .b64 	%rd<9>;

	ld.param.u64 	%rd2, [_Z14row_sum_kernelPKfPfii_param_0];
	ld.param.u64 	%rd3, [_Z14row_sum_kernelPKfPfii_param_1];
	ld.param.u32 	%r12, [_Z14row_sum_kernelPKfPfii_param_2];
	ld.param.u32 	%r11, [_Z14row_sum_kernelPKfPfii_param_3];
	mov.u32 	%r1, %ctaid.x;
	setp.ge.s32 	%p1, %r1, %r12;
	@%p1 bra 	$L__BB10_10;
	mov.u32 	%r2, %tid.x;
	setp.ge.s32 	%p2, %r2, %r11;
	mov.f32 	%f12, 0f00000000;
	@%p2 bra 	$L__BB10_4;
	mul.lo.s32 	%r3, %r11, %r1;
	mov.u32 	%r4, %ntid.x;
	cvta.to.global.u64 	%rd1, %rd2;
	mov.f32 	%f12, 0f00000000;
	mov.u32 	%r18, %r2;
$L__BB10_3:
	add.s32 	%r13, %r18, %r3;
	mul.wide.s32 	%rd4, %r13, 4;
	add.s64 	%rd5, %rd1, %rd4;
	ld.global.f32 	%f6, [%rd5];
	add.f32 	%f12, %f12, %f6;
	add.s32 	%r18, %r18, %r4;
	setp.lt.s32 	%p3, %r18, %r11;
	@%p3 bra 	$L__BB10_3;
$L__BB10_4:
	shl.b32 	%r14, %r2, 2;
	mov.u32 	%r15, shared;
	add.s32 	%r7, %r15, %r14;
	st.shared.f32 	[%r7], %f12;
	bar.sync 	0;
	mov.u32 	%r19, %ntid.x;
	setp.lt.u32 	%p4, %r19, 2;
	@%p4 bra 	$L__BB10_8;
$L__BB10_5:
	shr.u32 	%r10, %r19, 1;
	setp.ge.u32 	%p5, %r2, %r10;
	@%p5 bra 	$L__BB10_7;
	shl.b32 	%r16, %r10, 2;
	add.s32 	%r17, %r7, %r16;
	ld.shared.f32 	%f7, [%r17];
	ld.shared.f32 	%f8, [%r7];
	add.f32 	%f9, %f7, %f8;
	st.shared.f32 	[%r7], %f9;
$L__BB10_7:
	bar.sync 	0;
	setp.gt.u32 	%p6, %r19, 3;
	mov.u32 	%r19, %r10;
	@%p6 bra 	$L__BB10_5;
$L__BB10_8:
	setp.ne.s32 	%p7, %r2, 0;
	@%p7 bra 	$L__BB10_10;
	ld.shared.f32 	%f10, [shared];
	cvta.to.global.u64 	%rd6, %rd3;
	mul.wide.u32 	%rd7, %r1, 4;
	add.s64 	%rd8, %rd6, %rd7;
	st.global.f32 	[%rd8], %f10;
$L__BB10_10:
	ret;

}
	// .globl	_Z16normalize_kernelPfPKfii
.visible .entry _Z16normalize_kernelPfPKfii(
	.param .u64 .ptr .align 1 _Z16normalize_kernelPfPKfii_param_0,
	.param .u64 .ptr .align 1 _Z16normalize_kernelPfPKfii_param_1,
	.param .u32 _Z16normalize_kernelPfPKfii_param_2,
	.param .u32 _Z16normalize_kernelPfPKfii_param_3
)
{
	.reg .pred 	%p<3>;
	.reg .b32 	%r<9>;
	.reg .b32 	%f<7>;
	.reg .b64 	%rd<9>;

	ld.param.u64 	%rd2, [_Z16normalize_kernelPfPKfii_param_0];
	ld.param.u64 	%rd3, [_Z16normalize_kernelPfPKfii_param_1];
	ld.param.u32 	%r3, [_Z16normalize_kernelPfPKfii_param_2];
	ld.param.u32 	%r2, [_Z16normalize_kernelPfPKfii_param_3];
	mov.u32 	%r4, %ctaid.x;
	mov.u32 	%r5, %ntid.x;
	mov.u32 	%r6, %tid.x;
	mad.lo.s32 	%r1, %r4, %r5, %r6;
	mul.lo.s32 	%r7, %r2, %r3;
	setp.ge.s32 	%p1, %r1, %r7;
	@%p1 bra 	$L__BB11_4;
	cvta.to.global.u64 	%rd4, %rd2;
	cvta.to.global.u64 	%rd5, %rd3;
	div.s32 	%r8, %r1, %r2;
	mul.wide.s32 	%rd6, %r8, 4;
	add.s64 	%rd7, %rd5, %rd6;
	ld.global.f32 	%f1, [%rd7];
	setp.leu.f32 	%p2, %f1, 0f00000000;
	mul.wide.s32 	%rd8, %r1, 4;
	add.s64 	%rd1, %rd4, %rd8;
	mov.f32 	%f6, 0f00000000;
	@%p2 bra 	$L__BB11_3;
	ld.global.f32 	%f5, [%rd1];
	div.rn.f32 	%f6, %f5, %f1;
$L__BB11_3:
	st.global.f32 	[%rd1], %f6;
$L__BB11_4:
	ret;

}
	// .globl	_Z25cross_entropy_loss_kernelPKfPKiPfii
.visible .entry _Z25cross_entropy_loss_kernelPKfPKiPfii(
	.param .u64 .ptr .align 1 _Z25cross_entropy_loss_kernelPKfPKiPfii_param_0,
	.param .u64 .ptr .align 1 _Z25cross_entropy_loss_kernelPKfPKiPfii_param_1,
	.param .u64 .ptr .align 1 _Z25cross_entropy_loss_kernelPKfPKiPfii_param_2,
	.param .u32 _Z25cross_entropy_loss_kernelPKfPKiPfii_param_3,
	.param .u32 _Z25cross_entropy_loss_kernelPKfPKiPfii_param_4
)
{
	.reg .pred 	%p<3>;
	.reg .b32 	%r<13>;
	.reg .b32 	%f<21>;
	.reg .b64 	%rd<12>;

	ld.param.u64 	%rd1, [_Z25cross_entropy_loss_kernelPKfPKiPfii_param_0];
	ld.param.u64 	%rd2, [_Z25cross_entropy_loss_kernelPKfPKiPfii_param_1];
	ld.param.u64 	%rd3, [_Z25cross_entropy_loss_kernelPKfPKiPfii_param_2];
	ld.param.u32 	%r3, [_Z25cross_entropy_loss_kernelPKfPKiPfii_param_3];
	ld.param.u32 	%r2, [_Z25cross_entropy_loss_kernelPKfPKiPfii_param_4];
	mov.u32 	%r4, %ctaid.x;
	mov.u32 	%r5, %ntid.x;
	mov.u32 	%r6, %tid.x;
	mad.lo.s32 	%r1, %r4, %r5, %r6;
	setp.ge.s32 	%p1, %r1, %r3;
	@%p1 bra 	$L__BB12_2;
	cvta.to.global.u64 	%rd4, %rd2;
	cvta.to.global.u64 	%rd5, %rd1;
	cvta.to.global.u64 	%rd6, %rd3;
	mul.wide.s32 	%rd7, %r1, 4;
	add.s64 	%rd8, %rd4, %rd7;
	ld.global.u32 	%r7, [%rd8];
	mad.lo.s32 	%r8, %r2, %r1, %r7;
	mul.wide.s32 	%rd9, %r8, 4;
	add.s64 	%rd10, %rd5, %rd9;
	ld.global.f32 	%f1, [%rd10];
	max.f32 	%f2, %f1, 0f2B8CBCCC;
	mov.b32 	%r9, %f2;
	add.s32 	%r10, %r9, -1059760811;
	and.b32  	%r11, %r10, -8388608;
	sub.s32 	%r12, %r9, %r11;
	mov.b32 	%f3, %r12;
	cvt.rn.f32.s32 	%f4, %r11;
	fma.rn.f32 	%f5, %f4, 0f34000000, 0f00000000;
	add.f32 	%f6, %f3, 0fBF800000;
	fma.rn.f32 	%f7, %f6, 0fBE055027, 0f3E1039F6;
	fma.rn.f32 	%f8, %f7, %f6, 0fBDF8CDCC;
	fma.rn.f32 	%f9, %f8, %f6, 0f3E0F2955;
	fma.rn.f32 	%f10, %f9, %f6, 0fBE2AD8B9;
	fma.rn.f32 	%f11, %f10, %f6, 0f3E4CED0B;
	fma.rn.f32 	%f12, %f11, %f6, 0fBE7FFF22;
	fma.rn.f32 	%f13, %f12, %f6, 0f3EAAAA78;
	fma.rn.f32 	%f14, %f13, %f6, 0fBF000000;
	mul.f32 	%f15, %f6, %f14;
	fma.rn.f32 	%f16, %f15, %f6, %f6;
	fma.rn.f32 	%f17, %f5, 0f3F317218, %f16;
	setp.gt.u32 	%p2, %r9, 2139095039;
	fma.rn.f32 	%f18, %f2, 0f7F800000, 0f7F800000;
	selp.f32 	%f19, %f18, %f17, %p2;
	neg.f32 	%f20, %f19;
	add.s64 	%rd11, %rd6, %rd7;
	st.global.f32 	[%rd11], %f20;
$L__BB12_2:
	ret;

}
	// .globl	_Z37softmax_cross_entropy_backward_kernelPKfPKiPfii
.visible .entry _Z37softmax_cross_entropy_backward_kernelPKfPKiPfii(
	.param .u64 .ptr .align 1 _Z37softmax_cross_entropy_backward_kernelPKfPKiPfii_param_0,
	.param .u64 .ptr .align 1 _Z37softmax_cross_entropy_backward_kernelPKfPKiPfii_param_1,
	.param .u64 .ptr .align 1 _Z37softmax_cross_entropy_backward_kernelPKfPKiPfii_param_2,
	.param .u32 _Z37softmax_cross_entropy_backward_kernelPKfPKiPfii_param_3,
	.param .u32 _Z37softmax_cross_entropy_backward_kernelPKfPKiPfii_param_4
)
{
	.reg .pred 	%p<3>;
	.reg .b32 	%r<12>;
	.reg .b32 	%f<6>;
	.reg .b64 	%rd<12>;

	ld.param.u64 	%rd1, [_Z37softmax_cross_entropy_backward_kernelPKfPKiPfii_param_0];
	ld.param.u64 	%rd2, [_Z37softmax_cross_entropy_backward_kernelPKfPKiPfii_param_1];
	ld.param.u64 	%rd3, [_Z37softmax_cross_entropy_backward_kernelPKfPKiPfii_param_2];
	ld.param.u32 	%r2, [_Z37softmax_cross_entropy_backward_kernelPKfPKiPfii_param_3];
	ld.param.u32 	%r3, [_Z37softmax_cross_entropy_backward_kernelPKfPKiPfii_param_4];
	mov.u32 	%r4, %ctaid.x;
	mov.u32 	%r5, %ntid.x;
	mov.u32 	%r6, %tid.x;
	mad.lo.s32 	%r1, %r4, %r5, %r6;
	mul.lo.s32 	%r7, %r3, %r2;
	setp.ge.s32 	%p1, %r1, %r7;
	@%p1 bra 	$L__BB13_2;
	cvta.to.global.u64 	%rd4, %rd2;
	cvta.to.global.u64 	%rd5, %rd1;
	cvta.to.global.u64 	%rd6, %rd3;
	div.s32 	%r8, %r1, %r3;
	mul.lo.s32 	%r9, %r8, %r3;
	sub.s32 	%r10, %r1, %r9;
	mul.wide.s32 	%rd7, %r8, 4;
	add.s64 	%rd8, %rd4, %rd7;
	ld.global.u32 	%r11, [%rd8];
	mul.wide.s32 	%rd9, %r1, 4;
	add.s64 	%rd10, %rd5, %rd9;
	ld.global.f32 	%f1, [%rd10];
	setp.eq.s32 	%p2, %r10, %r11;
	add.f32 	%f2, %f1, 0fBF800000;
	selp.f32 	%f3, %f2, %f1, %p2;
	cvt.rn.f32.s32 	%f4, %r2;
	div.rn.f32 	%f5, %f3, %f4;
	add.s64 	%rd11, %rd6, %rd9;
	st.global.f32 	[%rd11], %f5;
$L__BB13_2:
	ret;

}
	// .globl	_ZN3cub18CUB_300001_SM_10006detail11EmptyKernelIvEEvv
.visible .entry _ZN3cub18CUB_300001_SM_10006detail11EmptyKernelIvEEvv()
{


	ret;

}
	// .globl	_ZN3cub18CUB_300001_SM_10006detail8for_each13static_kernelINS2_12policy_hub_t12policy_500_tElN6thrust24THRUST_300001_SM_1000_NS8cuda_cub6__fill7functorINS7_10device_ptrIfEEfEEEEvT0_T1_
.visible .entry _ZN3cub18CUB_300001_SM_10006detail8for_each13static_kernelINS2_12policy_hub_t12policy_500_tElN6thrust24THRUST_300001_SM_1000_NS8cuda_cub6__fill7functorINS7_10device_ptrIfEEfEEEEvT0_T1_(
	.param .u64 _ZN3cub18CUB_300001_SM_10006detail8for_each13static_kernelINS2_12policy_hub_t12policy_500_tElN6thrust24THRUST_300001_SM_1000_NS8cuda_cub6__fill7functorINS7_10device_ptrIfEEfEEEEvT0_T1__param_0,
	.param .align 8 .b8 _ZN3cub18CUB_300001_SM_10006detail8for_each13static_kernelINS2_12policy_hub_t12policy_500_tElN6thrust24THRUST_300001_SM_1000_NS8cuda_cub6__fill7functorINS7_10device_ptrIfEEfEEEEvT0_T1__param_1[16]
)
.maxntid 256
{
	.reg .pred 	%p<4>;
	.reg .b16 	%rs<5>;
	.reg .b32 	%r<10>;
	.reg .b32 	%f<3>;
	.reg .b64 	%rd<17>;

	ld.param.f32 	%f2, [_ZN3cub18CUB_300001_SM_10006detail8for_each13static_kernelINS2_12policy_hub_t12policy_500_tElN6thrust24THRUST_300001_SM_1000_NS8cuda_cub6__fill7functorINS7_10device_ptrIfEEfEEEEvT0_T1__param_1+8];
	ld.param.u64 	%rd5, [_ZN3cub18CUB_300001_SM_10006detail8for_each13static_kernelINS2_12policy_hub_t12policy_500_tElN6thrust24THRUST_300001_SM_1000_NS8cuda_cub6__fill7functorINS7_10device_ptrIfEEfEEEEvT0_T1__param_1];
	ld.param.u64 	%rd6, [_ZN3cub18CUB_300001_SM_10006detail8for_each13static_kernelINS2_12policy_hub_t12policy_500_tElN6thrust24THRUST_300001_SM_1000_NS8cuda_cub6__fill7functorINS7_10device_ptrIfEEfEEEEvT0_T1__param_0];
	mov.u32 	%r7, %ctaid.x;
	mul.wide.u32 	%rd1, %r7, 512;
	sub.s64 	%rd2, %rd6, %rd1;
	setp.lt.s64 	%p1, %rd2, 512;
	@%p1 bra 	$L__BB15_2;
	mov.u32 	%r9, %tid.x;
	cvta.to.global.u64 	%rd12, %rd5;
	cvt.u64.u32 	%rd13, %r9;
	add.s64 	%rd14, %rd1, %rd13;
	shl.b64 	%rd15, %rd14, 2;
	add.s64 	%rd16, %rd12, %rd15;
	st.global.f32 	[%rd16], %f2;
	st.global.f32 	[%rd16+1024], %f2;
	bra.uni 	$L__BB15_6;
$L__BB15_2:
	cvta.to.global.u64 	%rd7, %rd5;
	mov.u32 	%r1, %tid.x;
	cvt.s64.s32 	%rd3, %rd2;
	cvt.u64.u32 	%rd8, %r1;
	setp.le.s64 	%p2, %rd3, %rd8;
	add.s64 	%rd9, %rd1, %rd8;
	shl.b64 	%rd10, %rd9, 2;
	add.s64 	%rd4, %rd7, %rd10;
	@%p2 bra 	$L__BB15_4;
	st.global.f32 	[%rd4], %f2;
$L__BB15_4:
	add.s32 	%r8, %r1, 256;
	cvt.u64.u32 	%rd11, %r8;
	setp.le.s64 	%p3, %rd3, %rd11;
	@%p3 bra 	$L__BB15_6;
	st.global.f32 	[%rd4+1024], %f2;
$L__BB15_6:
	ret;

}


// ===== COMPILED SASS (sm_100) =====

	.target	sm_100

	.elftype	@"ET_EXEC"


//--------------------- .note.nv.tkinfo           --------------------------
	.section	.note.nv.tkinfo,"",@"SHT_NOTE"
	.sectionflags	@"SHF_NOTE_NV_TKINFO"
	.tkinfo
        /*0018*/ 	.word	0x00000002
        /*0030*/ 	.string	""
        /*0030*/ 	.string	"ptxas"
        /*0030*/ 	.string	"Cuda compilation tools, release 13.0, V13.0.88"
        /*0030*/ 	.string	"Build cuda_13.0.r13.0/compiler.36424714_0"
        /*0030*/ 	.string	"-arch sm_100 -m 64 "



//--------------------- .note.nv.cuinfo           --------------------------
	.section	.note.nv.cuinfo,"",@"SHT_NOTE"
	.sectionflags	@"SHF_NOTE_NV_CUINFO"
        /*0018*/ 	.short	0x0002
        /*001a*/ 	.short	0x0064
        /*001c*/ 	.short	0x0082
	.zero		2


//--------------------- .nv.info                  --------------------------
	.section	.nv.info,"",@"SHT_CUDA_INFO"
	.align	4


	//----- nvinfo : EIATTR_REGCOUNT
	.align		4
        /*0000*/ 	.byte	0x04, 0x2f
        /*0002*/ 	.short	(.L_44 - .L_43)
	.align		4
.L_43:
        /*0004*/ 	.word	index@(_Z18scale_shift_kernelPfmf)
        /*0008*/ 	.word	0x00000008


	//----- nvinfo : EIATTR_FRAME_SIZE
	.align		4
.L_44:
        /*000c*/ 	.byte	0x04, 0x11
        /*000e*/ 	.short	(.L_46 - .L_45)
	.align		4
.L_45:
        /*0010*/ 	.word	index@(_Z18scale_shift_kernelPfmf)
        /*0014*/ 	.word	0x00000000


	//----- nvinfo : EIATTR_REGCOUNT
	.align		4
.L_46:
        /*0018*/ 	.byte	0x04, 0x2f
        /*001a*/ 	.short	(.L_48 - .L_47)
	.align		4
.L_47:
        /*001c*/ 	.word	index@(_Z13im2col_kerneliPKfiiiiiiiiiiiiPf)
        /*0020*/ 	.word	0x00000020


	//----- nvinfo : EIATTR_FRAME_SIZE
	.align		4
.L_48:
        /*0024*/ 	.byte	0x04, 0x11
        /*0026*/ 	.short	(.L_50 - .L_49)
	.align		4
.L_49:
        /*0028*/ 	.word	index@(_Z13im2col_kerneliPKfiiiiiiiiiiiiPf)
        /*002c*/ 	.word	0x00000000


	//----- nvinfo : EIATTR_REGCOUNT
	.align		4
.L_50:
        /*0030*/ 	.byte	0x04, 0x2f
        /*0032*/ 	.short	(.L_52 - .L_51)
	.align		4
.L_51:
        /*0034*/ 	.word	index@(_Z13col2im_kerneliPKfiiiiiiiiiiiiPf)
        /*0038*/ 	.word	0x0000001e


	//----- nvinfo : EIATTR_FRAME_SIZE
	.align		4
.L_52:
        /*003c*/ 	.byte	0x04, 0x11
        /*003e*/ 	.short	(.L_54 - .L_53)
	.align		4
.L_53:
        /*0040*/ 	.word	index@(_Z13col2im_kerneliPKfiiiiiiiiiiiiPf)
        /*0044*/ 	.word	0x00000000


	//----- nvinfo : EIATTR_REGCOUNT
	.align		4
.L_54:
        /*0048*/ 	.byte	0x04, 0x2f
        /*004a*/ 	.short	(.L_56 - .L_55)
	.align		4
.L_55:
        /*004c*/ 	.word	index@(_Z21matrix_to_nchw_kernelPKfPfiiii)
        /*0050*/ 	.word	0x0000001a


	//----- nvinfo : EIATTR_FRAME_SIZE
	.align		4
.L_56:
        /*0054*/ 	.byte	0x04, 0x11
        /*0056*/ 	.short	(.L_58 - .L_57)
	.align		4
.L_57:
        /*0058*/ 	.word	index@(_Z21matrix_to_nchw_kernelPKfPfiiii)
        /*005c*/ 	.word	0x00000000


	//----- nvinfo : EIATTR_REGCOUNT
	.align		4
.L_58:
        /*0060*/ 	.byte	0x04, 0x2f
        /*0062*/ 	.short	(.L_60 - .L_59)
	.align		4
.L_59:
        /*0064*/ 	.word	index@(_Z21nchw_to_matrix_kernelPKfPfiiii)
        /*0068*/ 	.word	0x0000001a


	//----- nvinfo : EIATTR_FRAME_SIZE
	.align		4
.L_60:
        /*006c*/ 	.byte	0x04, 0x11
        /*006e*/ 	.short	(.L_62 - .L_61)
	.align		4
.L_61:
        /*0070*/ 	.word	index@(_Z21nchw_to_matrix_kernelPKfPfiiii)
        /*0074*/ 	.word	0x00000000


	//----- nvinfo : EIATTR_REGCOUNT
	.align		4
.L_62:
        /*0078*/ 	.byte	0x04, 0x2f
        /*007a*/ 	.short	(.L_64 - .L_63)
	.align		4
.L_63:
        /*007c*/ 	.word	index@(_Z23max_pool_forward_kernelPKfPfS1_iiiiiiiiiii)
        /*0080*/ 	.word	0x0000001f


	//----- nvinfo : EIATTR_FRAME_SIZE
	.align		4
.L_64:
        /*0084*/ 	.byte	0x04, 0x11
        /*0086*/ 	.short	(.L_66 - .L_65)
	.align		4
.L_65:
        /*0088*/ 	.word	index@(_Z23max_pool_forward_kernelPKfPfS1_iiiiiiiiiii)
        /*008c*/ 	.word	0x00000000


	//----- nvinfo : EIATTR_REGCOUNT
	.align		4
.L_66:
        /*0090*/ 	.byte	0x04, 0x2f
        /*0092*/ 	.short	(.L_68 - .L_67)
	.align		4
.L_67:
        /*0094*/ 	.word	index@(_Z24max_pool_backward_kernelPKfS0_Pfi)
        /*0098*/ 	.word	0x00000012


	//----- nvinfo : EIATTR_FRAME_SIZE
	.align		4
.L_68:
        /*009c*/ 	.byte	0x04, 0x11
        /*009e*/ 	.short	(.L_70 - .L_69)
	.align		4
.L_69:
        /*00a0*/ 	.word	index@(_Z24max_pool_backward_kernelPKfS0_Pfi)
        /*00a4*/ 	.word	0x00000000


	//----- nvinfo : EIATTR_REGCOUNT
	.align		4
.L_70:
        /*00a8*/ 	.byte	0x04, 0x2f
        /*00aa*/ 	.short	(.L_72 - .L_71)
	.align		4
.L_71:
        /*00ac*/ 	.word	index@(_Z14row_max_kernelPKfPfii)
        /*00b0*/ 	.word	0x0000000c


	//----- nvinfo : EIATTR_FRAME_SIZE
	.align		4
.L_72:
        /*00b4*/ 	.byte	0x04, 0x11
        /*00b6*/ 	.short	(.L_74 - .L_73)
	.align		4
.L_73:
        /*00b8*/ 	.word	index@(_Z14row_max_kernelPKfPfii)
        /*00bc*/ 	.word	0x00000000


	//----- nvinfo : EIATTR_REGCOUNT
	.align		4
.L_74:
        /*00c0*/ 	.byte	0x04, 0x2f
        /*00c2*/ 	.short	(.L_76 - .L_75)
	.align		4
.L_75:
        /*00c4*/ 	.word	index@(_Z19subtract_max_kernelPKfS0_Pfii)
        /*00c8*/ 	.word	0x0000000c


	//----- nvinfo : EIATTR_FRAME_SIZE
	.align		4
.L_76:
        /*00cc*/ 	.byte	0x04, 0x11
        /*00ce*/ 	.short	(.L_78 - .L_77)
	.align		4
.L_77:
        /*00d0*/ 	.word	index@(_Z19subtract_max_kernelPKfS0_Pfii)
        /*00d4*/ 	.word	0x00000000


	//----- nvinfo : EIATTR_REGCOUNT
	.align		4
.L_78:
        /*00d8*/ 	.byte	0x04, 0x2f
        /*00da*/ 	.short	(.L_80 - .L_79)
	.align		4
.L_79:
        /*00dc*/ 	.word	index@(_Z10exp_kernelPfi)
        /*00e0*/ 	.word	0x0000000a


	//----- nvinfo : EIATTR_FRAME_SIZE
	.align		4
.L_80:
        /*00e4*/ 	.byte	0x04, 0x11
        /*00e6*/ 	.short	(.L_82 - .L_81)
	.align		4
.L_81:
        /*00e8*/ 	.word	index@(_Z10exp_kernelPfi)
        /*00ec*/ 	.word	0x00000000


	//----- nvinfo : EIATTR_REGCOUNT
	.align		4
.L_82:
        /*00f0*/ 	.byte	0x04, 0x2f
        /*00f2*/ 	.short	(.L_84 - .L_83)
	.align		4
.L_83:
        /*00f4*/ 	.word	index@(_Z14row_sum_kernelPKfPfii)
        /*00f8*/ 	.word	0x0000000c


	//----- nvinfo : EIATTR_FRAME_SIZE
	.align		4
.L_84:
        /*00fc*/ 	.byte	0x04, 0x11
        /*00fe*/ 	.short	(.L_86 - .L_85)
	.align		4
.L_85:
        /*0100*/ 	.word	index@(_Z14row_sum_kernelPKfPfii)
        /*0104*/ 	.word	0x00000000


	//----- nvinfo : EIATTR_REGCOUNT
	.align		4
.L_86:
        /*0108*/ 	.byte	0x04, 0x2f
        /*010a*/ 	.short	(.L_88 - .L_87)
	.align		4
.L_87:
        /*010c*/ 	.word	index@(_Z16normalize_kernelPfPKfii)
        /*0110*/ 	.word	0x00000012


	//----- nvinfo : EIATTR_FRAME_SIZE
	.align		4
.L_88:
        /*0114*/ 	.byte	0x04, 0x11
        /*0116*/ 	.short	(.L_90 - .L_89)
	.align		4
.L_89:
        /*0118*/ 	.word	index@($__internal_1_$__cuda_sm3x_div_rn_noftz_f32_slowpath)
        /*011c*/ 	.word	0x00000000


	//----- nvinfo : EIATTR_FRAME_SIZE
	.align		4
.L_90:
        /*0120*/ 	.byte	0x04, 0x11
        /*0122*/ 	.short	(.L_92 - .L_91)
	.align		4
.L_91:
        /*0124*/ 	.word	index@(_Z16normalize_kernelPfPKfii)
        /*0128*/ 	.word	0x00000000


	//----- nvinfo : EIATTR_REGCOUNT
	.align		4
.L_92:
        /*012c*/ 	.byte	0x04, 0x2f
        /*012e*/ 	.short	(.L_94 - .L_93)
	.align		4
.L_93:
        /*0130*/ 	.word	index@(_Z25cross_entropy_loss_kernelPKfPKiPfii)
        /*0134*/ 	.word	0x0000000c


	//----- nvinfo : EIATTR_FRAME_SIZE
	.align		4
.L_94:
        /*0138*/ 	.byte	0x04, 0x11
        /*013a*/ 	.short	(.L_96 - .L_95)
	.align		4
.L_95:
        /*013c*/ 	.word	index@(_Z25cross_entropy_loss_kernelPKfPKiPfii)
        /*0140*/ 	.word	0x00000000


	//----- nvinfo : EIATTR_REGCOUNT
	.align		4
.L_96:
        /*0144*/ 	.byte	0x04, 0x2f
        /*0146*/ 	.short	(.L_98 - .L_97)
	.align		4
.L_97:
        /*0148*/ 	.word	index@(_Z37softmax_cross_entropy_backward_kernelPKfPKiPfii)
        /*014c*/ 	.word	0x0000000f


	//----- nvinfo : EIATTR_FRAME_SIZE
	.align		4
.L_98:
        /*0150*/ 	.byte	0x04, 0x11
        /*0152*/ 	.short	(.L_100 - .L_99)
	.align		4
.L_99:
        /*0154*/ 	.word	index@($__internal_0_$__cuda_sm3x_div_rn_noftz_f32_slowpath)
        /*0158*/ 	.word	0x00000000


	//----- nvinfo : EIATTR_FRAME_SIZE
	.align		4
.L_100:
        /*015c*/ 	.byte	0x04, 0x11
        /*015e*/ 	.short	(.L_102 - .L_101)
	.align		4
.L_101:
        /*0160*/ 	.word	index@(_Z37softmax_cross_entropy_backward_kernelPKfPKiPfii)
        /*0164*/ 	.word	0x00000000


	//----- nvinfo : EIATTR_REGCOUNT
	.align		4
.L_102:
        /*0168*/ 	.byte	0x04, 0x2f
        /*016a*/ 	.short	(.L_104 - .L_103)
	.align		4
.L_103:
        /*016c*/ 	.word	index@(_ZN3cub18CUB_300001_SM_10006detail11EmptyKernelIvEEvv)
        /*0170*/ 	.word	0x00000004


	//----- nvinfo : EIATTR_FRAME_SIZE
	.align		4
.L_104:
        /*0174*/ 	.byte	0x04, 0x11
        /*0176*/ 	.short	(.L_106 - .L_105)
	.align		4
.L_105:
        /*0178*/ 	.word	index@(_ZN3cub18CUB_300001_SM_10006detail11EmptyKernelIvEEvv)
        /*017c*/ 	.word	0x00000000


	//----- nvinfo : EIATTR_REGCOUNT
	.align		4
.L_106:
        /*0180*/ 	.byte	0x04, 0x2f
        /*0182*/ 	.short	(.L_108 - .L_107)
	.align		4
.L_107:
        /*0184*/ 	.word	index@(_ZN3cub18CUB_300001_SM_10006detail8for_each13static_kernelINS2_12policy_hub_t12policy_500_tElN6thrust24THRUST_300001_SM_1000_NS8cuda_cub6__fill7functorINS7_10device_ptrIfEEfEEEEvT0_T1_)
        /*0188*/ 	.word	0x00000008


	//----- nvinfo : EIATTR_FRAME_SIZE
	.align		4
.L_108:
        /*018c*/ 	.byte	0x04, 0x11
        /*018e*/ 	.short	(.L_110 - .L_109)
	.align		4
.L_109:
        /*0190*/ 	.word	index@(_ZN3cub18CUB_300001_SM_10006detail8for_each13static_kernelINS2_12policy_hub_t12policy_500_tElN6thrust24THRUST_300001_SM_1000_NS8cuda_cub6__fill7functorINS7_10device_ptrIfEEfEEEEvT0_T1_)
        /*0194*/ 	.word	0x00000000


	//----- nvinfo : EIATTR_MIN_STACK_SIZE
	.align		4
.L_110:
        /*0198*/ 	.byte	0x04, 0x12
        /*019a*/ 	.short	(.L_112 - .L_111)
	.align		4
.L_111:
        /*019c*/ 	.word	index@(_ZN3cub18CUB_300001_SM_10006detail8for_each13static_kernelINS2_12policy_hub_t12policy_500_tElN6thrust24THRUST_300001_SM_1000_NS8cuda_cub6__fill7functorINS7_10device_ptrIfEEfEEEEvT0_T1_)
        /*01a0*/ 	.word	0x00000000


	//----- nvinfo : EIATTR_MIN_STACK_SIZE
	.align		4
.L_112:
        /*01a4*/ 	.byte	0x04, 0x12
        /*01a6*/ 	.short	(.L_114 - .L_113)
	.align		4
.L_113:
        /*01a8*/ 	.word	index@(_ZN3cub18CUB_300001_SM_10006detail11EmptyKernelIvEEvv)
        /*01ac*/ 	.word	0x00000000


	//----- nvinfo : EIATTR_MIN_STACK_SIZE
	.align		4
.L_114:
        /*01b0*/ 	.byte	0x04, 0x12
        /*01b2*/ 	.short	(.L_116 - .L_115)
	.align		4
.L_115:
        /*01b4*/ 	.word	index@(_Z37softmax_cross_entropy_backward_kernelPKfPKiPfii)
        /*01b8*/ 	.word	0x00000000


	//----- nvinfo : EIATTR_MIN_STACK_SIZE
	.align		4
.L_116:
        /*01bc*/ 	.byte	0x04, 0x12
        /*01be*/ 	.short	(.L_118 - .L_117)
	.align		4
.L_117:
        /*01c0*/ 	.word	index@(_Z25cross_entropy_loss_kernelPKfPKiPfii)
        /*01c4*/ 	.word	0x00000000


	//----- nvinfo : EIATTR_MIN_STACK_SIZE
	.align		4
.L_118:
        /*01c8*/ 	.byte	0x04, 0x12
        /*01ca*/ 	.short	(.L_120 - .L_119)
	.align		4
.L_119:
        /*01cc*/ 	.word	index@(_Z16normalize_kernelPfPKfii)
        /*01d0*/ 	.word	0x00000000


	//----- nvinfo : EIATTR_MIN_STACK_SIZE
	.align		4
.L_120:
        /*01d4*/ 	.byte	0x04, 0x12
        /*01d6*/ 	.short	(.L_122 - .L_121)
	.align		4
.L_121:
        /*01d8*/ 	.word	index@(_Z14row_sum_kernelPKfPfii)
        /*01dc*/ 	.word	0x00000000


	//----- nvinfo : EIATTR_MIN_STACK_SIZE
	.align		4
.L_122:
        /*01e0*/ 	.byte	0x04, 0x12
        /*01e2*/ 	.short	(.L_124 - .L_123)
	.align		4
.L_123:
        /*01e4*/ 	.word	index@(_Z10exp_kernelPfi)
        /*01e8*/ 	.word	0x00000000


	//----- nvinfo : EIATTR_MIN_STACK_SIZE
	.align		4
.L_124:
        /*01ec*/ 	.byte	0x04, 0x12
        /*01ee*/ 	.short	(.L_126 - .L_125)
	.align		4
.L_125:
        /*01f0*/ 	.word	index@(_Z19subtract_max_kernelPKfS0_Pfii)
        /*01f4*/ 	.word	0x00000000


	//----- nvinfo : EIATTR_MIN_STACK_SIZE
	.align		4
.L_126:
        /*01f8*/ 	.byte	0x04, 0x12
        /*01fa*/ 	.short	(.L_128 - .L_127)
	.align		4
.L_127:
        /*01fc*/ 	.word	index@(_Z14row_max_kernelPKfPfii)
        /*0200*/ 	.word	0x00000000


	//----- nvinfo : EIATTR_MIN_STACK_SIZE
	.align		4
.L_128:
        /*0204*/ 	.byte	0x04, 0x12
        /*0206*/ 	.short	(.L_130 - .L_129)
	.align		4
.L_129:
        /*0208*/ 	.word	index@(_Z24max_pool_backward_kernelPKfS0_Pfi)
        /*020c*/ 	.word	0x00000000


	//----- nvinfo : EIATTR_MIN_STACK_SIZE
	.align		4
.L_130:
        /*0210*/ 	.byte	0x04, 0x12
        /*0212*/ 	.short	(.L_132 - .L_131)
	.align		4
.L_131:
        /*0214*/ 	.word	index@(_Z23max_pool_forward_kernelPKfPfS1_iiiiiiiiiii)
        /*0218*/ 	.word	0x00000000


	//----- nvinfo : EIATTR_MIN_STACK_SIZE
	.align		4
.L_132:
        /*021c*/ 	.byte	0x04, 0x12
        /*021e*/ 	.short	(.L_134 - .L_133)
	.align		4
.L_133:
        /*0220*/ 	.word	index@(_Z21nchw_to_matrix_kernelPKfPfiiii)
        /*0224*/ 	.word	0x00000000


	//----- nvinfo : EIATTR_MIN_STACK_SIZE
	.align		4
.L_134:
        /*0228*/ 	.byte	0x04, 0x12
        /*022a*/ 	.short	(.L_136 - .L_135)
	.align		4
.L_135:
        /*022c*/ 	.word	index@(_Z21matrix_to_nchw_kernelPKfPfiiii)
        /*0230*/ 	.word	0x00000000


	//----- nvinfo : EIATTR_MIN_STACK_SIZE
	.align		4
.L_136:
        /*0234*/ 	.byte	0x04, 0x12
        /*0236*/ 	.short	(.L_138 - .L_137)
	.align		4
.L_137:
        /*0238*/ 	.word	index@(_Z13col2im_kerneliPKfiiiiiiiiiiiiPf)
        /*023c*/ 	.word	0x00000000


	//----- nvinfo : EIATTR_MIN_STACK_SIZE
	.align		4
.L_138:
        /*0240*/ 	.byte	0x04, 0x12
        /*0242*/ 	.short	(.L_140 - .L_139)
	.align		4
.L_139:
        /*0244*/ 	.word	index@(_Z13im2col_kerneliPKfiiiiiiiiiiiiPf)
        /*0248*/ 	.word	0x00000000


	//----- nvinfo : EIATTR_MIN_STACK_SIZE
	.align		4
.L_140:
        /*024c*/ 	.byte	0x04, 0x12
        /*024e*/ 	.short	(.L_142 - .L_141)
	.align		4
.L_141:
        /*0250*/ 	.word	index@(_Z18scale_shift_kernelPfmf)
        /*0254*/ 	.word	0x00000000
.L_142:


//--------------------- .nv.compat                --------------------------
	.section	.nv.compat,"",@"SHT_CUDA_COMPAT_INFO"
	.align	4
        /*0000*/ 	.byte	0x02, 0x09, 0x00, 0x00, 0x02, 0x02, 0x01, 0x00, 0x02, 0x05, 0x05, 0x00, 0x03, 0x07, 0x01, 0x01
        /*0010*/ 	.byte	0x02, 0x03, 0x00, 0x00, 0x02, 0x06, 0x01, 0x00, 0x04, 0x0b, 0x08, 0x00, 0x01, 0x00, 0x00, 0x00
        /*0020*/ 	.byte	0x00, 0x00, 0x00, 0x00


//--------------------- .nv.info._ZN3cub18CUB_300001_SM_10006detail8for_each13static_kernelINS2_12policy_hub_t12policy_500_tElN6thrust24THRUST_300001_SM_1000_NS8cuda_cub6__fill7functorINS7_10device_ptrIfEEfEEEEvT0_T1_ --------------------------
	.section	.nv.info._ZN3cub18CUB_300001_SM_10006detail8for_each13static_kernelINS2_12policy_hub_t12policy_500_tElN6thrust24THRUST_300001_SM_1000_NS8cuda_cub6__fill7functorINS7_10device_ptrIfEEfEEEEvT0_T1_,"",@"SHT_CUDA_INFO"
	.sectionflags	@""
	.align	4


	//----- nvinfo : EIATTR_CUDA_API_VERSION
	.align		4
        /*0000*/ 	.byte	0x04, 0x37
        /*0002*/ 	.short	(.L_144 - .L_143)
.L_143:
        /*0004*/ 	.word	0x00000082


	//----- nvinfo : EIATTR_KPARAM_INFO
	.align		4
.L_144:
        /*0008*/ 	.byte	0x04, 0x17
        /*000a*/ 	.short	(.L_146 - .L_145)
.L_145:
        /*000c*/ 	.word	0x00000000
        /*0010*/ 	.short	0x0001
        /*0012*/ 	.short	0x0008
        /*0014*/ 	.byte	0x00, 0xf0, 0x41, 0x00


	//----- nvinfo : EIATTR_KPARAM_INFO
	.align		4
.L_146:
        /*0018*/ 	.byte	0x04, 0x17
        /*001a*/ 	.short	(.L_148 - .L_147)
.L_147:
        /*001c*/ 	.word	0x00000000
        /*0020*/ 	.short	0x0000
        /*0022*/ 	.short	0x0000
        /*0024*/ 	.byte	0x00, 0xf0, 0x21, 0x00


	//----- nvinfo : EIATTR_SPARSE_MMA_MASK
	.align		4
.L_148:
        /*0028*/ 	.byte	0x03, 0x50
        /*002a*/ 	.short	0x0000


	//----- nvinfo : EIATTR_MAXREG_COUNT
	.align		4
        /*002c*/ 	.byte	0x03, 0x1b
        /*002e*/ 	.short	0x00ff


	//----- nvinfo : EIATTR_MERCURY_ISA_VERSION
	.align		4
        /*0030*/ 	.byte	0x03, 0x5f
        /*0032*/ 	.short	0x0101


	//----- nvinfo : EIATTR_VRC_CTA_INIT_COUNT
	.align		4
        /*0034*/ 	.byte	0x02, 0x4a
	.zero		1
	.zero		1


	//----- nvinfo : EIATTR_EXIT_INSTR_OFFSETS
	.align		4
        /*0038*/ 	.byte	0x04, 0x1c
        /*003a*/ 	.short	(.L_150 - .L_149)


	//   ....[0]....
.L_149:
        /*003c*/ 	.word	0x00000130


	//   ....[1]....
        /*0040*/ 	.word	0x00000240


	//   ....[2]....
        /*0044*/ 	.word	0x00000270


	//----- nvinfo : EIATTR_MAX_THREADS
	.align		4
.L_150:
        /*0048*/ 	.byte	0x04, 0x05
        /*004a*/ 	.short	(.L_152 - .L_151)
.L_151:
        /*004c*/ 	.word	0x00000100
        /*0050*/ 	.word	0x00000001
        /*0054*/ 	.word	0x00000001


	//----- nvinfo : EIATTR_CBANK_PARAM_SIZE
	.align		4
.L_152:
        /*0058*/ 	.byte	0x03, 0x19
        /*005a*/ 	.short	0x0018


	//----- nvinfo : EIATTR_PARAM_CBANK
	.align		4
        /*005c*/ 	.byte	0x04, 0x0a
        /*005e*/ 	.short	(.L_154 - .L_153)
	.align		4
.L_153:
        /*0060*/ 	.word	index@(.nv.constant0._ZN3cub18CUB_300001_SM_10006detail8for_each13static_kernelINS2_12policy_hub_t12policy_500_tElN6thrust24THRUST_300001_SM_1000_NS8cuda_cub6__fill7functorINS7_10device_ptrIfEEfEEEEvT0_T1_)
        /*0064*/ 	.short	0x0380
        /*0066*/ 	.short	0x0018


	//----- nvinfo : EIATTR_SW_WAR
	.align		4
.L_154:
        /*0068*/ 	.byte	0x04, 0x36
        /*006a*/ 	.short	(.L_156 - .L_155)
.L_155:
        /*006c*/ 	.word	0x00000008
.L_156:


//--------------------- .nv.info._ZN3cub18CUB_300001_SM_10006detail11EmptyKernelIvEEvv --------------------------
	.section	.nv.info._ZN3cub18CUB_300001_SM_10006detail11EmptyKernelIvEEvv,"",@"SHT_CUDA_INFO"
	.sectionflags	@""
	.align	4


	//----- nvinfo : EIATTR_CUDA_API_VERSION
	.align		4
        /*0000*/ 	.byte	0x04, 0x37
        /*0002*/ 	.short	(.L_158 - .L_157)
.L_157:
        /*0004*/ 	.word	0x00000082


	//----- nvinfo : EIATTR_SPARSE_MMA_MASK
	.align		4
.L_158:
        /*0008*/ 	.byte	0x03, 0x50
        /*000a*/ 	.short	0x0000


	//----- nvinfo : EIATTR_MAXREG_COUNT
	.align		4
        /*000c*/ 	.byte	0x03, 0x1b
        /*000e*/ 	.short	0x00ff


	//----- nvinfo : EIATTR_MERCURY_ISA_VERSION
	.align		4
        /*0010*/ 	.byte	0x03, 0x5f
        /*0012*/ 	.short	0x0101


	//----- nvinfo : EIATTR_VRC_CTA_INIT_COUNT
	.align		4
        /*0014*/ 	.byte	0x02, 0x4a
	.zero		1
	.zero		1


	//----- nvinfo : EIATTR_EXIT_INSTR_OFFSETS
	.align		4
        /*0018*/ 	.byte	0x04, 0x1c
        /*001a*/ 	.short	(.L_160 - .L_159)


	//   ....[0]....
.L_159:
        /*001c*/ 	.word	0x00000010


	//----- nvinfo : EIATTR_SW_WAR
	.align		4
.L_160:
        /*0020*/ 	.byte	0x04, 0x36
        /*0022*/ 	.short	(.L_162 - .L_161)
.L_161:
        /*0024*/ 	.word	0x00000008
.L_162:


//--------------------- .nv.info._Z37softmax_cross_entropy_backward_kernelPKfPKiPfii --------------------------
	.section	.nv.info._Z37softmax_cross_entropy_backward_kernelPKfPKiPfii,"",@"SHT_CUDA_INFO"
	.sectionflags	@""
	.align	4


	//----- nvinfo : EIATTR_CUDA_API_VERSION
	.align		4
        /*0000*/ 	.byte	0x04, 0x37
        /*0002*/ 	.short	(.L_164 - .L_163)
.L_163:
        /*0004*/ 	.word	0x00000082


	//----- nvinfo : EIATTR_KPARAM_INFO
	.align		4
.L_164:
        /*0008*/ 	.byte	0x04, 0x17
        /*000a*/ 	.short	(.L_166 - .L_165)
.L_165:
        /*000c*/ 	.word	0x00000000
        /*0010*/ 	.short	0x0004
        /*0012*/ 	.short	0x001c
        /*0014*/ 	.byte	0x00, 0xf0, 0x11, 0x00


	//----- nvinfo : EIATTR_KPARAM_INFO
	.align		4
.L_166:
        /*0018*/ 	.byte	0x04, 0x17
        /*001a*/ 	.short	(.L_168 - .L_167)
.L_167:
        /*001c*/ 	.word	0x00000000
        /*0020*/ 	.short	0x0003
        /*0022*/ 	.short	0x0018
        /*0024*/ 	.byte	0x00, 0xf0, 0x11, 0x00


	//----- nvinfo : EIATTR_KPARAM_INFO
	.align		4
.L_168:
        /*0028*/ 	.byte	0x04, 0x17
        /*002a*/ 	.short	(.L_170 - .L_169)
.L_169:
        /*002c*/ 	.word	0x00000000
        /*0030*/ 	.short	0x0002
        /*0032*/ 	.short	0x0010
        /*0034*/ 	.byte	0x00, 0xf5, 0x21, 0x00


	//----- nvinfo : EIATTR_KPARAM_INFO
	.align		4
.L_170:
        /*0038*/ 	.byte	0x04, 0x17
        /*003a*/ 	.short	(.L_172 - .L_171)
.L_171:
        /*003c*/ 	.word	0x00000000
        /*0040*/ 	.short	0x0001
        /*0042*/ 	.short	0x0008
        /*0044*/ 	.byte	0x00, 0xf5, 0x21, 0x00


	//----- nvinfo : EIATTR_KPARAM_INFO
	.align		4
.L_172:
        /*0048*/ 	.byte	0x04, 0x17
        /*004a*/ 	.short	(.L_174 - .L_173)
.L_173:
        /*004c*/ 	.word	0x00000000
        /*0050*/ 	.short	0x0000
        /*0052*/ 	.short	0x0000
        /*0054*/ 	.byte	0x00, 0xf5, 0x21, 0x00


	//----- nvinfo : EIATTR_SPARSE_MMA_MASK
	.align		4
.L_174:
        /*0058*/ 	.byte	0x03, 0x50
        /*005a*/ 	.short	0x0000


	//----- nvinfo : EIATTR_MAXREG_COUNT
	.align		4
        /*005c*/ 	.byte	0x03, 0x1b
        /*005e*/ 	.short	0x00ff


	//----- nvinfo : EIATTR_MERCURY_ISA_VERSION
	.align		4
        /*0060*/ 	.byte	0x03, 0x5f
        /*0062*/ 	.short	0x0101


	//----- nvinfo : EIATTR_VRC_CTA_INIT_COUNT
	.align		4
        /*0064*/ 	.byte	0x02, 0x4a
	.zero		1
	.zero		1


	//----- nvinfo : EIATTR_EXIT_INSTR_OFFSETS
	.align		4
        /*0068*/ 	.byte	0x04, 0x1c
        /*006a*/ 	.short	(.L_176 - .L_175)


	//   ....[0]....
.L_175:
        /*006c*/ 	.word	0x00000080


	//   ....[1]....
        /*0070*/ 	.word	0x000003d0


	//----- nvinfo : EIATTR_CRS_STACK_SIZE
	.align		4
.L_176:
        /*0074*/ 	.byte	0x04, 0x1e
        /*0076*/ 	.short	(.L_178 - .L_177)
.L_177:
        /*0078*/ 	.word	0x00000000


	//----- nvinfo : EIATTR_CBANK_PARAM_SIZE
	.align		4
.L_178:
        /*007c*/ 	.byte	0x03, 0x19
        /*007e*/ 	.short	0x0020


	//----- nvinfo : EIATTR_PARAM_CBANK
	.align		4
        /*0080*/ 	.byte	0x04, 0x0a
        /*0082*/ 	.short	(.L_180 - .L_179)
	.align		4
.L_179:
        /*0084*/ 	.word	index@(.nv.constant0._Z37softmax_cross_entropy_backward_kernelPKfPKiPfii)
        /*0088*/ 	.short	0x0380
        /*008a*/ 	.short	0x0020


	//----- nvinfo : EIATTR_SW_WAR
	.align		4
.L_180:
        /*008c*/ 	.byte	0x04, 0x36
        /*008e*/ 	.short	(.L_182 - .L_181)
.L_181:
        /*0090*/ 	.word	0x00000008
.L_182:


//--------------------- .nv.info._Z25cross_entropy_loss_kernelPKfPKiPfii --------------------------
	.section	.nv.info._Z25cross_entropy_loss_kernelPKfPKiPfii,"",@"SHT_CUDA_INFO"
	.sectionflags	@""
	.align	4


	//----- nvinfo : EIATTR_CUDA_API_VERSION
	.align		4
        /*0000*/ 	.byte	0x04, 0x37
        /*0002*/ 	.short	(.L_184 - .L_183)
.L_183:
        /*0004*/ 	.word	0x00000082


	//----- nvinfo : EIATTR_KPARAM_INFO
	.align		4
.L_184:
        /*0008*/ 	.byte	0x04, 0x17
        /*000a*/ 	.short	(.L_186 - .L_185)
.L_185:
        /*000c*/ 	.word	0x00000000
        /*0010*/ 	.short	0x0004
        /*0012*/ 	.short	0x001c
        /*0014*/ 	.byte	0x00, 0xf0, 0x11, 0x00


	//----- nvinfo : EIATTR_KPARAM_INFO
	.align		4
.L_186:
        /*0018*/ 	.byte	0x04, 0x17
        /*001a*/ 	.short	(.L_188 - .L_187)
.L_187:
        /*001c*/ 	.word	0x00000000
        /*0020*/ 	.short	0x0003
        /*0022*/ 	.short	0x0018
        /*0024*/ 	.byte	0x00, 0xf0, 0x11, 0x00


	//----- nvinfo : EIATTR_KPARAM_INFO
	.align		4
.L_188:
        /*0028*/ 	.byte	0x04, 0x17
        /*002a*/ 	.short	(.L_190 - .L_189)
.L_189:
        /*002c*/ 	.word	0x00000000
        /*0030*/ 	.short	0x0002
        /*0032*/ 	.short	0x0010
        /*0034*/ 	.byte	0x00, 0xf5, 0x21, 0x00


	//----- nvinfo : EIATTR_KPARAM_INFO
	.align		4
.L_190:
        /*0038*/ 	.byte	0x04, 0x17
        /*003a*/ 	.short	(.L_192 - .L_191)
.L_191:
        /*003c*/ 	.word	0x00000000
        /*0040*/ 	.short	0x0001
        /*0042*/ 	.short	0x0008
        /*0044*/ 	.byte	0x00, 0xf5, 0x21, 0x00


	//----- nvinfo : EIATTR_KPARAM_INFO
	.align		4
.L_192:
        /*0048*/ 	.byte	0x04, 0x17
        /*004a*/ 	.short	(.L_194 - .L_193)
.L_193:
        /*004c*/ 	.word	0x00000000
        /*0050*/ 	.short	0x0000
        /*0052*/ 	.short	0x0000
        /*0054*/ 	.byte	0x00, 0xf5, 0x21, 0x00


	//----- nvinfo : EIATTR_SPARSE_MMA_MASK
	.align		4
.L_194:
        /*0058*/ 	.byte	0x03, 0x50
        /*005a*/ 	.short	0x0000


	//----- nvinfo : EIATTR_MAXREG_COUNT
	.align		4
        /*005c*/ 	.byte	0x03, 0x1b
        /*005e*/ 	.short	0x00ff


	//----- nvinfo : EIATTR_MERCURY_ISA_VERSION
	.align		4
        /*0060*/ 	.byte	0x03, 0x5f
        /*0062*/ 	.short	0x0101


	//----- nvinfo : EIATTR_VRC_CTA_INIT_COUNT
	.align		4
        /*0064*/ 	.byte	0x02, 0x4a
	.zero		1
	.zero		1


	//----- nvinfo : EIATTR_EXIT_INSTR_OFFSETS
	.align		4
        /*0068*/ 	.byte	0x04, 0x1c
        /*006a*/ 	.short	(.L_196 - .L_195)


	//   ....[0]....
.L_195:
        /*006c*/ 	.word	0x00000070


	//   ....[1]....
        /*0070*/ 	.word	0x000002b0


	//----- nvinfo : EIATTR_CBANK_PARAM_SIZE
	.align		4
.L_196:
        /*0074*/ 	.byte	0x03, 0x19
        /*0076*/ 	.short	0x0020


	//----- nvinfo : EIATTR_PARAM_CBANK
	.align		4
        /*0078*/ 	.byte	0x04, 0x0a
        /*007a*/ 	.short	(.L_198 - .L_197)
	.align		4
.L_197:
        /*007c*/ 	.word	index@(.nv.constant0._Z25cross_entropy_loss_kernelPKfPKiPfii)
        /*0080*/ 	.short	0x0380
        /*0082*/ 	.short	0x0020


	//----- nvinfo : EIATTR_SW_WAR
	.align		4
.L_198:
        /*0084*/ 	.byte	0x04, 0x36
        /*0086*/ 	.short	(.L_200 - .L_199)
.L_199:
        /*0088*/ 	.word	0x00000008
.L_200:


//--------------------- .nv.info._Z16normalize_kernelPfPKfii --------------------------
	.section	.nv.info._Z16normalize_kernelPfPKfii,"",@"SHT_CUDA_INFO"
	.sectionflags	@""
	.align	4


	//----- nvinfo : EIATTR_CUDA_API_VERSION
	.align		4
        /*0000*/ 	.byte	0x04, 0x37
        /*0002*/ 	.short	(.L_202 - .L_201)
.L_201:
        /*0004*/ 	.word	0x00000082


	//----- nvinfo : EIATTR_KPARAM_INFO
	.align		4
.L_202:
        /*0008*/ 	.byte	0x04, 0x17
        /*000a*/ 	.short	(.L_204 - .L_203)
.L_203:
        /*000c*/ 	.word	0x00000000
        /*0010*/ 	.short	0x0003
        /*0012*/ 	.short	0x0014
        /*0014*/ 	.byte	0x00, 0xf0, 0x11, 0x00


	//----- nvinfo : EIATTR_KPARAM_INFO
	.align		4
.L_204:
        /*0018*/ 	.byte	0x04, 0x17
        /*001a*/ 	.short	(.L_206 - .L_205)
.L_205:
        /*001c*/ 	.word	0x00000000
        /*0020*/ 	.short	0x0002
        /*0022*/ 	.short	0x0010
        /*0024*/ 	.byte	0x00, 0xf0, 0x11, 0x00


	//----- nvinfo : EIATTR_KPARAM_INFO
	.align		4
.L_206:
        /*0028*/ 	.byte	0x04, 0x17
        /*002a*/ 	.short	(.L_208 - .L_207)
.L_207:
        /*002c*/ 	.word	0x00000000
        /*0030*/ 	.short	0x0001
        /*0032*/ 	.short	0x0008
        /*0034*/ 	.byte	0x00, 0xf5, 0x21, 0x00


	//----- nvinfo : EIATTR_KPARAM_INFO
	.align		4
.L_208:
        /*0038*/ 	.byte	0x04, 0x17
        /*003a*/ 	.short	(.L_210 - .L_209)
.L_209:
        /*003c*/ 	.word	0x00000000
        /*0040*/ 	.short	0x0000
        /*0042*/ 	.short	0x0000
        /*0044*/ 	.byte	0x00, 0xf5, 0x21, 0x00


	//----- nvinfo : EIATTR_SPARSE_MMA_MASK
	.align		4
.L_210:
        /*0048*/ 	.byte	0x03, 0x50
        /*004a*/ 	.short	0x0000


	//----- nvinfo : EIATTR_MAXREG_COUNT
	.align		4
        /*004c*/ 	.byte	0x03, 0x1b
        /*004e*/ 	.short	0x00ff


	//----- nvinfo : EIATTR_MERCURY_ISA_VERSION
	.align		4
        /*0050*/ 	.byte	0x03, 0x5f
        /*0052*/ 	.short	0x0101


	//----- nvinfo : EIATTR_VRC_CTA_INIT_COUNT
	.align		4
        /*0054*/ 	.byte	0x02, 0x4a
	.zero		1
	.zero		1


	//----- nvinfo : EIATTR_EXIT_INSTR_OFFSETS
	.align		4
        /*0058*/ 	.byte	0x04, 0x1c
        /*005a*/ 	.short	(.L_212 - .L_211)


	//   ....[0]....
.L_211:
        /*005c*/ 	.word	0x00000080


	//   ....[1]....
        /*0060*/ 	.word	0x000003a0


	//----- nvinfo : EIATTR_CRS_STACK_SIZE
	.align		4
.L_212:
        /*0064*/ 	.byte	0x04, 0x1e
        /*0066*/ 	.short	(.L_214 - .L_213)
.L_213:
        /*0068*/ 	.word	0x00000000


	//----- nvinfo : EIATTR_CBANK_PARAM_SIZE
	.align		4
.L_214:
        /*006c*/ 	.byte	0x03, 0x19
        /*006e*/ 	.short	0x0018


	//----- nvinfo : EIATTR_PARAM_CBANK
	.align		4
        /*0070*/ 	.byte	0x04, 0x0a
        /*0072*/ 	.short	(.L_216 - .L_215)
	.align		4
.L_215:
        /*0074*/ 	.word	index@(.nv.constant0._Z16normalize_kernelPfPKfii)
        /*0078*/ 	.short	0x0380
        /*007a*/ 	.short	0x0018


	//----- nvinfo : EIATTR_SW_WAR
	.align		4
.L_216:
        /*007c*/ 	.byte	0x04, 0x36
        /*007e*/ 	.short	(.L_218 - .L_217)
.L_217:
        /*0080*/ 	.word	0x00000008
.L_218:


//--------------------- .nv.info._Z14row_sum_kernelPKfPfii --------------------------
	.section	.nv.info._Z14row_sum_kernelPKfPfii,"",@"SHT_CUDA_INFO"
	.sectionflags	@""
	.align	4


	//----- nvinfo : EIATTR_CUDA_API_VERSION
	.align		4
        /*0000*/ 	.byte	0x04, 0x37
        /*0002*/ 	.short	(.L_220 - .L_219)
.L_219:
        /*0004*/ 	.word	0x00000082


	//----- nvinfo : EIATTR_KPARAM_INFO
	.align		4
.L_220:
        /*0008*/ 	.byte	0x04, 0x17
        /*000a*/ 	.short	(.L_222 - .L_221)
.L_221:
        /*000c*/ 	.word	0x00000000
        /*0010*/ 	.short	0x0003
        /*0012*/ 	.short	0x0014
        /*0014*/ 	.byte	0x00, 0xf0, 0x11, 0x00


	//----- nvinfo : EIATTR_KPARAM_INFO
	.align		4
.L_222:
        /*0018*/ 	.byte	0x04, 0x17
        /*001a*/ 	.short	(.L_224 - .L_223)
.L_223:
        /*001c*/ 	.word	0x00000000
        /*0020*/ 	.short	0x0002
        /*0022*/ 	.short	0x0010
        /*0024*/ 	.byte	0x00, 0xf0, 0x11, 0x00


	//----- nvinfo : EIATTR_KPARAM_INFO
	.align		4
.L_224:
        /*0028*/ 	.byte	0x04, 0x17
        /*002a*/ 	.short	(.L_226 - .L_225)
.L_225:
        /*002c*/ 	.word	0x00000000
        /*0030*/ 	.short	0x0001
        /*0032*/ 	.short	0x0008
        /*0034*/ 	.byte	0x00, 0xf5, 0x21, 0x00


	//----- nvinfo : EIATTR_KPARAM_INFO
	.align		4
.L_226:
        /*0038*/ 	.byte	0x04, 0x17
        /*003a*/ 	.short	(.L_228 - .L_227)
.L_227:
        /*003c*/ 	.word	0x00000000
        /*0040*/ 	.short	0x0000
        /*0042*/ 	.short	0x0000
        /*0044*/ 	.byte	0x00, 0xf5, 0x21, 0x00


	//----- nvinfo : EIATTR_SPARSE_MMA_MASK
	.align		4
.L_228:
        /*0048*/ 	.byte	0x03, 0x50
        /*004a*/ 	.short	0x0000


	//----- nvinfo : EIATTR_MAXREG_COUNT
	.align		4
        /*004c*/ 	.byte	0x03, 0x1b
        /*004e*/ 	.short	0x00ff


	//----- nvinfo : EIATTR_NUM_BARRIERS
	.align		4
        /*0050*/ 	.byte	0x02, 0x4c
        /*0052*/ 	.byte	0x01
	.zero		1


	//----- nvinfo : EIATTR_MERCURY_ISA_VERSION
	.align		4
        /*0054*/ 	.byte	0x03, 0x5f
        /*0056*/ 	.short	0x0101


	//----- nvinfo : EIATTR_VRC_CTA_INIT_COUNT
	.align		4
        /*0058*/ 	.byte	0x02, 0x4a
	.zero		1
	.zero		1


	//----- nvinfo : EIATTR_EXIT_INSTR_OFFSETS
	.align		4
        /*005c*/ 	.byte	0x04, 0x1c
        /*005e*/ 	.short	(.L_230 - .L_229)


	//   ....[0]....
.L_229:
        /*0060*/ 	.word	0x00000040


	//   ....[1]....
        /*0064*/ 	.word	0x000002e0


	//   ....[2]....
        /*0068*/ 	.word	0x00000360


	//----- nvinfo : EIATTR_CRS_STACK_SIZE
	.align		4
.L_230:
        /*006c*/ 	.byte	0x04, 0x1e
        /*006e*/ 	.short	(.L_232 - .L_231)
.L_231:
        /*0070*/ 	.word	0x00000000


	//----- nvinfo : EIATTR_CBANK_PARAM_SIZE
	.align		4
.L_232:
        /*0074*/ 	.byte	0x03, 0x19
        /*0076*/ 	.short	0x0018


	//----- nvinfo : EIATTR_PARAM_CBANK
	.align		4
        /*0078*/ 	.byte	0x04, 0x0a
        /*007a*/ 	.short	(.L_234 - .L_233)
	.align		4
.L_233:
        /*007c*/ 	.word	index@(.nv.constant0._Z14row_sum_kernelPKfPfii)
        /*0080*/ 	.short	0x0380
        /*0082*/ 	.short	0x0018


	//----- nvinfo : EIATTR_SW_WAR
	.align		4
.L_234:
        /*0084*/ 	.byte	0x04, 0x36
        /*0086*/ 	.short	(.L_236 - .L_235)
.L_235:
        /*0088*/ 	.word	0x00000008
.L_236:


//--------------------- .nv.info._Z10exp_kernelPfi --------------------------
	.section	.nv.info._Z10exp_kernelPfi,"",@"SHT_CUDA_INFO"
	.sectionflags	@""
	.align	4


	//----- nvinfo : EIATTR_CUDA_API_VERSION
	.align		4
        /*0000*/ 	.byte	0x04, 0x37
        /*0002*/ 	.short	(.L_238 - .L_237)
.L_237:
        /*0004*/ 	.word	0x00000082


	//----- nvinfo : EIATTR_KPARAM_INFO
	.align		4
.L_238:
        /*0008*/ 	.byte	0x04, 0x17
        /*000a*/ 	.short	(.L_240 - .L_239)
.L_239:
        /*000c*/ 	.word	0x00000000
        /*0010*/ 	.short	0x0001
        /*0012*/ 	.short	0x0008
        /*0014*/ 	.byte	0x00, 0xf0, 0x11, 0x00


	//----- nvinfo : EIATTR_KPARAM_INFO
	.align		4
.L_240:
        /*0018*/ 	.byte	0x04, 0x17
        /*001a*/ 	.short	(.L_242 - .L_241)
.L_241:
        /*001c*/ 	.word	0x00000000
        /*0020*/ 	.short	0x0000
        /*0022*/ 	.short	0x0000
        /*0024*/ 	.byte	0x00, 0xf5, 0x21, 0x00


	//----- nvinfo : EIATTR_SPARSE_MMA_MASK
	.align		4
.L_242:
        /*0028*/ 	.byte	0x03, 0x50
        /*002a*/ 	.short	0x0000


	//----- nvinfo : EIATTR_MAXREG_COUNT
	.align		4
        /*002c*/ 	.byte	0x03, 0x1b
        /*002e*/ 	.short	0x00ff


	//----- nvinfo : EIATTR_MERCURY_ISA_VERSION
	.align		4
        /*0030*/ 	.byte	0x03, 0x5f
        /*0032*/ 	.short	0x0101


	//----- nvinfo : EIATTR_VRC_CTA_INIT_COUNT
	.align		4
        /*0034*/ 	.byte	0x02, 0x4a
	.zero		1
	.zero		1


	//----- nvinfo : EIATTR_EXIT_INSTR_OFFSETS
	.align		4
        /*0038*/ 	.byte	0x04, 0x1c
        /*003a*/ 	.short	(.L_244 - .L_243)


	//   ....[0]....
.L_243:
        /*003c*/ 	.word	0x00000070


	//   ....[1]....
        /*0040*/ 	.word	0x00000170


	//----- nvinfo : EIATTR_CBANK_PARAM_SIZE
	.align		4
.L_244:
        /*0044*/ 	.byte	0x03, 0x19
        /*0046*/ 	.short	0x000c


	//----- nvinfo : EIATTR_PARAM_CBANK
	.align		4
        /*0048*/ 	.byte	0x04, 0x0a
        /*004a*/ 	.short	(.L_246 - .L_245)
	.align		4
.L_245:
        /*004c*/ 	.word	index@(.nv.constant0._Z10exp_kernelPfi)
        /*0050*/ 	.short	0x0380
        /*0052*/ 	.short	0x000c


	//----- nvinfo : EIATTR_SW_WAR
	.align		4
.L_246:
        /*0054*/ 	.byte	0x04, 0x36
        /*0056*/ 	.short	(.L_248 - .L_247)
.L_247:
        /*0058*/ 	.word	0x00000008
.L_248:


//--------------------- .nv.info._Z19subtract_max_kernelPKfS0_Pfii --------------------------
	.section	.nv.info._Z19subtract_max_kernelPKfS0_Pfii,"",@"SHT_CUDA_INFO"
	.sectionflags	@""
	.align	4


	//----- nvinfo : EIATTR_CUDA_API_VERSION
	.align		4
        /*0000*/ 	.byte	0x04, 0x37
        /*0002*/ 	.short	(.L_250 - .L_249)
.L_249:
        /*0004*/ 	.word	0x00000082


	//----- nvinfo : EIATTR_KPARAM_INFO
	.align		4
.L_250:
        /*0008*/ 	.byte	0x04, 0x17
        /*000a*/ 	.short	(.L_252 - .L_251)
.L_251:
        /*000c*/ 	.word	0x00000000
        /*0010*/ 	.short	0x0004
        /*0012*/ 	.short	0x001c
        /*0014*/ 	.byte	0x00, 0xf0, 0x11, 0x00


	//----- nvinfo : EIATTR_KPARAM_INFO
	.align		4
.L_252:
        /*0018*/ 	.byte	0x04, 0x17
        /*001a*/ 	.short	(.L_254 - .L_253)
.L_253:
        /*001c*/ 	.word	0x00000000
        /*0020*/ 	.short	0x0003
        /*0022*/ 	.short	0x0018
        /*0024*/ 	.byte	0x00, 0xf0, 0x11, 0x00


	//----- nvinfo : EIATTR_KPARAM_INFO
	.align		4
.L_254:
        /*0028*/ 	.byte	0x04, 0x17
        /*002a*/ 	.short	(.L_256 - .L_255)
.L_255:
        /*002c*/ 	.word	0x00000000
        /*0030*/ 	.short	0x0002
        /*0032*/ 	.short	0x0010
        /*0034*/ 	.byte	0x00, 0xf5, 0x21, 0x00


	//----- nvinfo : EIATTR_KPARAM_INFO
	.align		4
.L_256:
        /*0038*/ 	.byte	0x04, 0x17
        /*003a*/ 	.short	(.L_258 - .L_257)
.L_257:
        /*003c*/ 	.word	0x00000000
        /*0040*/ 	.short	0x0001
        /*0042*/ 	.short	0x0008
        /*0044*/ 	.byte	0x00, 0xf5, 0x21, 0x00


	//----- nvinfo : EIATTR_KPARAM_INFO
	.align		4
.L_258:
        /*0048*/ 	.byte	0x04, 0x17
        /*004a*/ 	.short	(.L_260 - .L_259)
.L_259:
        /*004c*/ 	.word	0x00000000
        /*0050*/ 	.short	0x0000
        /*0052*/ 	.short	0x0000
        /*0054*/ 	.byte	0x00, 0xf5, 0x21, 0x00


	//----- nvinfo : EIATTR_SPARSE_MMA_MASK
	.align		4
.L_260:
        /*0058*/ 	.byte	0x03, 0x50
        /*005a*/ 	.short	0x0000


	//----- nvinfo : EIATTR_MAXREG_COUNT
	.align		4
        /*005c*/ 	.byte	0x03, 0x1b
        /*005e*/ 	.short	0x00ff


	//----- nvinfo : EIATTR_MERCURY_ISA_VERSION
	.align		4
        /*0060*/ 	.byte	0x03, 0x5f
        /*0062*/ 	.short	0x0101


	//----- nvinfo : EIATTR_VRC_CTA_INIT_COUNT
	.align		4
        /*0064*/ 	.byte	0x02, 0x4a
	.zero		1
	.zero		1


	//----- nvinfo : EIATTR_EXIT_INSTR_OFFSETS
	.align		4
        /*0068*/ 	.byte	0x04, 0x1c
        /*006a*/ 	.short	(.L_262 - .L_261)


	//   ....[0]....
.L_261:
        /*006c*/ 	.word	0x00000080


	//   ....[1]....
        /*0070*/ 	.word	0x000002b0


	//----- nvinfo : EIATTR_CBANK_PARAM_SIZE
	.align		4
.L_262:
        /*0074*/ 	.byte	0x03, 0x19
        /*0076*/ 	.short	0x0020


	//----- nvinfo : EIATTR_PARAM_CBANK
	.align		4
        /*0078*/ 	.byte	0x04, 0x0a
        /*007a*/ 	.short	(.L_264 - .L_263)
	.align		4
.L_263:
        /*007c*/ 	.word	index@(.nv.constant0._Z19subtract_max_kernelPKfS0_Pfii)
        /*0080*/ 	.short	0x0380
        /*0082*/ 	.short	0x0020


	//----- nvinfo : EIATTR_SW_WAR
	.align		4
.L_264:
        /*0084*/ 	.byte	0x04, 0x36
        /*0086*/ 	.short	(.L_266 - .L_265)
.L_265:
        /*0088*/ 	.word	0x00000008
.L_266:


//--------------------- .nv.info._Z14row_max_kernelPKfPfii --------------------------
	.section	.nv.info._Z14row_max_kernelPKfPfii,"",@"SHT_CUDA_INFO"
	.sectionflags	@""
	.align	4


	//----- nvinfo : EIATTR_CUDA_API_VERSION
	.align		4
        /*0000*/ 	.byte	0x04, 0x37
        /*0002*/ 	.short	(.L_268 - .L_267)
.L_267:
        /*0004*/ 	.word	0x00000082


	//----- nvinfo : EIATTR_KPARAM_INFO
	.align		4
.L_268:
        /*0008*/ 	.byte	0x04, 0x17
        /*000a*/ 	.short	(.L_270 - .L_269)
.L_269:
        /*000c*/ 	.word	0x00000000
        /*0010*/ 	.short	0x0003
        /*0012*/ 	.short	0x0014
        /*0014*/ 	.byte	0x00, 0xf0, 0x11, 0x00


	//----- nvinfo : EIATTR_KPARAM_INFO
	.align		4
.L_270:
        /*0018*/ 	.byte	0x04, 0x17
        /*001a*/ 	.short	(.L_272 - .L_271)
.L_271:
        /*001c*/ 	.word	0x00000000
        /*0020*/ 	.short	0x0002
        /*0022*/ 	.short	0x0010
        /*0024*/ 	.byte	0x00, 0xf0, 0x11, 0x00


	//----- nvinfo : EIATTR_KPARAM_INFO
	.align		4
.L_272:
        /*0028*/ 	.byte	0x04, 0x17
        /*002a*/ 	.short	(.L_274 - .L_273)
.L_273:
        /*002c*/ 	.word	0x00000000
        /*0030*/ 	.short	0x0001
        /*0032*/ 	.short	0x0008
        /*0034*/ 	.byte	0x00, 0xf5, 0x21, 0x00


	//----- nvinfo : EIATTR_KPARAM_INFO
	.align		4
.L_274:
        /*0038*/ 	.byte	0x04, 0x17
        /*003a*/ 	.short	(.L_276 - .L_275)
.L_275:
        /*003c*/ 	.word	0x00000000
        /*0040*/ 	.short	0x0000
        /*0042*/ 	.short	0x0000
        /*0044*/ 	.byte	0x00, 0xf5, 0x21, 0x00


	//----- nvinfo : EIATTR_SPARSE_MMA_MASK
	.align		4
.L_276:
        /*0048*/ 	.byte	0x03, 0x50
        /*004a*/ 	.short	0x0000


	//----- nvinfo : EIATTR_MAXREG_COUNT
	.align		4
        /*004c*/ 	.byte	0x03, 0x1b
        /*004e*/ 	.short	0x00ff


	//----- nvinfo : EIATTR_NUM_BARRIERS
	.align		4
        /*0050*/ 	.byte	0x02, 0x4c
        /*0052*/ 	.byte	0x01
	.zero		1


	//----- nvinfo : EIATTR_MERCURY_ISA_VERSION
	.align		4
        /*0054*/ 	.byte	0x03, 0x5f
        /*0056*/ 	.short	0x0101


	//----- nvinfo : EIATTR_VRC_CTA_INIT_COUNT
	.align		4
        /*0058*/ 	.byte	0x02, 0x4a
	.zero		1
	.zero		1


	//----- nvinfo : EIATTR_EXIT_INSTR_OFFSETS
	.align		4
        /*005c*/ 	.byte	0x04, 0x1c
        /*005e*/ 	.short	(.L_278 - .L_277)


	//   ....[0]....
.L_277:
        /*0060*/ 	.word	0x00000040


	//   ....[1]....
        /*0064*/ 	.word	0x000002e0


	//   ....[2]....
        /*0068*/ 	.word	0x00000360


	//----- nvinfo : EIATTR_CRS_STACK_SIZE
	.align		4
.L_278:
        /*006c*/ 	.byte	0x04, 0x1e
        /*006e*/ 	.short	(.L_280 - .L_279)
.L_279:
        /*0070*/ 	.word	0x00000000


	//----- nvinfo : EIATTR_CBANK_PARAM_SIZE
	.align		4
.L_280:
        /*0074*/ 	.byte	0x03, 0x19
        /*0076*/ 	.short	0x0018


	//----- nvinfo : EIATTR_PARAM_CBANK
	.align		4
        /*0078*/ 	.byte	0x04, 0x0a
        /*007a*/ 	.short	(.L_282 - .L_281)
	.align		4
.L_281:
        /*007c*/ 	.word	index@(.nv.constant0._Z14row_max_kernelPKfPfii)
        /*0080*/ 	.short	0x0380
        /*0082*/ 	.short	0x0018


	//----- nvinfo : EIATTR_SW_WAR
	.align		4
.L_282:
        /*0084*/ 	.byte	0x04, 0x36
        /*0086*/ 	.short	(.L_284 - .L_283)
.L_283:
        /*0088*/ 	.word	0x00000008
.L_284:


//--------------------- .nv.info._Z24max_pool_backward_kernelPKfS0_Pfi --------------------------
	.section	.nv.info._Z24max_pool_backward_kernelPKfS0_Pfi,"",@"SHT_CUDA_INFO"
	.sectionflags	@""
	.align	4


	//----- nvinfo : EIATTR_CUDA_API_VERSION
	.align		4
        /*0000*/ 	.byte	0x04, 0x37
        /*0002*/ 	.short	(.L_286 - .L_285)
.L_285:
        /*0004*/ 	.word	0x00000082


	//----- nvinfo : EIATTR_KPARAM_INFO
	.align		4
.L_286:
        /*0008*/ 	.byte	0x04, 0x17
        /*000a*/ 	.short	(.L_288 - .L_287)
.L_287:
        /*000c*/ 	.word	0x00000000
        /*0010*/ 	.short	0x0003
        /*0012*/ 	.short	0x0018
        /*0014*/ 	.byte	0x00, 0xf0, 0x11, 0x00


	//----- nvinfo : EIATTR_KPARAM_INFO
	.align		4
.L_288:
        /*0018*/ 	.byte	0x04, 0x17
        /*001a*/ 	.short	(.L_290 - .L_289)
.L_289:
        /*001c*/ 	.word	0x00000000
        /*0020*/ 	.short	0x0002
        /*0022*/ 	.short	0x0010
        /*0024*/ 	.byte	0x00, 0xf5, 0x21, 0x00


	//----- nvinfo : EIATTR_KPARAM_INFO
	.align		4
.L_290:
        /*0028*/ 	.byte	0x04, 0x17
        /*002a*/ 	.short	(.L_292 - .L_291)
.L_291:
        /*002c*/ 	.word	0x00000000
        /*0030*/ 	.short	0x0001
        /*0032*/ 	.short	0x0008
        /*0034*/ 	.byte	0x00, 0xf5, 0x21, 0x00


	//----- nvinfo : EIATTR_KPARAM_INFO
	.align		4
.L_292:
        /*0038*/ 	.byte	0x04, 0x17
        /*003a*/ 	.short	(.L_294 - .L_293)
.L_293:
        /*003c*/ 	.word	0x00000000
        /*0040*/ 	.short	0x0000
        /*0042*/ 	.short	0x0000
        /*0044*/ 	.byte	0x00, 0xf5, 0x21, 0x00


	//----- nvinfo : EIATTR_SPARSE_MMA_MASK
	.align		4
.L_294:
        /*0048*/ 	.byte	0x03, 0x50
        /*004a*/ 	.short	0x0000


	//----- nvinfo : EIATTR_MAXREG_COUNT
	.align		4
        /*004c*/ 	.byte	0x03, 0x1b
        /*004e*/ 	.short	0x00ff


	//----- nvinfo : EIATTR_MERCURY_ISA_VERSION
	.align		4
        /*0050*/ 	.byte	0x03, 0x5f
        /*0052*/ 	.short	0x0101


	//----- nvinfo : EIATTR_VRC_CTA_INIT_COUNT
	.align		4
        /*0054*/ 	.byte	0x02, 0x4a
	.zero		1
	.zero		1


	//----- nvinfo : EIATTR_EXIT_INSTR_OFFSETS
	.align		4
        /*0058*/ 	.byte	0x04, 0x1c
        /*005a*/ 	.short	(.L_296 - .L_295)


	//   ....[0]....
.L_295:
        /*005c*/ 	.word	0x00000070


	//   ....[1]....
        /*0060*/ 	.word	0x000001e0


	//----- nvinfo : EIATTR_CRS_STACK_SIZE
	.align		4
.L_296:
        /*0064*/ 	.byte	0x04, 0x1e
        /*0066*/ 	.short	(.L_298 - .L_297)
.L_297:
        /*0068*/ 	.word	0x00000000


	//----- nvinfo : EIATTR_CBANK_PARAM_SIZE
	.align		4
.L_298:
        /*006c*/ 	.byte	0x03, 0x19
        /*006e*/ 	.short	0x001c


	//----- nvinfo : EIATTR_PARAM_CBANK
	.align		4
        /*0070*/ 	.byte	0x04, 0x0a
        /*0072*/ 	.short	(.L_300 - .L_299)
	.align		4
.L_299:
        /*0074*/ 	.word	index@(.nv.constant0._Z24max_pool_backward_kernelPKfS0_Pfi)
        /*0078*/ 	.short	0x0380
        /*007a*/ 	.short	0x001c


	//----- nvinfo : EIATTR_SW_WAR
	.align		4
.L_300:
        /*007c*/ 	.byte	0x04, 0x36
        /*007e*/ 	.short	(.L_302 - .L_301)
.L_301:
        /*0080*/ 	.word	0x00000008
.L_302:


//--------------------- .nv.info._Z23max_pool_forward_kernelPKfPfS1_iiiiiiiiiii --------------------------
	.section	.nv.info._Z23max_pool_forward_kernelPKfPfS1_iiiiiiiiiii,"",@"SHT_CUDA_INFO"
	.sectionflags	@""
	.align	4


	//----- nvinfo : EIATTR_CUDA_API_VERSION
	.align		4
        /*0000*/ 	.byte	0x04, 0x37
        /*0002*/ 	.short	(.L_304 - .L_303)
.L_303:
        /*0004*/ 	.word	0x00000082


	//----- nvinfo : EIATTR_KPARAM_INFO
	.align		4
.L_304:
        /*0008*/ 	.byte	0x04, 0x17
        /*000a*/ 	.short	(.L_306 - .L_305)
.L_305:
        /*000c*/ 	.word	0x00000000
        /*0010*/ 	.short	0x000d
        /*0012*/ 	.short	0x0040
        /*0014*/ 	.byte	0x00, 0xf0, 0x11, 0x00


	//----- nvinfo : EIATTR_KPARAM_INFO
	.align		4
.L_306:
        /*0018*/ 	.byte	0x04, 0x17
        /*001a*/ 	.short	(.L_308 - .L_307)
.L_307:
        /*001c*/ 	.word	0x00000000
        /*0020*/ 	.short	0x000c
        /*0022*/ 	.short	0x003c
        /*0024*/ 	.byte	0x00, 0xf0, 0x11, 0x00


	//----- nvinfo : EIATTR_KPARAM_INFO
	.align		4
.L_308:
        /*0028*/ 	.byte	0x04, 0x17
        /*002a*/ 	.short	(.L_310 - .L_309)
.L_309:
        /*002c*/ 	.word	0x00000000
        /*0030*/ 	.short	0x000b
        /*0032*/ 	.short	0x0038
        /*0034*/ 	.byte	0x00, 0xf0, 0x11, 0x00


	//----- nvinfo : EIATTR_KPARAM_INFO
	.align		4
.L_310:
        /*0038*/ 	.byte	0x04, 0x17
        /*003a*/ 	.short	(.L_312 - .L_311)
.L_311:
        /*003c*/ 	.word	0x00000000
        /*0040*/ 	.short	0x000a
        /*0042*/ 	.short	0x0034
        /*0044*/ 	.byte	0x00, 0xf0, 0x11, 0x00


	//----- nvinfo : EIATTR_KPARAM_INFO
	.align		4
.L_312:
        /*0048*/ 	.byte	0x04, 0x17
        /*004a*/ 	.short	(.L_314 - .L_313)
.L_313:
        /*004c*/ 	.word	0x00000000
        /*0050*/ 	.short	0x0009
        /*0052*/ 	.short	0x0030
        /*0054*/ 	.byte	0x00, 0xf0, 0x11, 0x00


	//----- nvinfo : EIATTR_KPARAM_INFO
	.align		4
.L_314:
        /*0058*/ 	.byte	0x04, 0x17
        /*005a*/ 	.short	(.L_316 - .L_315)
.L_315:
        /*005c*/ 	.word	0x00000000
        /*0060*/ 	.short	0x0008
        /*0062*/ 	.short	0x002c
        /*0064*/ 	.byte	0x00, 0xf0, 0x11, 0x00


	//----- nvinfo : EIATTR_KPARAM_INFO
	.align		4
.L_316:
        /*0068*/ 	.byte	0x04, 0x17
        /*006a*/ 	.short	(.L_318 - .L_317)
.L_317:
        /*006c*/ 	.word	0x00000000
        /*0070*/ 	.short	0x0007
        /*0072*/ 	.short	0x0028
        /*0074*/ 	.byte	0x00, 0xf0, 0x11, 0x00


	//----- nvinfo : EIATTR_KPARAM_INFO
	.align		4
.L_318:
        /*0078*/ 	.byte	0x04, 0x17
        /*007a*/ 	.short	(.L_320 - .L_319)
.L_319:
        /*007c*/ 	.word	0x00000000
        /*0080*/ 	.short	0x0006
        /*0082*/ 	.short	0x0024
        /*0084*/ 	.byte	0x00, 0xf0, 0x11, 0x00


	//----- nvinfo : EIATTR_KPARAM_INFO
	.align		4
.L_320:
        /*0088*/ 	.byte	0x04, 0x17
        /*008a*/ 	.short	(.L_322 - .L_321)
.L_321:
        /*008c*/ 	.word	0x00000000
        /*0090*/ 	.short	0x0005
        /*0092*/ 	.short	0x0020
        /*0094*/ 	.byte	0x00, 0xf0, 0x11, 0x00


	//----- nvinfo : EIATTR_KPARAM_INFO
	.align		4
.L_322:
        /*0098*/ 	.byte	0x04, 0x17
        /*009a*/ 	.short	(.L_324 - .L_323)
.L_323:
        /*009c*/ 	.word	0x00000000
        /*00a0*/ 	.short	0x0004
        /*00a2*/ 	.short	0x001c
        /*00a4*/ 	.byte	0x00, 0xf0, 0x11, 0x00


	//----- nvinfo : EIATTR_KPARAM_INFO
	.align		4
.L_324:
        /*00a8*/ 	.byte	0x04, 0x17
        /*00aa*/ 	.short	(.L_326 - .L_325)
.L_325:
        /*00ac*/ 	.word	0x00000000
        /*00b0*/ 	.short	0x0003
        /*00b2*/ 	.short	0x0018
        /*00b4*/ 	.byte	0x00, 0xf0, 0x11, 0x00


	//----- nvinfo : EIATTR_KPARAM_INFO
	.align		4
.L_326:
        /*00b8*/ 	.byte	0x04, 0x17
        /*00ba*/ 	.short	(.L_328 - .L_327)
.L_327:
        /*00bc*/ 	.word	0x00000000
        /*00c0*/ 	.short	0x0002
        /*00c2*/ 	.short	0x0010
        /*00c4*/ 	.byte	0x00, 0xf5, 0x21, 0x00


	//----- nvinfo : EIATTR_KPARAM_INFO
	.align		4
.L_328:
        /*00c8*/ 	.byte	0x04, 0x17
        /*00ca*/ 	.short	(.L_330 - .L_329)
.L_329:
        /*00cc*/ 	.word	0x00000000
        /*00d0*/ 	.short	0x0001
        /*00d2*/ 	.short	0x0008
        /*00d4*/ 	.byte	0x00, 0xf5, 0x21, 0x00


	//----- nvinfo : EIATTR_KPARAM_INFO
	.align		4
.L_330:
        /*00d8*/ 	.byte	0x04, 0x17
        /*00da*/ 	.short	(.L_332 - .L_331)
.L_331:
        /*00dc*/ 	.word	0x00000000
        /*00e0*/ 	.short	0x0000
        /*00e2*/ 	.short	0x0000
        /*00e4*/ 	.byte	0x00, 0xf5, 0x21, 0x00


	//----- nvinfo : EIATTR_SPARSE_MMA_MASK
	.align		4
.L_332:
        /*00e8*/ 	.byte	0x03, 0x50
        /*00ea*/ 	.short	0x0000


	//----- nvinfo : EIATTR_MAXREG_COUNT
	.align		4
        /*00ec*/ 	.byte	0x03, 0x1b
        /*00ee*/ 	.short	0x00ff


	//----- nvinfo : EIATTR_MERCURY_ISA_VERSION
	.align		4
        /*00f0*/ 	.byte	0x03, 0x5f
        /*00f2*/ 	.short	0x0101


	//----- nvinfo : EIATTR_VRC_CTA_INIT_COUNT
	.align		4
        /*00f4*/ 	.byte	0x02, 0x4a
	.zero		1
	.zero		1


	//----- nvinfo : EIATTR_EXIT_INSTR_OFFSETS
	.align		4
        /*00f8*/ 	.byte	0x04, 0x1c
        /*00fa*/ 	.short	(.L_334 - .L_333)


	//   ....[0]....
.L_333:
        /*00fc*/ 	.word	0x00000070


	//   ....[1]....
        /*0100*/ 	.word	0x000012e0


	//   ....[2]....
        /*0104*/ 	.word	0x00002690


	//   ....[3]....
        /*0108*/ 	.word	0x00002790


	//   ....[4]....
        /*010c*/ 	.word	0x00002810


	//   ....[5]....
        /*0110*/ 	.word	0x00002910


	//   ....[6]....
        /*0114*/ 	.word	0x00002990


	//----- nvinfo : EIATTR_CRS_STACK_SIZE
	.align		4
.L_334:
        /*0118*/ 	.byte	0x04, 0x1e
        /*011a*/ 	.short	(.L_336 - .L_335)
.L_335:
        /*011c*/ 	.word	0x00000000


	//----- nvinfo : EIATTR_CBANK_PARAM_SIZE
	.align		4
.L_336:
        /*0120*/ 	.byte	0x03, 0x19
        /*0122*/ 	.short	0x0044


	//----- nvinfo : EIATTR_PARAM_CBANK
	.align		4
        /*0124*/ 	.byte	0x04, 0x0a
        /*0126*/ 	.short	(.L_338 - .L_337)
	.align		4
.L_337:
        /*0128*/ 	.word	index@(.nv.constant0._Z23max_pool_forward_kernelPKfPfS1_iiiiiiiiiii)
        /*012c*/ 	.short	0x0380
        /*012e*/ 	.short	0x0044


	//----- nvinfo : EIATTR_SW_WAR
	.align		4
.L_338:
        /*0130*/ 	.byte	0x04, 0x36
        /*0132*/ 	.short	(.L_340 - .L_339)
.L_339:
        /*0134*/ 	.word	0x00000008
.L_340:


//--------------------- .nv.info._Z21nchw_to_matrix_kernelPKfPfiiii --------------------------
	.section	.nv.info._Z21nchw_to_matrix_kernelPKfPfiiii,"",@"SHT_CUDA_INFO"
	.sectionflags	@""
	.align	4


	//----- nvinfo : EIATTR_CUDA_API_VERSION
	.align		4
        /*0000*/ 	.byte	0x04, 0x37
        /*0002*/ 	.short	(.L_342 - .L_341)
.L_341:
        /*0004*/ 	.word	0x00000082


	//----- nvinfo : EIATTR_KPARAM_INFO
	.align		4
.L_342:
        /*0008*/ 	.byte	0x04, 0x17
        /*000a*/ 	.short	(.L_344 - .L_343)
.L_343:
        /*000c*/ 	.word	0x00000000
        /*0010*/ 	.short	0x0005
        /*0012*/ 	.short	0x001c
        /*0014*/ 	.byte	0x00, 0xf0, 0x11, 0x00


	//----- nvinfo : EIATTR_KPARAM_INFO
	.align		4
.L_344:
        /*0018*/ 	.byte	0x04, 0x17
        /*001a*/ 	.short	(.L_346 - .L_345)
.L_345:
        /*001c*/ 	.word	0x00000000
        /*0020*/ 	.short	0x0004
        /*0022*/ 	.short	0x0018
        /*0024*/ 	.byte	0x00, 0xf0, 0x11, 0x00


	//----- nvinfo : EIATTR_KPARAM_INFO
	.align		4
.L_346:
        /*0028*/ 	.byte	0x04, 0x17
        /*002a*/ 	.short	(.L_348 - .L_347)
.L_347:
        /*002c*/ 	.word	0x00000000
        /*0030*/ 	.short	0x0003
        /*0032*/ 	.short	0x0014
        /*0034*/ 	.byte	0x00, 0xf0, 0x11, 0x00


	//----- nvinfo : EIATTR_KPARAM_INFO
	.align		4
.L_348:
        /*0038*/ 	.byte	0x04, 0x17
        /*003a*/ 	.short	(.L_350 - .L_349)
.L_349:
        /*003c*/ 	.word	0x00000000
        /*0040*/ 	.short	0x0002
        /*0042*/ 	.short	0x0010
        /*0044*/ 	.byte	0x00, 0xf0, 0x11, 0x00


	//----- nvinfo : EIATTR_KPARAM_INFO
	.align		4
.L_350:
        /*0048*/ 	.byte	0x04, 0x17
        /*004a*/ 	.short	(.L_352 - .L_351)
.L_351:
        /*004c*/ 	.word	0x00000000
        /*0050*/ 	.short	0x0001
        /*0052*/ 	.short	0x0008
        /*0054*/ 	.byte	0x00, 0xf5, 0x21, 0x00


	//----- nvinfo : EIATTR_KPARAM_INFO
	.align		4
.L_352:
        /*0058*/ 	.byte	0x04, 0x17
        /*005a*/ 	.short	(.L_354 - .L_353)
.L_353:
        /*005c*/ 	.word	0x00000000
        /*0060*/ 	.short	0x0000
        /*0062*/ 	.short	0x0000
        /*0064*/ 	.byte	0x00, 0xf5, 0x21, 0x00


	//----- nvinfo : EIATTR_SPARSE_MMA_MASK
	.align		4
.L_354:
        /*0068*/ 	.byte	0x03, 0x50
        /*006a*/ 	.short	0x0000


	//----- nvinfo : EIATTR_MAXREG_COUNT
	.align		4
        /*006c*/ 	.byte	0x03, 0x1b
        /*006e*/ 	.short	0x00ff


	//----- nvinfo : EIATTR_MERCURY_ISA_VERSION
	.align		4
        /*0070*/ 	.byte	0x03, 0x5f
        /*0072*/ 	.short	0x0101


	//----- nvinfo : EIATTR_VRC_CTA_INIT_COUNT
	.align		4
        /*0074*/ 	.byte	0x02, 0x4a
	.zero		1
	.zero		1


	//----- nvinfo : EIATTR_EXIT_INSTR_OFFSETS
	.align		4
        /*0078*/ 	.byte	0x04, 0x1c
        /*007a*/ 	.short	(.L_356 - .L_355)


	//   ....[0]....
.L_355:
        /*007c*/ 	.word	0x000000b0


	//   ....[1]....
        /*0080*/ 	.word	0x000008b0


	//----- nvinfo : EIATTR_CBANK_PARAM_SIZE
	.align		4
.L_356:
        /*0084*/ 	.byte	0x03, 0x19
        /*0086*/ 	.short	0x0020


	//----- nvinfo : EIATTR_PARAM_CBANK
	.align		4
        /*0088*/ 	.byte	0x04, 0x0a
        /*008a*/ 	.short	(.L_358 - .L_357)
	.align		4
.L_357:
        /*008c*/ 	.word	index@(.nv.constant0._Z21nchw_to_matrix_kernelPKfPfiiii)
        /*0090*/ 	.short	0x0380
        /*0092*/ 	.short	0x0020


	//----- nvinfo : EIATTR_SW_WAR
	.align		4
.L_358:
        /*0094*/ 	.byte	0x04, 0x36
        /*0096*/ 	.short	(.L_360 - .L_359)
.L_359:
        /*0098*/ 	.word	0x00000008
.L_360:


//--------------------- .nv.info._Z21matrix_to_nchw_kernelPKfPfiiii --------------------------
	.section	.nv.info._Z21matrix_to_nchw_kernelPKfPfiiii,"",@"SHT_CUDA_INFO"
	.sectionflags	@""
	.align	4


	//----- nvinfo : EIATTR_CUDA_API_VERSION
	.align		4
        /*0000*/ 	.byte	0x04, 0x37
        /*0002*/ 	.short	(.L_362 - .L_361)
.L_361:
        /*0004*/ 	.word	0x00000082


	//----- nvinfo : EIATTR_KPARAM_INFO
	.align		4
.L_362:
        /*0008*/ 	.byte	0x04, 0x17
        /*000a*/ 	.short	(.L_364 - .L_363)
.L_363:
        /*000c*/ 	.word	0x00000000
        /*0010*/ 	.short	0x0005
        /*0012*/ 	.short	0x001c
        /*0014*/ 	.byte	0x00, 0xf0, 0x11, 0x00


	//----- nvinfo : EIATTR_KPARAM_INFO
	.align		4
.L_364:
        /*0018*/ 	.byte	0x04, 0x17
        /*001a*/ 	.short	(.L_366 - .L_365)
.L_365:
        /*001c*/ 	.word	0x00000000
        /*0020*/ 	.short	0x0004
        /*0022*/ 	.short	0x0018
        /*0024*/ 	.byte	0x00, 0xf0, 0x11, 0x00


	//----- nvinfo : EIATTR_KPARAM_INFO
	.align		4
.L_366:
        /*0028*/ 	.byte	0x04, 0x17
        /*002a*/ 	.short	(.L_368 - .L_367)
.L_367:
        /*002c*/ 	.word	0x00000000
        /*0030*/ 	.short	0x0003
        /*0032*/ 	.short	0x0014
        /*0034*/ 	.byte	0x00, 0xf0, 0x11, 0x00


	//----- nvinfo : EIATTR_KPARAM_INFO
	.align		4
.L_368:
        /*0038*/ 	.byte	0x04, 0x17
        /*003a*/ 	.short	(.L_370 - .L_369)
.L_369:
        /*003c*/ 	.word	0x00000000
        /*0040*/ 	.short	0x0002
        /*0042*/ 	.short	0x0010
        /*0044*/ 	.byte	0x00, 0xf0, 0x11, 0x00


	//----- nvinfo : EIATTR_KPARAM_INFO
	.align		4
.L_370:
        /*0048*/ 	.byte	0x04, 0x17
        /*004a*/ 	.short	(.L_372 - .L_371)
.L_371:
        /*004c*/ 	.word	0x00000000
        /*0050*/ 	.short	0x0001
        /*0052*/ 	.short	0x0008
        /*0054*/ 	.byte	0x00, 0xf5, 0x21, 0x00


	//----- nvinfo : EIATTR_KPARAM_INFO
	.align		4
.L_372:
        /*0058*/ 	.byte	0x04, 0x17
        /*005a*/ 	.short	(.L_374 - .L_373)
.L_373:
        /*005c*/ 	.word	0x00000000
        /*0060*/ 	.short	0x0000
        /*0062*/ 	.short	0x0000
        /*0064*/ 	.byte	0x00, 0xf5, 0x21, 0x00


	//----- nvinfo : EIATTR_SPARSE_MMA_MASK
	.align		4
.L_374:
        /*0068*/ 	.byte	0x03, 0x50
        /*006a*/ 	.short	0x0000


	//----- nvinfo : EIATTR_MAXREG_COUNT
	.align		4
        /*006c*/ 	.byte	0x03, 0x1b
        /*006e*/ 	.short	0x00ff


	//----- nvinfo : EIATTR_MERCURY_ISA_VERSION
	.align		4
        /*0070*/ 	.byte	0x03, 0x5f
        /*0072*/ 	.short	0x0101


	//----- nvinfo : EIATTR_VRC_CTA_INIT_COUNT
	.align		4
        /*0074*/ 	.byte	0x02, 0x4a
	.zero		1
	.zero		1


	//----- nvinfo : EIATTR_EXIT_INSTR_OFFSETS
	.align		4
        /*0078*/ 	.byte	0x04, 0x1c
        /*007a*/ 	.short	(.L_376 - .L_375)


	//   ....[0]....
.L_375:
        /*007c*/ 	.word	0x000000b0


	//   ....[1]....
        /*0080*/ 	.word	0x000008c0


	//----- nvinfo : EIATTR_CBANK_PARAM_SIZE
	.align		4
.L_376:
        /*0084*/ 	.byte	0x03, 0x19
        /*0086*/ 	.short	0x0020


	//----- nvinfo : EIATTR_PARAM_CBANK
	.align		4
        /*0088*/ 	.byte	0x04, 0x0a
        /*008a*/ 	.short	(.L_378 - .L_377)
	.align		4
.L_377:
        /*008c*/ 	.word	index@(.nv.constant0._Z21matrix_to_nchw_kernelPKfPfiiii)
        /*0090*/ 	.short	0x0380
        /*0092*/ 	.short	0x0020


	//----- nvinfo : EIATTR_SW_WAR
	.align		4
.L_378:
        /*0094*/ 	.byte	0x04, 0x36
        /*0096*/ 	.short	(.L_380 - .L_379)
.L_379:
        /*0098*/ 	.word	0x00000008
.L_380:


//--------------------- .nv.info._Z13col2im_kerneliPKfiiiiiiiiiiiiPf --------------------------
	.section	.nv.info._Z13col2im_kerneliPKfiiiiiiiiiiiiPf,"",@"SHT_CUDA_INFO"
	.sectionflags	@""
	.align	4


	//----- nvinfo : EIATTR_CUDA_API_VERSION
	.align		4
        /*0000*/ 	.byte	0x04, 0x37
        /*0002*/ 	.short	(.L_382 - .L_381)
.L_381:
        /*0004*/ 	.word	0x00000082


	//----- nvinfo : EIATTR_KPARAM_INFO
	.align		4
.L_382:
        /*0008*/ 	.byte	0x04, 0x17
        /*000a*/ 	.short	(.L_384 - .L_383)
.L_383:
        /*000c*/ 	.word	0x00000000
        /*0010*/ 	.short	0x000e
        /*0012*/ 	.short	0x0040
        /*0014*/ 	.byte	0x00, 0xf5, 0x21, 0x00


	//----- nvinfo : EIATTR_KPARAM_INFO
	.align		4
.L_384:
        /*0018*/ 	.byte	0x04, 0x17
        /*001a*/ 	.short	(.L_386 - .L_385)
.L_385:
        /*001c*/ 	.word	0x00000000
        /*0020*/ 	.short	0x000d
        /*0022*/ 	.short	0x003c
        /*0024*/ 	.byte	0x00, 0xf0, 0x11, 0x00


	//----- nvinfo : EIATTR_KPARAM_INFO
	.align		4
.L_386:
        /*0028*/ 	.byte	0x04, 0x17
        /*002a*/ 	.short	(.L_388 - .L_387)
.L_387:
        /*002c*/ 	.word	0x00000000
        /*0030*/ 	.short	0x000c
        /*0032*/ 	.short	0x0038
        /*0034*/ 	.byte	0x00, 0xf0, 0x11, 0x00


	//----- nvinfo : EIATTR_KPARAM_INFO
	.align		4
.L_388:
        /*0038*/ 	.byte	0x04, 0x17
        /*003a*/ 	.short	(.L_390 - .L_389)
.L_389:
        /*003c*/ 	.word	0x00000000
        /*0040*/ 	.short	0x000b
        /*0042*/ 	.short	0x0034
        /*0044*/ 	.byte	0x00, 0xf0, 0x11, 0x00


	//----- nvinfo : EIATTR_KPARAM_INFO
	.align		4
.L_390:
        /*0048*/ 	.byte	0x04, 0x17
        /*004a*/ 	.short	(.L_392 - .L_391)
.L_391:
        /*004c*/ 	.word	0x00000000
        /*0050*/ 	.short	0x000a
        /*0052*/ 	.short	0x0030
        /*0054*/ 	.byte	0x00, 0xf0, 0x11, 0x00


	//----- nvinfo : EIATTR_KPARAM_INFO
	.align		4
.L_392:
        /*0058*/ 	.byte	0x04, 0x17
        /*005a*/ 	.short	(.L_394 - .L_393)
.L_393:
        /*005c*/ 	.word	0x00000000
        /*0060*/ 	.short	0x0009
        /*0062*/ 	.short	0x002c
        /*0064*/ 	.byte	0x00, 0xf0, 0x11, 0x00


	//----- nvinfo : EIATTR_KPARAM_INFO
	.align		4
.L_394:
        /*0068*/ 	.byte	0x04, 0x17
        /*006a*/ 	.short	(.L_396 - .L_395)
.L_395:
        /*006c*/ 	.word	0x00000000
        /*0070*/ 	.short	0x0008
        /*0072*/ 	.short	0x0028
        /*0074*/ 	.byte	0x00, 0xf0, 0x11, 0x00


	//----- nvinfo : EIATTR_KPARAM_INFO
	.align		4
.L_396:
        /*0078*/ 	.byte	0x04, 0x17
        /*007a*/ 	.short	(.L_398 - .L_397)
.L_397:
        /*007c*/ 	.word	0x00000000
        /*0080*/ 	.short	0x0007
        /*0082*/ 	.short	0x0024
        /*0084*/ 	.byte	0x00, 0xf0, 0x11, 0x00


	//----- nvinfo : EIATTR_KPARAM_INFO
	.align		4
.L_398:
        /*0088*/ 	.byte	0x04, 0x17
        /*008a*/ 	.short	(.L_400 - .L_399)
.L_399:
        /*008c*/ 	.word	0x00000000
        /*0090*/ 	.short	0x0006
        /*0092*/ 	.short	0x0020
        /*0094*/ 	.byte	0x00, 0xf0, 0x11, 0x00


	//----- nvinfo : EIATTR_KPARAM_INFO
	.align		4
.L_400:
        /*0098*/ 	.byte	0x04, 0x17
        /*009a*/ 	.short	(.L_402 - .L_401)
.L_401:
        /*009c*/ 	.word	0x00000000
        /*00a0*/ 	.short	0x0005
        /*00a2*/ 	.short	0x001c
        /*00a4*/ 	.byte	0x00, 0xf0, 0x11, 0x00


	//----- nvinfo : EIATTR_KPARAM_INFO
	.align		4
.L_402:
        /*00a8*/ 	.byte	0x04, 0x17
        /*00aa*/ 	.short	(.L_404 - .L_403)
.L_403:
        /*00ac*/ 	.word	0x00000000
        /*00b0*/ 	.short	0x0004
        /*00b2*/ 	.short	0x0018
        /*00b4*/ 	.byte	0x00, 0xf0, 0x11, 0x00


	//----- nvinfo : EIATTR_KPARAM_INFO
	.align		4
.L_404:
        /*00b8*/ 	.byte	0x04, 0x17
        /*00ba*/ 	.short	(.L_406 - .L_405)
.L_405:
        /*00bc*/ 	.word	0x00000000
        /*00c0*/ 	.short	0x0003
        /*00c2*/ 	.short	0x0014
        /*00c4*/ 	.byte	0x00, 0xf0, 0x11, 0x00


	//----- nvinfo : EIATTR_KPARAM_INFO
	.align		4
.L_406:
        /*00c8*/ 	.byte	0x04, 0x17
        /*00ca*/ 	.short	(.L_408 - .L_407)
.L_407:
        /*00cc*/ 	.word	0x00000000
        /*00d0*/ 	.short	0x0002
        /*00d2*/ 	.short	0x0010
        /*00d4*/ 	.byte	0x00, 0xf0, 0x11, 0x00


	//----- nvinfo : EIATTR_KPARAM_INFO
	.align		4
.L_408:
        /*00d8*/ 	.byte	0x04, 0x17
        /*00da*/ 	.short	(.L_410 - .L_409)
.L_409:
        /*00dc*/ 	.word	0x00000000
        /*00e0*/ 	.short	0x0001
        /*00e2*/ 	.short	0x0008
        /*00e4*/ 	.byte	0x00, 0xf5, 0x21, 0x00


	//----- nvinfo : EIATTR_KPARAM_INFO
	.align		4
.L_410:
        /*00e8*/ 	.byte	0x04, 0x17
        /*00ea*/ 	.short	(.L_412 - .L_411)
.L_411:
        /*00ec*/ 	.word	0x00000000
        /*00f0*/ 	.short	0x0000
        /*00f2*/ 	.short	0x0000
        /*00f4*/ 	.byte	0x00, 0xf0, 0x11, 0x00


	//----- nvinfo : EIATTR_SPARSE_MMA_MASK
	.align		4
.L_412:
        /*00f8*/ 	.byte	0x03, 0x50
        /*00fa*/ 	.short	0x0000


	//----- nvinfo : EIATTR_MAXREG_COUNT
	.align		4
        /*00fc*/ 	.byte	0x03, 0x1b
        /*00fe*/ 	.short	0x00ff


	//----- nvinfo : EIATTR_MERCURY_ISA_VERSION
	.align		4
        /*0100*/ 	.byte	0x03, 0x5f
        /*0102*/ 	.short	0x0101


	//----- nvinfo : EIATTR_VRC_CTA_INIT_COUNT
	.align		4
        /*0104*/ 	.byte	0x02, 0x4a
	.zero		1
	.zero		1


	//----- nvinfo : EIATTR_EXIT_INSTR_OFFSETS
	.align		4
        /*0108*/ 	.byte	0x04, 0x1c
        /*010a*/ 	.short	(.L_414 - .L_413)


	//   ....[0]....
.L_413:
        /*010c*/ 	.word	0x00000080


	//   ....[1]....
        /*0110*/ 	.word	0x00000150


	//   ....[2]....
        /*0114*/ 	.word	0x00002480


	//----- nvinfo : EIATTR_CRS_STACK_SIZE
	.align		4
.L_414:
        /*0118*/ 	.byte	0x04, 0x1e
        /*011a*/ 	.short	(.L_416 - .L_415)
.L_415:
        /*011c*/ 	.word	0x00000000


	//----- nvinfo : EIATTR_CBANK_PARAM_SIZE
	.align		4
.L_416:
        /*0120*/ 	.byte	0x03, 0x19
        /*0122*/ 	.short	0x0048


	//----- nvinfo : EIATTR_PARAM_CBANK
	.align		4
        /*0124*/ 	.byte	0x04, 0x0a
        /*0126*/ 	.short	(.L_418 - .L_417)
	.align		4
.L_417:
        /*0128*/ 	.word	index@(.nv.constant0._Z13col2im_kerneliPKfiiiiiiiiiiiiPf)
        /*012c*/ 	.short	0x0380
        /*012e*/ 	.short	0x0048


	//----- nvinfo : EIATTR_SW_WAR
	.align		4
.L_418:
        /*0130*/ 	.byte	0x04, 0x36
        /*0132*/ 	.short	(.L_420 - .L_419)
.L_419:
        /*0134*/ 	.word	0x00000008
.L_420:


//--------------------- .nv.info._Z13im2col_kerneliPKfiiiiiiiiiiiiPf --------------------------
	.section	.nv.info._Z13im2col_kerneliPKfiiiiiiiiiiiiPf,"",@"SHT_CUDA_INFO"
	.sectionflags	@""
	.align	4


	//----- nvinfo : EIATTR_CUDA_API_VERSION
	.align		4
        /*0000*/ 	.byte	0x04, 0x37
        /*0002*/ 	.short	(.L_422 - .L_421)
.L_421:
        /*0004*/ 	.word	0x00000082


	//----- nvinfo : EIATTR_KPARAM_INFO
	.align		4
.L_422:
        /*0008*/ 	.byte	0x04, 0x17
        /*000a*/ 	.short	(.L_424 - .L_423)
.L_423:
        /*000c*/ 	.word	0x00000000
        /*0010*/ 	.short	0x000e
        /*0012*/ 	.short	0x0040
        /*0014*/ 	.byte	0x00, 0xf5, 0x21, 0x00


	//----- nvinfo : EIATTR_KPARAM_INFO
	.align		4
.L_424:
        /*0018*/ 	.byte	0x04, 0x17
        /*001a*/ 	.short	(.L_426 - .L_425)
.L_425:
        /*001c*/ 	.word	0x00000000
        /*0020*/ 	.short	0x000d
        /*0022*/ 	.short	0x003c
        /*0024*/ 	.byte	0x00, 0xf0, 0x11, 0x00


	//----- nvinfo : EIATTR_KPARAM_INFO
	.align		4
.L_426:
        /*0028*/ 	.byte	0x04, 0x17
        /*002a*/ 	.short	(.L_428 - .L_427)
.L_427:
        /*002c*/ 	.word	0x00000000
        /*0030*/ 	.short	0x000c
        /*0032*/ 	.short	0x0038
        /*0034*/ 	.byte	0x00, 0xf0, 0x11, 0x00


	//----- nvinfo : EIATTR_KPARAM_INFO
	.align		4
.L_428:
        /*0038*/ 	.byte	0x04, 0x17
        /*003a*/ 	.short	(.L_430 - .L_429)
.L_429:
        /*003c*/ 	.word	0x00000000
        /*0040*/ 	.short	0x000b
        /*0042*/ 	.short	0x0034
        /*0044*/ 	.byte	0x00, 0xf0, 0x11, 0x00


	//----- nvinfo : EIATTR_KPARAM_INFO
	.align		4
.L_430:
        /*0048*/ 	.byte	0x04, 0x17
        /*004a*/ 	.short	(.L_432 - .L_431)
.L_431:
        /*004c*/ 	.word	0x00000000
        /*0050*/ 	.short	0x000a
        /*0052*/ 	.short	0x0030
        /*0054*/ 	.byte	0x00, 0xf0, 0x11, 0x00


	//----- nvinfo : EIATTR_KPARAM_INFO
	.align		4
.L_432:
        /*0058*/ 	.byte	0x04, 0x17
        /*005a*/ 	.short	(.L_434 - .L_433)
.L_433:
        /*005c*/ 	.word	0x00000000
        /*0060*/ 	.short	0x0009
        /*0062*/ 	.short	0x002c
        /*0064*/ 	.byte	0x00, 0xf0, 0x11, 0x00


	//----- nvinfo : EIATTR_KPARAM_INFO
	.align		4
.L_434:
        /*0068*/ 	.byte	0x04, 0x17
        /*006a*/ 	.short	(.L_436 - .L_435)
.L_435:
        /*006c*/ 	.word	0x00000000
        /*0070*/ 	.short	0x0008
        /*0072*/ 	.short	0x0028
        /*0074*/ 	.byte	0x00, 0xf0, 0x11, 0x00


	//----- nvinfo : EIATTR_KPARAM_INFO
	.align		4
.L_436:
        /*0078*/ 	.byte	0x04, 0x17
        /*007a*/ 	.short	(.L_438 - .L_437)
.L_437:
        /*007c*/ 	.word	0x00000000
        /*0080*/ 	.short	0x0007
        /*0082*/ 	.short	0x0024
        /*0084*/ 	.byte	0x00, 0xf0, 0x11, 0x00


	//----- nvinfo : EIATTR_KPARAM_INFO
	.align		4
.L_438:
        /*0088*/ 	.byte	0x04, 0x17
        /*008a*/ 	.short	(.L_440 - .L_439)
.L_439:
        /*008c*/ 	.word	0x00000000
        /*0090*/ 	.short	0x0006
        /*0092*/ 	.short	0x0020
        /*0094*/ 	.byte	0x00, 0xf0, 0x11, 0x00


	//----- nvinfo : EIATTR_KPARAM_INFO
	.align		4
.L_440:
        /*0098*/ 	.byte	0x04, 0x17
        /*009a*/ 	.short	(.L_442 - .L_441)
.L_441:
        /*009c*/ 	.word	0x00000000
        /*00a0*/ 	.short	0x0005
        /*00a2*/ 	.short	0x001c
        /*00a4*/ 	.byte	0x00, 0xf0, 0x11, 0x00


	//----- nvinfo : EIATTR_KPARAM_INFO
	.align		4
.L_442:
        /*00a8*/ 	.byte	0x04, 0x17
        /*00aa*/ 	.short	(.L_444 - .L_443)
.L_443:
        /*00ac*/ 	.word	0x00000000
        /*00b0*/ 	.short	0x0004
        /*00b2*/ 	.short	0x0018
        /*00b4*/ 	.byte	0x00, 0xf0, 0x11, 0x00


	//----- nvinfo : EIATTR_KPARAM_INFO
	.align		4
.L_444:
        /*00b8*/ 	.byte	0x04, 0x17
        /*00ba*/ 	.short	(.L_446 - .L_445)
.L_445:
        /*00bc*/ 	.word	0x00000000
        /*00c0*/ 	.short	0x0003
        /*00c2*/ 	.short	0x0014
        /*00c4*/ 	.byte	0x00, 0xf0, 0x11, 0x00


	//----- nvinfo : EIATTR_KPARAM_INFO
	.align		4
.L_446:
        /*00c8*/ 	.byte	0x04, 0x17
        /*00ca*/ 	.short	(.L_448 - .L_447)
.L_447:
        /*00cc*/ 	.word	0x00000000
        /*00d0*/ 	.short	0x0002
        /*00d2*/ 	.short	0x0010
        /*00d4*/ 	.byte	0x00, 0xf0, 0x11, 0x00


	//----- nvinfo : EIATTR_KPARAM_INFO
	.align		4
.L_448:
        /*00d8*/ 	.byte	0x04, 0x17
        /*00da*/ 	.short	(.L_450 - .L_449)
.L_449:
        /*00dc*/ 	.word	0x00000000
        /*00e0*/ 	.short	0x0001
        /*00e2*/ 	.short	0x0008
        /*00e4*/ 	.byte	0x00, 0xf5, 0x21, 0x00


	//----- nvinfo : EIATTR_KPARAM_INFO
	.align		4
.L_450:
        /*00e8*/ 	.byte	0x04, 0x17
        /*00ea*/ 	.short	(.L_452 - .L_451)
.L_451:
        /*00ec*/ 	.word	0x00000000
        /*00f0*/ 	.short	0x0000
        /*00f2*/ 	.short	0x0000
        /*00f4*/ 	.byte	0x00, 0xf0, 0x11, 0x00


	//----- nvinfo : EIATTR_SPARSE_MMA_MASK
	.align		4
.L_452:
        /*00f8*/ 	.byte	0x03, 0x50
        /*00fa*/ 	.short	0x0000


	//----- nvinfo : EIATTR_MAXREG_COUNT
	.align		4
        /*00fc*/ 	.byte	0x03, 0x1b
        /*00fe*/ 	.short	0x00ff


	//----- nvinfo : EIATTR_MERCURY_ISA_VERSION
	.align		4
        /*0100*/ 	.byte	0x03, 0x5f
        /*0102*/ 	.short	0x0101


	//----- nvinfo : EIATTR_VRC_CTA_INIT_COUNT
	.align		4
        /*0104*/ 	.byte	0x02, 0x4a
	.zero		1
	.zero		1


	//----- nvinfo : EIATTR_EXIT_INSTR_OFFSETS
	.align		4
        /*0108*/ 	.byte	0x04, 0x1c
        /*010a*/ 	.short	(.L_454 - .L_453)


	//   ....[0]....
.L_453:
        /*010c*/ 	.word	0x00000070


	//   ....[1]....
        /*0110*/ 	.word	0x00001020


	//----- nvinfo : EIATTR_CRS_STACK_SIZE
	.align		4
.L_454:
        /*0114*/ 	.byte	0x04, 0x1e
        /*0116*/ 	.short	(.L_456 - .L_455)
.L_455:
        /*0118*/ 	.word	0x00000000


	//----- nvinfo : EIATTR_CBANK_PARAM_SIZE
	.align		4
.L_456:
        /*011c*/ 	.byte	0x03, 0x19
        /*011e*/ 	.short	0x0048


	//----- nvinfo : EIATTR_PARAM_CBANK
	.align		4
        /*0120*/ 	.byte	0x04, 0x0a
        /*0122*/ 	.short	(.L_458 - .L_457)
	.align		4
.L_457:
        /*0124*/ 	.word	index@(.nv.constant0._Z13im2col_kerneliPKfiiiiiiiiiiiiPf)
        /*0128*/ 	.short	0x0380
        /*012a*/ 	.short	0x0048


	//----- nvinfo : EIATTR_SW_WAR
	.align		4
.L_458:
        /*012c*/ 	.byte	0x04, 0x36
        /*012e*/ 	.short	(.L_460 - .L_459)
.L_459:
        /*0130*/ 	.word	0x00000008
.L_460:


//--------------------- .nv.info._Z18scale_shift_kernelPfmf --------------------------
	.section	.nv.info._Z18scale_shift_kernelPfmf,"",@"SHT_CUDA_INFO"
	.sectionflags	@""
	.align	4


	//----- nvinfo : EIATTR_CUDA_API_VERSION
	.align		4
        /*0000*/ 	.byte	0x04, 0x37
        /*0002*/ 	.short	(.L_462 - .L_461)
.L_461:
        /*0004*/ 	.word	0x00000082


	//----- nvinfo : EIATTR_KPARAM_INFO
	.align		4
.L_462:
        /*0008*/ 	.byte	0x04, 0x17
        /*000a*/ 	.short	(.L_464 - .L_463)
.L_463:
        /*000c*/ 	.word	0x00000000
        /*0010*/ 	.short	0x0002
        /*0012*/ 	.short	0x0010
        /*0014*/ 	.byte	0x00, 0xf0, 0x11, 0x00


	//----- nvinfo : EIATTR_KPARAM_INFO
	.align		4
.L_464:
        /*0018*/ 	.byte	0x04, 0x17
        /*001a*/ 	.short	(.L_466 - .L_465)
.L_465:
        /*001c*/ 	.word	0x00000000
        /*0020*/ 	.short	0x0001
        /*0022*/ 	.short	0x0008
        /*0024*/ 	.byte	0x00, 0xf0, 0x21, 0x00


	//----- nvinfo : EIATTR_KPARAM_INFO
	.align		4
.L_466:
        /*0028*/ 	.byte	0x04, 0x17
        /*002a*/ 	.short	(.L_468 - .L_467)
.L_467:
        /*002c*/ 	.word	0x00000000
        /*0030*/ 	.short	0x0000
        /*0032*/ 	.short	0x0000
        /*0034*/ 	.byte	0x00, 0xf5, 0x21, 0x00


	//----- nvinfo : EIATTR_SPARSE_MMA_MASK
	.align		4
.L_468:
        /*0038*/ 	.byte	0x03, 0x50
        /*003a*/ 	.short	0x0000


	//----- nvinfo : EIATTR_MAXREG_COUNT
	.align		4
        /*003c*/ 	.byte	0x03, 0x1b
        /*003e*/ 	.short	0x00ff


	//----- nvinfo : EIATTR_MERCURY_ISA_VERSION
	.align		4
        /*0040*/ 	.byte	0x03, 0x5f
        /*0042*/ 	.short	0x0101


	//----- nvinfo : EIATTR_VRC_CTA_INIT_COUNT
	.align		4
        /*0044*/ 	.byte	0x02, 0x4a
	.zero		1
	.zero		1


	//----- nvinfo : EIATTR_EXIT_INSTR_OFFSETS
	.align		4
        /*0048*/ 	.byte	0x04, 0x1c
        /*004a*/ 	.short	(.L_470 - .L_469)


	//   ....[0]....
.L_469:
        /*004c*/ 	.word	0x00000080


	//   ....[1]....
        /*0050*/ 	.word	0x00000130


	//----- nvinfo : EIATTR_CBANK_PARAM_SIZE
	.align		4
.L_470:
        /*0054*/ 	.byte	0x03, 0x19
        /*0056*/ 	.short	0x0014


	//----- nvinfo : EIATTR_PARAM_CBANK
	.align		4
        /*0058*/ 	.byte	0x04, 0x0a
        /*005a*/ 	.short	(.L_472 - .L_471)
	.align		4
.L_471:
        /*005c*/ 	.word	index@(.nv.constant0._Z18scale_shift_kernelPfmf)
        /*0060*/ 	.short	0x0380
        /*0062*/ 	.short	0x0014


	//----- nvinfo : EIATTR_SW_WAR
	.align		4
.L_472:
        /*0064*/ 	.byte	0x04, 0x36
        /*0066*/ 	.short	(.L_474 - .L_473)
.L_473:
        /*0068*/ 	.word	0x00000008
.L_474:


//--------------------- .nv.callgraph             --------------------------
	.section	.nv.callgraph,"",@"SHT_CUDA_CALLGRAPH"
	.align	4
	.sectionentsize	8
	.align		4
        /*0000*/ 	.word	0x00000000
	.align		4
        /*0004*/ 	.word	0xffffffff
	.align		4
        /*0008*/ 	.word	0x00000000
	.align		4
        /*000c*/ 	.word	0xfffffffe
	.align		4
        /*0010*/ 	.word	0x00000000
	.align		4
        /*0014*/ 	.word	0xfffffffd
	.align		4
        /*0018*/ 	.word	0x00000000
	.align		4
        /*001c*/ 	.word	0xfffffffc


//--------------------- .nv.constant4             --------------------------
	.section	.nv.constant4,"a",@progbits
	.align	8
	.align		8
.nv.constant4:
        /*0000*/ 	.dword	_ZN34_INTERNAL_149d331e_4_k_cu_522bf41f4cuda3std3__45__cpo5beginE
	.align		8
        /*0008*/ 	.dword	_ZN34_INTERNAL_149d331e_4_k_cu_522bf41f4cuda3std3__45__cpo3endE
	.align		8
        /*0010*/ 	.dword	_ZN34_INTERNAL_149d331e_4_k_cu_522bf41f4cuda3std3__45__cpo6cbeginE
	.align		8
        /*0018*/ 	.dword	_ZN34_INTERNAL_149d331e_4_k_cu_522bf41f4cuda3std3__45__cpo4cendE
	.align		8
        /*0020*/ 	.dword	_ZN34_INTERNAL_149d331e_4_k_cu_522bf41f4cuda3std3__45__cpo6rbeginE
	.align		8
        /*0028*/ 	.dword	_ZN34_INTERNAL_149d331e_4_k_cu_522bf41f4cuda3std3__45__cpo4rendE
	.align		8
        /*0030*/ 	.dword	_ZN34_INTERNAL_149d331e_4_k_cu_522bf41f4cuda3std3__45__cpo7crbeginE
	.align		8
        /*0038*/ 	.dword	_ZN34_INTERNAL_149d331e_4_k_cu_522bf41f4cuda3std3__45__cpo5crendE
	.align		8
        /*0040*/ 	.dword	_ZN34_INTERNAL_149d331e_4_k_cu_522bf41f4cuda3std3__436_GLOBAL__N__149d331e_4_k_cu_522bf41f6ignoreE
	.align		8
        /*0048*/ 	.dword	_ZN34_INTERNAL_149d331e_4_k_cu_522bf41f4cuda3std3__419piecewise_constructE
	.align		8
        /*0050*/ 	.dword	_ZN34_INTERNAL_149d331e_4_k_cu_522bf41f4cuda3std3__48in_placeE
	.align		8
        /*0058*/ 	.dword	_ZN34_INTERNAL_149d331e_4_k_cu_522bf41f4cuda3std3__420unreachable_sentinelE
	.align		8
        /*0060*/ 	.dword	_ZN34_INTERNAL_149d331e_4_k_cu_522bf41f4cuda3std3__47nulloptE
	.align		8
        /*0068*/ 	.dword	_ZN34_INTERNAL_149d331e_4_k_cu_522bf41f4cuda3std3__48unexpectE
	.align		8
        /*0070*/ 	.dword	_ZN34_INTERNAL_149d331e_4_k_cu_522bf41f4cuda3std6ranges3__45__cpo4swapE
	.align		8
        /*0078*/ 	.dword	_ZN34_INTERNAL_149d331e_4_k_cu_522bf41f4cuda3std6ranges3__45__cpo9iter_moveE
	.align		8
        /*0080*/ 	.dword	_ZN34_INTERNAL_149d331e_4_k_cu_522bf41f4cuda3std6ranges3__45__cpo5beginE
	.align		8
        /*0088*/ 	.dword	_ZN34_INTERNAL_149d331e_4_k_cu_522bf41f4cuda3std6ranges3__45__cpo3endE
	.align		8
        /*0090*/ 	.dword	_ZN34_INTERNAL_149d331e_4_k_cu_522bf41f4cuda3std6ranges3__45__cpo6cbeginE
	.align		8
        /*0098*/ 	.dword	_ZN34_INTERNAL_149d331e_4_k_cu_522bf41f4cuda3std6ranges3__45__cpo4cendE
	.align		8
        /*00a0*/ 	.dword	_ZN34_INTERNAL_149d331e_4_k_cu_522bf41f4cuda3std6ranges3__45__cpo7advanceE
	.align		8
        /*00a8*/ 	.dword	_ZN34_INTERNAL_149d331e_4_k_cu_522bf41f4cuda3std6ranges3__45__cpo9iter_swapE
	.align		8
        /*00b0*/ 	.dword	_ZN34_INTERNAL_149d331e_4_k_cu_522bf41f4cuda3std6ranges3__45__cpo4nextE
	.align		8
        /*00b8*/ 	.dword	_ZN34_INTERNAL_149d331e_4_k_cu_522bf41f4cuda3std6ranges3__45__cpo4prevE
	.align		8
        /*00c0*/ 	.dword	_ZN34_INTERNAL_149d331e_4_k_cu_522bf41f4cuda3std6ranges3__45__cpo4dataE
	.align		8
        /*00c8*/ 	.dword	_ZN34_INTERNAL_149d331e_4_k_cu_522bf41f4cuda3std6ranges3__45__cpo5cdataE
	.align		8
        /*00d0*/ 	.dword	_ZN34_INTERNAL_149d331e_4_k_cu_522bf41f4cuda3std6ranges3__45__cpo4sizeE
	.align		8
        /*00d8*/ 	.dword	_ZN34_INTERNAL_149d331e_4_k_cu_522bf41f4cuda3std6ranges3__45__cpo5ssizeE
	.align		8
        /*00e0*/ 	.dword	_ZN34_INTERNAL_149d331e_4_k_cu_522bf41f4cuda3std6ranges3__45__cpo8distanceE
	.align		8
        /*00e8*/ 	.dword	_ZN34_INTERNAL_149d331e_4_k_cu_522bf41f6thrust24THRUST_300001_SM_1000_NS8cuda_cub3parE
	.align		8
        /*00f0*/ 	.dword	_ZN34_INTERNAL_149d331e_4_k_cu_522bf41f6thrust24THRUST_300001_SM_1000_NS8cuda_cub10par_nosyncE
	.align		8
        /*00f8*/ 	.dword	_ZN34_INTERNAL_149d331e_4_k_cu_522bf41f6thrust24THRUST_300001_SM_1000_NS6system6detail10sequential3seqE
	.align		8
        /*0100*/ 	.dword	_ZN34_INTERNAL_149d331e_4_k_cu_522bf41f6thrust24THRUST_300001_SM_1000_NS12placeholders2_1E
	.align		8
        /*0108*/ 	.dword	_ZN34_INTERNAL_149d331e_4_k_cu_522bf41f6thrust24THRUST_300001_SM_1000_NS12placeholders2_2E
	.align		8
        /*0110*/ 	.dword	_ZN34_INTERNAL_149d331e_4_k_cu_522bf41f6thrust24THRUST_300001_SM_1000_NS12placeholders2_3E
	.align		8
        /*0118*/ 	.dword	_ZN34_INTERNAL_149d331e_4_k_cu_522bf41f6thrust24THRUST_300001_SM_1000_NS12placeholders2_4E
	.align		8
        /*0120*/ 	.dword	_ZN34_INTERNAL_149d331e_4_k_cu_522bf41f6thrust24THRUST_300001_SM_1000_NS12placeholders2_5E
	.align		8
        /*0128*/ 	.dword	_ZN34_INTERNAL_149d331e_4_k_cu_522bf41f6thrust24THRUST_300001_SM_1000_NS12placeholders2_6E
	.align		8
        /*0130*/ 	.dword	_ZN34_INTERNAL_149d331e_4_k_cu_522bf41f6thrust24THRUST_300001_SM_1000_NS12placeholders2_7E
	.align		8
        /*0138*/ 	.dword	_ZN34_INTERNAL_149d331e_4_k_cu_522bf41f6thrust24THRUST_300001_SM_1000_NS12placeholders2_8E
	.align		8
        /*0140*/ 	.dword	_ZN34_INTERNAL_149d331e_4_k_cu_522bf41f6thrust24THRUST_300001_SM_1000_NS12placeholders2_9E
	.align		8
        /*0148*/ 	.dword	_ZN34_INTERNAL_149d331e_4_k_cu_522bf41f6thrust24THRUST_300001_SM_1000_NS12placeholders3_10E
	.align		8
        /*0150*/ 	.dword	_ZN34_INTERNAL_149d331e_4_k_cu_522bf41f6thrust24THRUST_300001_SM_1000_NS3seqE


//--------------------- .text._ZN3cub18CUB_300001_SM_10006detail8for_each13static_kernelINS2_12policy_hub_t12policy_500_tElN6thrust24THRUST_300001_SM_1000_NS8cuda_cub6__fill7functorINS7_10device_ptrIfEEfEEEEvT0_T1_ --------------------------
	.section	.text._ZN3cub18CUB_300001_SM_10006detail8for_each13static_kernelINS2_12policy_hub_t12policy_500_tElN6thrust24THRUST_300001_SM_1000_NS8cuda_cub6__fill7functorINS7_10device_ptrIfEEfEEEEvT0_T1_,"ax",@progbits
	.align	128
        .global         _ZN3cub18CUB_300001_SM_10006detail8for_each13static_kernelINS2_12policy_hub_t12policy_500_tElN6thrust24THRUST_300001_SM_1000_NS8cuda_cub6__fill7functorINS7_10device_ptrIfEEfEEEEvT0_T1_
        .type           _ZN3cub18CUB_300001_SM_10006detail8for_each13static_kernelINS2_12policy_hub_t12policy_500_tElN6thrust24THRUST_300001_SM_1000_NS8cuda_cub6__fill7functorINS7_10device_ptrIfEEfEEEEvT0_T1_,@function
        .size           _ZN3cub18CUB_300001_SM_10006detail8for_each13static_kernelINS2_12policy_hub_t12policy_500_tElN6thrust24THRUST_300001_SM_1000_NS8cuda_cub6__fill7functorINS7_10device_ptrIfEEfEEEEvT0_T1_,(.L_x_105 - _ZN3cub18CUB_300001_SM_10006detail8for_each13static_kernelINS2_12policy_hub_t12policy_500_tElN6thrust24THRUST_300001_SM_1000_NS8cuda_cub6__fill7functorINS7_10device_ptrIfEEfEEEEvT0_T1_)
        .other          _ZN3cub18CUB_300001_SM_10006detail8for_each13static_kernelINS2_12policy_hub_t12policy_500_tElN6thrust24THRUST_300001_SM_1000_NS8cuda_cub6__fill7functorINS7_10device_ptrIfEEfEEEEvT0_T1_,@"STO_CUDA_ENTRY STV_DEFAULT"
_ZN3cub18CUB_300001_SM_10006detail8for_each13static_kernelINS2_12policy_hub_t12policy_500_tElN6thrust24THRUST_300001_SM_1000_NS8cuda_cub6__fill7functorINS7_10device_ptrIfEEfEEEEvT0_T1_:
.text._ZN3cub18CUB_300001_SM_10006detail8for_each13static_kernelINS2_12policy_hub_t12policy_500_tElN6thrust24THRUST_300001_SM_1000_NS8cuda_cub6__fill7functorINS7_10device_ptrIfEEfEEEEvT0_T1_:
[----:B------:R-:W-:Y:S08]  /*0000*/  LDC R1, c[0x0][0x37c] ;  /* 0x0000df00ff017b82 */ /* 0x000ff00000000800 */
[----:B------:R-:W0:Y:S01]  /*0010*/  S2UR UR4, SR_CTAID.X ;  /* 0x00000000000479c3 */ /* 0x000e220000002500 */
[----:B------:R-:W1:Y:S01]  /*0020*/  LDCU.64 UR6, c[0x0][0x380] ;  /* 0x00007000ff0677ac */ /* 0x000e620008000a00 */
[----:B------:R-:W2:Y:S01]  /*0030*/  LDCU.64 UR8, c[0x0][0x358] ;  /* 0x00006b00ff0877ac */ /* 0x000ea20008000a00 */
[----:B0-----:R-:W-:-:S04]  /*0040*/  UIMAD.WIDE.U32 UR4, UR4, 0x200, URZ ;  /* 0x00000200040478a5 */ /* 0x001fc8000f8e00ff */
[----:B-1----:R-:W-:-:S04]  /*0050*/  UIADD3 UR6, UP0, UPT, -UR4, UR6, URZ ;  /* 0x0000000604067290 */ /* 0x002fc8000ff1e1ff */
[----:B------:R-:W-:Y:S02]  /*0060*/  UIADD3.X UR7, UPT, UPT, ~UR5, UR7, URZ, UP0, !UPT ;  /* 0x0000000705077290 */ /* 0x000fe400087fe5ff */
[----:B------:R-:W-:-:S04]  /*0070*/  UISETP.GE.U32.AND UP0, UPT, UR6, 0x200, UPT ;  /* 0x000002000600788c */ /* 0x000fc8000bf06070 */
[----:B------:R-:W-:-:S09]  /*0080*/  UISETP.GE.AND.EX UP0, UPT, UR7, URZ, UPT, UP0 ;  /* 0x000000ff0700728c */ /* 0x000fd2000bf06300 */
[----:B--2---:R-:W-:Y:S05]  /*0090*/  BRA.U !UP0, `(.L_x_0) ;  /* 0x0000000108287547 */ /* 0x004fea000b800000 */
[----:B------:R-:W0:Y:S01]  /*00a0*/  S2R R0, SR_TID.X ;  /* 0x0000000000007919 */ /* 0x000e220000002100 */
[----:B------:R-:W1:Y:S01]  /*00b0*/  LDCU.64 UR6, c[0x0][0x388] ;  /* 0x00007100ff0677ac */ /* 0x000e620008000a00 */
[----:B------:R-:W2:Y:S01]  /*00c0*/  LDC R5, c[0x0][0x390] ;  /* 0x0000e400ff057b82 */ /* 0x000ea20000000800 */
[----:B0-----:R-:W-:-:S05]  /*00d0*/  IADD3 R0, P0, PT, R0, UR4, RZ ;  /* 0x0000000400007c10 */ /* 0x001fca000ff1e0ff */
[----:B------:R-:W-:Y:S01]  /*00e0*/  IMAD.X R3, RZ, RZ, UR5, P0 ;  /* 0x00000005ff037e24 */ /* 0x000fe200080e06ff */
[----:B-1----:R-:W-:-:S04]  /*00f0*/  LEA R2, P0, R0, UR6, 0x2 ;  /* 0x0000000600027c11 */ /* 0x002fc8000f8010ff */
[----:B------:R-:W-:-:S05]  /*0100*/  LEA.HI.X R3, R0, UR7, R3, 0x2, P0 ;  /* 0x0000000700037c11 */ /* 0x000fca00080f1403 */
[----:B--2---:R-:W-:Y:S04]  /*0110*/  STG.E desc[UR8][R2.64], R5 ;  /* 0x0000000502007986 */ /* 0x004fe8000c101908 */
[----:B------:R-:W-:Y:S01]  /*0120*/  STG.E desc[UR8][R2.64+0x400], R5 ;  /* 0x0004000502007986 */ /* 0x000fe2000c101908 */
[----:B------:R-:W-:Y:S05]  /*0130*/  EXIT ;  /* 0x000000000000794d */ /* 0x000fea0003800000 */
.L_x_0:
[----:B------:R-:W0:Y:S01]  /*0140*/  S2R R0, SR_TID.X ;  /* 0x0000000000007919 */ /* 0x000e220000002100 */
[----:B------:R-:W-:Y:S01]  /*0150*/  USHF.R.S32.HI UR7, URZ, 0x1f, UR6 ;  /* 0x0000001fff077899 */ /* 0x000fe20008011406 */
[----:B------:R-:W1:Y:S05]  /*0160*/  LDCU.64 UR10, c[0x0][0x388] ;  /* 0x00007100ff0a77ac */ /* 0x000e6a0008000a00 */
[----:B------:R-:W-:Y:S02]  /*0170*/  IMAD.U32 R2, RZ, RZ, UR7 ;  /* 0x00000007ff027e24 */ /* 0x000fe4000f8e00ff */
[----:B------:R-:W-:Y:S01]  /*0180*/  IMAD.U32 R4, RZ, RZ, UR7 ;  /* 0x00000007ff047e24 */ /* 0x000fe2000f8e00ff */
[----:B0-----:R-:W-:-:S04]  /*0190*/  ISETP.LT.U32.AND P0, PT, R0, UR6, PT ;  /* 0x0000000600007c0c */ /* 0x001fc8000bf01070 */
[----:B------:R-:W-:Y:S01]  /*01a0*/  ISETP.GT.AND.EX P0, PT, R2, RZ, PT, P0 ;  /* 0x000000ff0200720c */ /* 0x000fe20003f04300 */
[C---:B------:R-:W-:Y:S01]  /*01b0*/  VIADD R2, R0.reuse, 0x100 ;  /* 0x0000010000027836 */ /* 0x040fe20000000000 */
[----:B------:R-:W-:-:S04]  /*01c0*/  IADD3 R0, P2, PT, R0, UR4, RZ ;  /* 0x0000000400007c10 */ /* 0x000fc8000ff5e0ff */
[----:B------:R-:W-:Y:S01]  /*01d0*/  ISETP.LT.U32.AND P1, PT, R2, UR6, PT ;  /* 0x0000000602007c0c */ /* 0x000fe2000bf21070 */
[----:B------:R-:W-:Y:S01]  /*01e0*/  IMAD.X R3, RZ, RZ, UR5, P2 ;  /* 0x00000005ff037e24 */ /* 0x000fe200090e06ff */
[----:B-1----:R-:W-:Y:S02]  /*01f0*/  LEA R2, P2, R0, UR10, 0x2 ;  /* 0x0000000a00027c11 */ /* 0x002fe4000f8410ff */
[----:B------:R-:W-:Y:S02]  /*0200*/  ISETP.GT.AND.EX P1, PT, R4, RZ, PT, P1 ;  /* 0x000000ff0400720c */ /* 0x000fe40003f24310 */
[----:B------:R-:W-:Y:S01]  /*0210*/  LEA.HI.X R3, R0, UR11, R3, 0x2, P2 ;  /* 0x0000000b00037c11 */ /* 0x000fe200090f1403 */
[----:B------:R-:W0:Y:S04]  /*0220*/  @P0 LDC R5, c[0x0][0x390] ;  /* 0x0000e400ff050b82 */ /* 0x000e280000000800 */
[----:B0-----:R0:W-:Y:S06]  /*0230*/  @P0 STG.E desc[UR8][R2.64], R5 ;  /* 0x0000000502000986 */ /* 0x0011ec000c101908 */
[----:B------:R-:W-:Y:S05]  /*0240*/  @!P1 EXIT ;  /* 0x000000000000994d */ /* 0x000fea0003800000 */
[----:B0-----:R-:W0:Y:S02]  /*0250*/  LDC R5, c[0x0][0x390] ;  /* 0x0000e400ff057b82 */ /* 0x001e240000000800 */
[----:B0-----:R-:W-:Y:S01]  /*0260*/  STG.E desc[UR8][R2.64+0x400], R5 ;  /* 0x0004000502007986 */ /* 0x001fe2000c101908 */
[----:B------:R-:W-:Y:S05]  /*0270*/  EXIT ;  /* 0x000000000000794d */ /* 0x000fea0003800000 */
.L_x_1:
[----:B------:R-:W-:-:S00]  /*0280*/  BRA `(.L_x_1) ;  /* 0xfffffffc00fc7947 */ /* 0x000fc0000383ffff */
[----:B------:R-:W-:-:S00]  /*0290*/  NOP ;  /* 0x0000000000007918 */ /* 0x000fc00000000000 */
        /* <DEDUP_REMOVED lines=14> */
.L_x_105:


//--------------------- .text._ZN3cub18CUB_300001_SM_10006detail11EmptyKernelIvEEvv --------------------------
	.section	.text._ZN3cub18CUB_300001_SM_10006detail11EmptyKernelIvEEvv,"ax",@progbits
	.align	128
        .global         _ZN3cub18CUB_300001_SM_10006detail11EmptyKernelIvEEvv
        .type           _ZN3cub18CUB_300001_SM_10006detail11EmptyKernelIvEEvv,@function
        .size           _ZN3cub18CUB_300001_SM_10006detail11EmptyKernelIvEEvv,(.L_x_106 - _ZN3cub18CUB_300001_SM_10006detail11EmptyKernelIvEEvv)
        .other          _ZN3cub18CUB_300001_SM_10006detail11EmptyKernelIvEEvv,@"STO_CUDA_ENTRY STV_DEFAULT"
_ZN3cub18CUB_300001_SM_10006detail11EmptyKernelIvEEvv:
.text._ZN3cub18CUB_300001_SM_10006detail11EmptyKernelIvEEvv:
[----:B------:R-:W-:Y:S01]  /*0000*/  LDC R1, c[0x0][0x37c] ;  /* 0x0000df00ff017b82 */ /* 0x000fe20000000800 */
[----:B------:R-:W-:Y:S05]  /*0010*/  EXIT ;  /* 0x000000000000794d */ /* 0x000fea0003800000 */
.L_x_2:
        /* <DEDUP_REMOVED lines=14> */
.L_x_106:


//--------------------- .text._Z37softmax_cross_entropy_backward_kernelPKfPKiPfii --------------------------
	.section	.text._Z37softmax_cross_entropy_backward_kernelPKfPKiPfii,"ax",@progbits
	.align	128
        .global         _Z37softmax_cross_entropy_backward_kernelPKfPKiPfii
        .type           _Z37softmax_cross_entropy_backward_kernelPKfPKiPfii,@function
        .size           _Z37softmax_cross_entropy_backward_kernelPKfPKiPfii,(.L_x_103 - _Z37softmax_cross_entropy_backward_kernelPKfPKiPfii)
        .other          _Z37softmax_cross_entropy_backward_kernelPKfPKiPfii,@"STO_CUDA_ENTRY STV_DEFAULT"
_Z37softmax_cross_entropy_backward_kernelPKfPKiPfii:
.text._Z37softmax_cross_entropy_backward_kernelPKfPKiPfii:
[----:B------:R-:W-:Y:S01]  /*0000*/  LDC R1, c[0x0][0x37c] ;  /* 0x0000df00ff017b82 */ /* 0x000fe20000000800 */
[----:B------:R-:W0:Y:S07]  /*0010*/  S2R R3, SR_TID.X ;  /* 0x0000000000037919 */ /* 0x000e2e0000002100 */
[----:B------:R-:W0:Y:S08]  /*0020*/  S2UR UR4, SR_CTAID.X ;  /* 0x00000000000479c3 */ /* 0x000e300000002500 */
[----:B------:R-:W0:Y:S08]  /*0030*/  LDC R2, c[0x0][0x360] ;  /* 0x0000d800ff027b82 */ /* 0x000e300000000800 */
[----:B------:R-:W1:Y:S01]  /*0040*/  LDC.64 R4, c[0x0][0x398] ;  /* 0x0000e600ff047b82 */ /* 0x000e620000000a00 */
[----:B0-----:R-:W-:-:S02]  /*0050*/  IMAD R2, R2, UR4, R3 ;  /* 0x0000000402027c24 */ /* 0x001fc4000f8e0203 */
[----:B-1----:R-:W-:-:S05]  /*0060*/  IMAD R3, R5, R4, RZ ;  /* 0x0000000405037224 */ /* 0x002fca00078e02ff */
[----:B------:R-:W-:-:S13]  /*0070*/  ISETP.GE.AND P0, PT, R2, R3, PT ;  /* 0x000000030200720c */ /* 0x000fda0003f06270 */
[----:B------:R-:W-:Y:S05]  /*0080*/  @P0 EXIT ;  /* 0x000000000000094d */ /* 0x000fea0003800000 */
[----:B------:R-:W-:Y:S01]  /*0090*/  IABS R9, R5 ;  /* 0x0000000500097213 */ /* 0x000fe20000000000 */
[----:B------:R-:W0:Y:S03]  /*00a0*/  LDCU.64 UR4, c[0x0][0x358] ;  /* 0x00006b00ff0477ac */ /* 0x000e260008000a00 */
[----:B------:R-:W1:Y:S08]  /*00b0*/  I2F.RP R0, R9 ;  /* 0x0000000900007306 */ /* 0x000e700000209400 */
[----:B-1----:R-:W1:Y:S02]  /*00c0*/  MUFU.RCP R0, R0 ;  /* 0x0000000000007308 */ /* 0x002e640000001000 */
[----:B-1----:R-:W-:-:S06]  /*00d0*/  VIADD R6, R0, 0xffffffe ;  /* 0x0ffffffe00067836 */ /* 0x002fcc0000000000 */
[----:B------:R1:W2:Y:S02]  /*00e0*/  F2I.FTZ.U32.TRUNC.NTZ R7, R6 ;  /* 0x0000000600077305 */ /* 0x0002a4000021f000 */
[----:B-1----:R-:W-:Y:S02]  /*00f0*/  IMAD.MOV.U32 R6, RZ, RZ, RZ ;  /* 0x000000ffff067224 */ /* 0x002fe400078e00ff */
[----:B--2---:R-:W-:-:S04]  /*0100*/  IMAD.MOV R8, RZ, RZ, -R7 ;  /* 0x000000ffff087224 */ /* 0x004fc800078e0a07 */
[----:B------:R-:W-:Y:S01]  /*0110*/  IMAD R3, R8, R9, RZ ;  /* 0x0000000908037224 */ /* 0x000fe200078e02ff */
[----:B------:R-:W-:-:S03]  /*0120*/  IABS R8, R2 ;  /* 0x0000000200087213 */ /* 0x000fc60000000000 */
[----:B------:R-:W-:-:S06]  /*0130*/  IMAD.HI.U32 R7, R7, R3, R6 ;  /* 0x0000000307077227 */ /* 0x000fcc00078e0006 */
[----:B------:R-:W-:Y:S02]  /*0140*/  IMAD.HI.U32 R3, R7, R8, RZ ;  /* 0x0000000807037227 */ /* 0x000fe400078e00ff */
[----:B------:R-:W1:Y:S02]  /*0150*/  LDC.64 R6, c[0x0][0x388] ;  /* 0x0000e200ff067b82 */ /* 0x000e640000000a00 */
[----:B------:R-:W-:-:S04]  /*0160*/  IMAD.MOV R0, RZ, RZ, -R3 ;  /* 0x000000ffff007224 */ /* 0x000fc800078e0a03 */
[----:B------:R-:W-:-:S05]  /*0170*/  IMAD R0, R9, R0, R8 ;  /* 0x0000000009007224 */ /* 0x000fca00078e0208 */
[----:B------:R-:W-:-:S13]  /*0180*/  ISETP.GT.U32.AND P2, PT, R9, R0, PT ;  /* 0x000000000900720c */ /* 0x000fda0003f44070 */
[----:B------:R-:W-:Y:S02]  /*0190*/  @!P2 IMAD.IADD R0, R0, 0x1, -R9 ;  /* 0x000000010000a824 */ /* 0x000fe400078e0a09 */
[----:B------:R-:W-:Y:S01]  /*01a0*/  @!P2 VIADD R3, R3, 0x1 ;  /* 0x000000010303a836 */ /* 0x000fe20000000000 */
[----:B------:R-:W-:Y:S02]  /*01b0*/  ISETP.NE.AND P2, PT, R5, RZ, PT ;  /* 0x000000ff0500720c */ /* 0x000fe40003f45270 */
[----:B------:R-:W-:Y:S02]  /*01c0*/  ISETP.GE.U32.AND P0, PT, R0, R9, PT ;  /* 0x000000090000720c */ /* 0x000fe40003f06070 */
[----:B------:R-:W-:Y:S01]  /*01d0*/  LOP3.LUT R0, R2, R5, RZ, 0x3c, !PT ;  /* 0x0000000502007212 */ /* 0x000fe200078e3cff */
[----:B------:R-:W2:Y:S03]  /*01e0*/  LDC.64 R8, c[0x0][0x380] ;  /* 0x0000e000ff087b82 */ /* 0x000ea60000000a00 */
[----:B------:R-:W-:-:S07]  /*01f0*/  ISETP.GE.AND P1, PT, R0, RZ, PT ;  /* 0x000000ff0000720c */ /* 0x000fce0003f26270 */
[----:B------:R-:W-:-:S06]  /*0200*/  @P0 VIADD R3, R3, 0x1 ;  /* 0x0000000103030836 */ /* 0x000fcc0000000000 */
[----:B------:R-:W-:Y:S01]  /*0210*/  @!P1 IMAD.MOV R3, RZ, RZ, -R3 ;  /* 0x000000ffff039224 */ /* 0x000fe200078e0a03 */
[----:B------:R-:W-:-:S05]  /*0220*/  @!P2 LOP3.LUT R3, RZ, R5, RZ, 0x33, !PT ;  /* 0x00000005ff03a212 */ /* 0x000fca00078e33ff */
[----:B-1----:R-:W-:-:S06]  /*0230*/  IMAD.WIDE R6, R3, 0x4, R6 ;  /* 0x0000000403067825 */ /* 0x002fcc00078e0206 */
[----:B0-----:R-:W3:Y:S01]  /*0240*/  LDG.E R6, desc[UR4][R6.64] ;  /* 0x0000000406067981 */ /* 0x001ee2000c1e1900 */
[----:B--2---:R-:W-:-:S05]  /*0250*/  IMAD.WIDE R8, R2, 0x4, R8 ;  /* 0x0000000402087825 */ /* 0x004fca00078e0208 */
[----:B------:R-:W2:Y:S01]  /*0260*/  LDG.E R0, desc[UR4][R8.64] ;  /* 0x0000000408007981 */ /* 0x000ea2000c1e1900 */
[----:B------:R-:W-:Y:S01]  /*0270*/  IMAD.MOV R3, RZ, RZ, -R3 ;  /* 0x000000ffff037224 */ /* 0x000fe200078e0a03 */
[----:B------:R-:W-:Y:S01]  /*0280*/  I2FP.F32.S32 R11, R4 ;  /* 0x00000004000b7245 */ /* 0x000fe20000201400 */
[----:B------:R-:W-:Y:S02]  /*0290*/  BSSY.RECONVERGENT B0, `(.L_x_3) ;  /* 0x0000010000007945 */ /* 0x000fe40003800200 */
[----:B------:R-:W-:Y:S01]  /*02a0*/  IMAD R5, R5, R3, R2 ;  /* 0x0000000305057224 */ /* 0x000fe200078e0202 */
[----:B------:R-:W0:Y:S02]  /*02b0*/  MUFU.RCP R4, R11 ;  /* 0x0000000b00047308 */ /* 0x000e240000001000 */
[----:B0-----:R-:W-:-:S04]  /*02c0*/  FFMA R3, -R11, R4, 1 ;  /* 0x3f8000000b037423 */ /* 0x001fc80000000104 */
[----:B------:R-:W-:Y:S01]  /*02d0*/  FFMA R3, R4, R3, R4 ;  /* 0x0000000304037223 */ /* 0x000fe20000000004 */
[----:B---3--:R-:W-:-:S13]  /*02e0*/  ISETP.NE.AND P0, PT, R5, R6, PT ;  /* 0x000000060500720c */ /* 0x008fda0003f05270 */
[----:B--2---:R-:W-:-:S04]  /*02f0*/  @!P0 FADD R0, R0, -1 ;  /* 0xbf80000000008421 */ /* 0x004fc80000000000 */
[----:B------:R-:W0:Y:S01]  /*0300*/  FCHK P0, R0, R11 ;  /* 0x0000000b00007302 */ /* 0x000e220000000000 */
[----:B------:R-:W-:-:S04]  /*0310*/  FFMA R4, R0, R3, RZ ;  /* 0x0000000300047223 */ /* 0x000fc800000000ff */
[----:B------:R-:W-:-:S04]  /*0320*/  FFMA R5, -R11, R4, R0 ;  /* 0x000000040b057223 */ /* 0x000fc80000000100 */
[----:B------:R-:W-:Y:S01]  /*0330*/  FFMA R7, R3, R5, R4 ;  /* 0x0000000503077223 */ /* 0x000fe20000000004 */
[----:B0-----:R-:W-:Y:S06]  /*0340*/  @!P0 BRA `(.L_x_4) ;  /* 0x0000000000108947 */ /* 0x001fec0003800000 */
[----:B------:R-:W-:Y:S01]  /*0350*/  IMAD.MOV.U32 R3, RZ, RZ, R0 ;  /* 0x000000ffff037224 */ /* 0x000fe200078e0000 */
[----:B------:R-:W-:-:S07]  /*0360*/  MOV R4, 0x380 ;  /* 0x0000038000047802 */ /* 0x000fce0000000f00 */
[----:B------:R-:W-:Y:S05]  /*0370*/  CALL.REL.NOINC `($__internal_0_$__cuda_sm3x_div_rn_noftz_f32_slowpath) ;  /* 0x0000000000187944 */ /* 0x000fea0003c00000 */
[----:B------:R-:W-:-:S07]  /*0380*/  IMAD.MOV.U32 R7, RZ, RZ, R0 ;  /* 0x000000ffff077224 */ /* 0x000fce00078e0000 */
.L_x_4:
[----:B------:R-:W-:Y:S05]  /*0390*/  BSYNC.RECONVERGENT B0 ;  /* 0x0000000000007941 */ /* 0x000fea0003800200 */
.L_x_3:
[----:B------:R-:W0:Y:S02]  /*03a0*/  LDC.64 R4, c[0x0][0x390] ;  /* 0x0000e400ff047b82 */ /* 0x000e240000000a00 */
[----:B0-----:R-:W-:-:S05]  /*03b0*/  IMAD.WIDE R2, R2, 0x4, R4 ;  /* 0x0000000402027825 */ /* 0x001fca00078e0204 */
[----:B------:R-:W-:Y:S01]  /*03c0*/  STG.E desc[UR4][R2.64], R7 ;  /* 0x0000000702007986 */ /* 0x000fe2000c101904 */
[----:B------:R-:W-:Y:S05]  /*03d0*/  EXIT ;  /* 0x000000000000794d */ /* 0x000fea0003800000 */
        .weak           $__internal_0_$__cuda_sm3x_div_rn_noftz_f32_slowpath
        .type           $__internal_0_$__cuda_sm3x_div_rn_noftz_f32_slowpath,@function
        .size           $__internal_0_$__cuda_sm3x_div_rn_noftz_f32_slowpath,(.L_x_103 - $__internal_0_$__cuda_sm3x_div_rn_noftz_f32_slowpath)
$__internal_0_$__cuda_sm3x_div_rn_noftz_f32_slowpath:
[----:B------:R-:W-:Y:S01]  /*03e0*/  SHF.R.U32.HI R5, RZ, 0x17, R11 ;  /* 0x00000017ff057819 */ /* 0x000fe2000001160b */
[----:B------:R-:W-:Y:S01]  /*03f0*/  BSSY.RECONVERGENT B1, `(.L_x_5) ;  /* 0x0000063000017945 */ /* 0x000fe20003800200 */
[----:B------:R-:W-:Y:S02]  /*0400*/  SHF.R.U32.HI R0, RZ, 0x17, R3 ;  /* 0x00000017ff007819 */ /* 0x000fe40000011603 */
[----:B------:R-:W-:Y:S02]  /*0410*/  LOP3.LUT R5, R5, 0xff, RZ, 0xc0, !PT ;  /* 0x000000ff05057812 */ /* 0x000fe400078ec0ff */
[----:B------:R-:W-:-:S03]  /*0420*/  LOP3.LUT R8, R0, 0xff, RZ, 0xc0, !PT ;  /* 0x000000ff00087812 */ /* 0x000fc600078ec0ff */
[----:B------:R-:W-:Y:S02]  /*0430*/  VIADD R7, R5, 0xffffffff ;  /* 0xffffffff05077836 */ /* 0x000fe40000000000 */
[----:B------:R-:W-:-:S03]  /*0440*/  VIADD R9, R8, 0xffffffff ;  /* 0xffffffff08097836 */ /* 0x000fc60000000000 */
[----:B------:R-:W-:-:S04]  /*0450*/  ISETP.GT.U32.AND P0, PT, R7, 0xfd, PT ;  /* 0x000000fd0700780c */ /* 0x000fc80003f04070 */
[----:B------:R-:W-:-:S13]  /*0460*/  ISETP.GT.U32.OR P0, PT, R9, 0xfd, P0 ;  /* 0x000000fd0900780c */ /* 0x000fda0000704470 */
[----:B------:R-:W-:Y:S01]  /*0470*/  @!P0 IMAD.MOV.U32 R6, RZ, RZ, RZ ;  /* 0x000000ffff068224 */ /* 0x000fe200078e00ff */
[----:B------:R-:W-:Y:S06]  /*0480*/  @!P0 BRA `(.L_x_6) ;  /* 0x0000000000608947 */ /* 0x000fec0003800000 */
[----:B------:R-:W-:Y:S01]  /*0490*/  FSETP.GTU.FTZ.AND P0, PT, |R3|, +INF , PT ;  /* 0x7f8000000300780b */ /* 0x000fe20003f1c200 */
[----:B------:R-:W-:Y:S01]  /*04a0*/  IMAD.MOV.U32 R0, RZ, RZ, R11 ;  /* 0x000000ffff007224 */ /* 0x000fe200078e000b */
[----:B------:R-:W-:-:S04]  /*04b0*/  FSETP.GTU.FTZ.AND P1, PT, |R11|, +INF , PT ;  /* 0x7f8000000b00780b */ /* 0x000fc80003f3c200 */
[----:B------:R-:W-:-:S13]  /*04c0*/  PLOP3.LUT P0, PT, P0, P1, PT, 0xf8, 0x8f ;  /* 0x00000000008f781c */ /* 0x000fda0000703f70 */
[----:B------:R-:W-:Y:S05]  /*04d0*/  @P0 BRA `(.L_x_7) ;  /* 0x00000004004c0947 */ /* 0x000fea0003800000 */
[----:B------:R-:W-:-:S13]  /*04e0*/  LOP3.LUT P0, RZ, R11, 0x7fffffff, R3, 0xc8, !PT ;  /* 0x7fffffff0bff7812 */ /* 0x000fda000780c803 */
[----:B------:R-:W-:Y:S05]  /*04f0*/  @!P0 BRA `(.L_x_8) ;  /* 0x00000004003c8947 */ /* 0x000fea0003800000 */
[C---:B------:R-:W-:Y:S02]  /*0500*/  FSETP.NEU.FTZ.AND P2, PT, |R3|.reuse, +INF , PT ;  /* 0x7f8000000300780b */ /* 0x040fe40003f5d200 */
[----:B------:R-:W-:Y:S02]  /*0510*/  FSETP.NEU.FTZ.AND P1, PT, |R0|, +INF , PT ;  /* 0x7f8000000000780b */ /* 0x000fe40003f3d200 */
[----:B------:R-:W-:-:S11]  /*0520*/  FSETP.NEU.FTZ.AND P0, PT, |R3|, +INF , PT ;  /* 0x7f8000000300780b */ /* 0x000fd60003f1d200 */
[----:B------:R-:W-:Y:S05]  /*0530*/  @!P1 BRA !P2, `(.L_x_8) ;  /* 0x00000004002c9947 */ /* 0x000fea0005000000 */
[----:B------:R-:W-:-:S04]  /*0540*/  LOP3.LUT P2, RZ, R3, 0x7fffffff, RZ, 0xc0, !PT ;  /* 0x7fffffff03ff7812 */ /* 0x000fc8000784c0ff */
[----:B------:R-:W-:-:S13]  /*0550*/  PLOP3.LUT P1, PT, P1, P2, PT, 0x2f, 0xf2 ;  /* 0x0000000000f2781c */ /* 0x000fda0000f24577 */
[----:B------:R-:W-:Y:S05]  /*0560*/  @P1 BRA `(.L_x_9) ;  /* 0x0000000400181947 */ /* 0x000fea0003800000 */
[----:B------:R-:W-:-:S04]  /*0570*/  LOP3.LUT P1, RZ, R11, 0x7fffffff, RZ, 0xc0, !PT ;  /* 0x7fffffff0bff7812 */ /* 0x000fc8000782c0ff */
[----:B------:R-:W-:-:S13]  /*0580*/  PLOP3.LUT P0, PT, P0, P1, PT, 0x2f, 0xf2 ;  /* 0x0000000000f2781c */ /* 0x000fda0000702577 */
[----:B------:R-:W-:Y:S05]  /*0590*/  @P0 BRA `(.L_x_10) ;  /* 0x0000000400000947 */ /* 0x000fea0003800000 */
[----:B------:R-:W-:Y:S02]  /*05a0*/  ISETP.GE.AND P0, PT, R9, RZ, PT ;  /* 0x000000ff0900720c */ /* 0x000fe40003f06270 */
[----:B------:R-:W-:-:S11]  /*05b0*/  ISETP.GE.AND P1, PT, R7, RZ, PT ;  /* 0x000000ff0700720c */ /* 0x000fd60003f26270 */
[----:B------:R-:W-:Y:S02]  /*05c0*/  @P0 IMAD.MOV.U32 R6, RZ, RZ, RZ ;  /* 0x000000ffff060224 */ /* 0x000fe400078e00ff */
[----:B------:R-:W-:Y:S01]  /*05d0*/  @!P0 FFMA R3, R3, 1.84467440737095516160e+19, RZ ;  /* 0x5f80000003038823 */ /* 0x000fe200000000ff */
[----:B------:R-:W-:Y:S02]  /*05e0*/  @!P0 IMAD.MOV.U32 R6, RZ, RZ, -0x40 ;  /* 0xffffffc0ff068424 */ /* 0x000fe400078e00ff */
[----:B------:R-:W-:Y:S02]  /*05f0*/  @!P1 FFMA R11, R0, 1.84467440737095516160e+19, RZ ;  /* 0x5f800000000b9823 */ /* 0x000fe400000000ff */
[----:B------:R-:W-:-:S07]  /*0600*/  @!P1 VIADD R6, R6, 0x40 ;  /* 0x0000004006069836 */ /* 0x000fce0000000000 */
.L_x_6:
[----:B------:R-:W-:Y:S01]  /*0610*/  LEA R0, R5, 0xc0800000, 0x17 ;  /* 0xc080000005007811 */ /* 0x000fe200078eb8ff */
[----:B------:R-:W-:Y:S01]  /*0620*/  VIADD R8, R8, 0xffffff81 ;  /* 0xffffff8108087836 */ /* 0x000fe20000000000 */
[----:B------:R-:W-:Y:S03]  /*0630*/  BSSY.RECONVERGENT B2, `(.L_x_11) ;  /* 0x0000035000027945 */ /* 0x000fe60003800200 */
[----:B------:R-:W-:Y:S01]  /*0640*/  IMAD.IADD R11, R11, 0x1, -R0 ;  /* 0x000000010b0b7824 */ /* 0x000fe200078e0a00 */
[C---:B------:R-:W-:Y:S01]  /*0650*/  IADD3 R5, PT, PT, R8.reuse, 0x7f, -R5 ;  /* 0x0000007f08057810 */ /* 0x040fe20007ffe805 */
[----:B------:R-:W-:Y:S02]  /*0660*/  IMAD R0, R8, -0x800000, R3 ;  /* 0xff80000008007824 */ /* 0x000fe400078e0203 */
[----:B------:R-:W0:Y:S01]  /*0670*/  MUFU.RCP R7, R11 ;  /* 0x0000000b00077308 */ /* 0x000e220000001000 */
[----:B------:R-:W-:Y:S01]  /*0680*/  FADD.FTZ R9, -R11, -RZ ;  /* 0x800000ff0b097221 */ /* 0x000fe20000010100 */
[----:B------:R-:W-:-:S03]  /*0690*/  IMAD.IADD R5, R5, 0x1, R6 ;  /* 0x0000000105057824 */ /* 0x000fc600078e0206 */
[----:B0-----:R-:W-:-:S04]  /*06a0*/  FFMA R10, R7, R9, 1 ;  /* 0x3f800000070a7423 */ /* 0x001fc80000000009 */
[----:B------:R-:W-:-:S04]  /*06b0*/  FFMA R12, R7, R10, R7 ;  /* 0x0000000a070c7223 */ /* 0x000fc80000000007 */
[----:B------:R-:W-:-:S04]  /*06c0*/  FFMA R3, R0, R12, RZ ;  /* 0x0000000c00037223 */ /* 0x000fc800000000ff */
[----:B------:R-:W-:-:S04]  /*06d0*/  FFMA R10, R9, R3, R0 ;  /* 0x00000003090a7223 */ /* 0x000fc80000000000 */
[----:B------:R-:W-:-:S04]  /*06e0*/  FFMA R7, R12, R10, R3 ;  /* 0x0000000a0c077223 */ /* 0x000fc80000000003 */
[----:B------:R-:W-:-:S04]  /*06f0*/  FFMA R10, R9, R7, R0 ;  /* 0x00000007090a7223 */ /* 0x000fc80000000000 */
[----:B------:R-:W-:-:S05]  /*0700*/  FFMA R0, R12, R10, R7 ;  /* 0x0000000a0c007223 */ /* 0x000fca0000000007 */
[----:B------:R-:W-:-:S04]  /*0710*/  SHF.R.U32.HI R3, RZ, 0x17, R0 ;  /* 0x00000017ff037819 */ /* 0x000fc80000011600 */
[----:B------:R-:W-:-:S05]  /*0720*/  LOP3.LUT R3, R3, 0xff, RZ, 0xc0, !PT ;  /* 0x000000ff03037812 */ /* 0x000fca00078ec0ff */
[----:B------:R-:W-:-:S04]  /*0730*/  IMAD.IADD R9, R3, 0x1, R5 ;  /* 0x0000000103097824 */ /* 0x000fc800078e0205 */
[----:B------:R-:W-:-:S05]  /*0740*/  VIADD R3, R9, 0xffffffff ;  /* 0xffffffff09037836 */ /* 0x000fca0000000000 */
[----:B------:R-:W-:-:S13]  /*0750*/  ISETP.GE.U32.AND P0, PT, R3, 0xfe, PT ;  /* 0x000000fe0300780c */ /* 0x000fda0003f06070 */
[----:B------:R-:W-:Y:S05]  /*0760*/  @!P0 BRA `(.L_x_12) ;  /* 0x0000000000808947 */ /* 0x000fea0003800000 */
[----:B------:R-:W-:-:S13]  /*0770*/  ISETP.GT.AND P0, PT, R9, 0xfe, PT ;  /* 0x000000fe0900780c */ /* 0x000fda0003f04270 */
[----:B------:R-:W-:Y:S05]  /*0780*/  @P0 BRA `(.L_x_13) ;  /* 0x00000000006c0947 */ /* 0x000fea0003800000 */
[----:B------:R-:W-:-:S13]  /*0790*/  ISETP.GE.AND P0, PT, R9, 0x1, PT ;  /* 0x000000010900780c */ /* 0x000fda0003f06270 */
[----:B------:R-:W-:Y:S05]  /*07a0*/  @P0 BRA `(.L_x_14) ;  /* 0x0000000000740947 */ /* 0x000fea0003800000 */
[----:B------:R-:W-:Y:S02]  /*07b0*/  ISETP.GE.AND P0, PT, R9, -0x18, PT ;  /* 0xffffffe80900780c */ /* 0x000fe40003f06270 */
[----:B------:R-:W-:-:S11]  /*07c0*/  LOP3.LUT R0, R0, 0x80000000, RZ, 0xc0, !PT ;  /* 0x8000000000007812 */ /* 0x000fd600078ec0ff */
[----:B------:R-:W-:Y:S05]  /*07d0*/  @!P0 BRA `(.L_x_14) ;  /* 0x0000000000688947 */ /* 0x000fea0003800000 */
[CCC-:B------:R-:W-:Y:S01]  /*07e0*/  FFMA.RZ R3, R12.reuse, R10.reuse, R7.reuse ;  /* 0x0000000a0c037223 */ /* 0x1c0fe2000000c007 */
[C---:B------:R-:W-:Y:S02]  /*07f0*/  VIADD R8, R9.reuse, 0x20 ;  /* 0x0000002009087836 */ /* 0x040fe40000000000 */
[CCC-:B------:R-:W-:Y:S01]  /*0800*/  FFMA.RM R6, R12.reuse, R10.reuse, R7.reuse ;  /* 0x0000000a0c067223 */ /* 0x1c0fe20000004007 */
[----:B------:R-:W-:Y:S02]  /*0810*/  ISETP.NE.AND P2, PT, R9, RZ, PT ;  /* 0x000000ff0900720c */ /* 0x000fe40003f45270 */
[----:B------:R-:W-:Y:S01]  /*0820*/  LOP3.LUT R5, R3, 0x7fffff, RZ, 0xc0, !PT ;  /* 0x007fffff03057812 */ /* 0x000fe200078ec0ff */
[----:B------:R-:W-:Y:S01]  /*0830*/  FFMA.RP R3, R12, R10, R7 ;  /* 0x0000000a0c037223 */ /* 0x000fe20000008007 */
[----:B------:R-:W-:Y:S01]  /*0840*/  IMAD.MOV R7, RZ, RZ, -R9 ;  /* 0x000000ffff077224 */ /* 0x000fe200078e0a09 */
[----:B------:R-:W-:Y:S02]  /*0850*/  ISETP.NE.AND P1, PT, R9, RZ, PT ;  /* 0x000000ff0900720c */ /* 0x000fe40003f25270 */
[----:B------:R-:W-:-:S02]  /*0860*/  LOP3.LUT R5, R5, 0x800000, RZ, 0xfc, !PT ;  /* 0x0080000005057812 */ /* 0x000fc400078efcff */
[----:B------:R-:W-:Y:S02]  /*0870*/  FSETP.NEU.FTZ.AND P0, PT, R3, R6, PT ;  /* 0x000000060300720b */ /* 0x000fe40003f1d000 */
[----:B------:R-:W-:Y:S02]  /*0880*/  SHF.L.U32 R8, R5, R8, RZ ;  /* 0x0000000805087219 */ /* 0x000fe400000006ff */
[----:B------:R-:W-:Y:S02]  /*0890*/  SEL R6, R7, RZ, P2 ;  /* 0x000000ff07067207 */ /* 0x000fe40001000000 */
[----:B------:R-:W-:Y:S02]  /*08a0*/  ISETP.NE.AND P1, PT, R8, RZ, P1 ;  /* 0x000000ff0800720c */ /* 0x000fe40000f25270 */
[----:B------:R-:W-:Y:S02]  /*08b0*/  SHF.R.U32.HI R6, RZ, R6, R5 ;  /* 0x00000006ff067219 */ /* 0x000fe40000011605 */
[----:B------:R-:W-:-:S02]  /*08c0*/  PLOP3.LUT P0, PT, P0, P1, PT, 0xf8, 0x8f ;  /* 0x00000000008f781c */ /* 0x000fc40000703f70 */
[----:B------:R-:W-:Y:S02]  /*08d0*/  SHF.R.U32.HI R8, RZ, 0x1, R6 ;  /* 0x00000001ff087819 */ /* 0x000fe40000011606 */
[----:B------:R-:W-:-:S04]  /*08e0*/  SEL R3, RZ, 0x1, !P0 ;  /* 0x00000001ff037807 */ /* 0x000fc80004000000 */
[----:B------:R-:W-:-:S04]  /*08f0*/  LOP3.LUT R3, R3, 0x1, R8, 0xf8, !PT ;  /* 0x0000000103037812 */ /* 0x000fc800078ef808 */
[----:B------:R-:W-:-:S05]  /*0900*/  LOP3.LUT R3, R3, R6, RZ, 0xc0, !PT ;  /* 0x0000000603037212 */ /* 0x000fca00078ec0ff */
[----:B------:R-:W-:-:S05]  /*0910*/  IMAD.IADD R3, R8, 0x1, R3 ;  /* 0x0000000108037824 */ /* 0x000fca00078e0203 */
[----:B------:R-:W-:Y:S01]  /*0920*/  LOP3.LUT R0, R3, R0, RZ, 0xfc, !PT ;  /* 0x0000000003007212 */ /* 0x000fe200078efcff */
[----:B------:R-:W-:Y:S06]  /*0930*/  BRA `(.L_x_14) ;  /* 0x0000000000107947 */ /* 0x000fec0003800000 */
.L_x_13:
[----:B------:R-:W-:-:S04]  /*0940*/  LOP3.LUT R0, R0, 0x80000000, RZ, 0xc0, !PT ;  /* 0x8000000000007812 */ /* 0x000fc800078ec0ff */
[----:B------:R-:W-:Y:S01]  /*0950*/  LOP3.LUT R0, R0, 0x7f800000, RZ, 0xfc, !PT ;  /* 0x7f80000000007812 */ /* 0x000fe200078efcff */
[----:B------:R-:W-:Y:S06]  /*0960*/  BRA `(.L_x_14) ;  /* 0x0000000000047947 */ /* 0x000fec0003800000 */
.L_x_12:
[----:B------:R-:W-:-:S07]  /*0970*/  IMAD R0, R5, 0x800000, R0 ;  /* 0x0080000005007824 */ /* 0x000fce00078e0200 */
.L_x_14:
[----:B------:R-:W-:Y:S05]  /*0980*/  BSYNC.RECONVERGENT B2 ;  /* 0x0000000000027941 */ /* 0x000fea0003800200 */
.L_x_11:
[----:B------:R-:W-:Y:S05]  /*0990*/  BRA `(.L_x_15) ;  /* 0x0000000000207947 */ /* 0x000fea0003800000 */
.L_x_10:
[----:B------:R-:W-:-:S04]  /*09a0*/  LOP3.LUT R0, R11, 0x80000000, R3, 0x48, !PT ;  /* 0x800000000b007812 */ /* 0x000fc800078e4803 */
[----:B------:R-:W-:Y:S01]  /*09b0*/  LOP3.LUT R0, R0, 0x7f800000, RZ, 0xfc, !PT ;  /* 0x7f80000000007812 */ /* 0x000fe200078efcff */
[----:B------:R-:W-:Y:S06]  /*09c0*/  BRA `(.L_x_15) ;  /* 0x0000000000147947 */ /* 0x000fec0003800000 */
.L_x_9:
[----:B------:R-:W-:Y:S01]  /*09d0*/  LOP3.LUT R0, R11, 0x80000000, R3, 0x48, !PT ;  /* 0x800000000b007812 */ /* 0x000fe200078e4803 */
[----:B------:R-:W-:Y:S06]  /*09e0*/  BRA `(.L_x_15) ;  /* 0x00000000000c7947 */ /* 0x000fec0003800000 */
.L_x_8:
[----:B------:R-:W0:Y:S01]  /*09f0*/  MUFU.RSQ R0, -QNAN ;  /* 0xffc0000000007908 */ /* 0x000e220000001400 */
[----:B------:R-:W-:Y:S05]  /*0a00*/  BRA `(.L_x_15) ;  /* 0x0000000000047947 */ /* 0x000fea0003800000 */
.L_x_7:
[----:B------:R-:W-:-:S07]  /*0a10*/  FADD.FTZ R0, R3, R0 ;  /* 0x0000000003007221 */ /* 0x000fce0000010000 */
.L_x_15:
[----:B------:R-:W-:Y:S05]  /*0a20*/  BSYNC.RECONVERGENT B1 ;  /* 0x0000000000017941 */ /* 0x000fea0003800200 */
.L_x_5:
[----:B------:R-:W-:-:S04]  /*0a30*/  IMAD.MOV.U32 R5, RZ, RZ, 0x0 ;  /* 0x00000000ff057424 */ /* 0x000fc800078e00ff */
[----:B0-----:R-:W-:Y:S05]  /*0a40*/  RET.REL.NODEC R4 `(_Z37softmax_cross_entropy_backward_kernelPKfPKiPfii) ;  /* 0xfffffff4046c7950 */ /* 0x001fea0003c3ffff */
.L_x_16:
        /* <DEDUP_REMOVED lines=11> */
.L_x_103:


//--------------------- .text._Z25cross_entropy_loss_kernelPKfPKiPfii --------------------------
	.section	.text._Z25cross_entropy_loss_kernelPKfPKiPfii,"ax",@progbits
	.align	128
        .global         _Z25cross_entropy_loss_kernelPKfPKiPfii
        .type           _Z25cross_entropy_loss_kernelPKfPKiPfii,@function
        .size           _Z25cross_entropy_loss_kernelPKfPKiPfii,(.L_x_108 - _Z25cross_entropy_loss_kernelPKfPKiPfii)
        .other          _Z25cross_entropy_loss_kernelPKfPKiPfii,@"STO_CUDA_ENTRY STV_DEFAULT"
_Z25cross_entropy_loss_kernelPKfPKiPfii:
.text._Z25cross_entropy_loss_kernelPKfPKiPfii:
[----:B------:R-:W-:Y:S01]  /*0000*/  LDC R1, c[0x0][0x37c] ;  /* 0x0000df00ff017b82 */ /* 0x000fe20000000800 */
[----:B------:R-:W0:Y:S07]  /*0010*/  S2R R3, SR_TID.X ;  /* 0x0000000000037919 */ /* 0x000e2e0000002100 */
[----:B------:R-:W0:Y:S01]  /*0020*/  S2UR UR4, SR_CTAID.X ;  /* 0x00000000000479c3 */ /* 0x000e220000002500 */
[----:B------:R-:W1:Y:S07]  /*0030*/  LDCU UR5, c[0x0][0x398] ;  /* 0x00007300ff0577ac */ /* 0x000e6e0008000800 */
[----:B------:R-:W0:Y:S02]  /*0040*/  LDC R2, c[0x0][0x360] ;  /* 0x0000d800ff027b82 */ /* 0x000e240000000800 */
[----:B0-----:R-:W-:-:S05]  /*0050*/  IMAD R2, R2, UR4, R3 ;  /* 0x0000000402027c24 */ /* 0x001fca000f8e0203 */
[----:B-1----:R-:W-:-:S13]  /*0060*/  ISETP.GE.AND P0, PT, R2, UR5, PT ;  /* 0x0000000502007c0c */ /* 0x002fda000bf06270 */
[----:B------:R-:W-:Y:S05]  /*0070*/  @P0 EXIT ;  /* 0x000000000000094d */ /* 0x000fea0003800000 */
[----:B------:R-:W0:Y:S01]  /*0080*/  LDC.64 R4, c[0x0][0x388] ;  /* 0x0000e200ff047b82 */ /* 0x000e220000000a00 */
[----:B------:R-:W1:Y:S01]  /*0090*/  LDCU.64 UR4, c[0x0][0x358] ;  /* 0x00006b00ff0477ac */ /* 0x000e620008000a00 */
[----:B------:R-:W2:Y:S06]  /*00a0*/  LDCU UR6, c[0x0][0x39c] ;  /* 0x00007380ff0677ac */ /* 0x000eac0008000800 */
[----:B------:R-:W3:Y:S01]  /*00b0*/  LDC.64 R6, c[0x0][0x380] ;  /* 0x0000e000ff067b82 */ /* 0x000ee20000000a00 */
[----:B0-----:R-:W-:-:S06]  /*00c0*/  IMAD.WIDE R4, R2, 0x4, R4 ;  /* 0x0000000402047825 */ /* 0x001fcc00078e0204 */
[----:B-1----:R-:W2:Y:S02]  /*00d0*/  LDG.E R5, desc[UR4][R4.64] ;  /* 0x0000000404057981 */ /* 0x002ea4000c1e1900 */
[----:B--2---:R-:W-:-:S04]  /*00e0*/  IMAD R3, R2, UR6, R5 ;  /* 0x0000000602037c24 */ /* 0x004fc8000f8e0205 */
[----:B---3--:R-:W-:-:S06]  /*00f0*/  IMAD.WIDE R6, R3, 0x4, R6 ;  /* 0x0000000403067825 */ /* 0x008fcc00078e0206 */
[----:B------:R-:W2:Y:S01]  /*0100*/  LDG.E R6, desc[UR4][R6.64] ;  /* 0x0000000406067981 */ /* 0x000ea2000c1e1900 */
[----:B------:R-:W-:Y:S01]  /*0110*/  HFMA2 R9, -RZ, RZ, 1.5048828125, 33.21875 ;  /* 0x3e055027ff097431 */ /* 0x000fe200000001ff */
[----:B--2---:R-:W-:Y:S02]  /*0120*/  FMNMX R3, R6, 9.9999999600419720025e-13, !PT ;  /* 0x2b8cbccc06037809 */ /* 0x004fe40007800000 */
[----:B------:R-:W-:Y:S02]  /*0130*/  MOV R6, 0x7f800000 ;  /* 0x7f80000000067802 */ /* 0x000fe40000000f00 */
[C---:B------:R-:W-:Y:S02]  /*0140*/  IADD3 R0, PT, PT, R3.reuse, -0x3f2aaaab, RZ ;  /* 0xc0d5555503007810 */ /* 0x040fe40007ffe0ff */
[----:B------:R-:W-:Y:S02]  /*0150*/  ISETP.GT.U32.AND P0, PT, R3, 0x7f7fffff, PT ;  /* 0x7f7fffff0300780c */ /* 0x000fe40003f04070 */
[----:B------:R-:W-:-:S04]  /*0160*/  LOP3.LUT R0, R0, 0xff800000, RZ, 0xc0, !PT ;  /* 0xff80000000007812 */ /* 0x000fc800078ec0ff */
[-C--:B------:R-:W-:Y:S02]  /*0170*/  IADD3 R8, PT, PT, R3, -R0.reuse, RZ ;  /* 0x8000000003087210 */ /* 0x080fe40007ffe0ff */
[----:B------:R-:W-:-:S03]  /*0180*/  I2FP.F32.S32 R0, R0 ;  /* 0x0000000000007245 */ /* 0x000fc60000201400 */
[----:B------:R-:W-:Y:S02]  /*0190*/  FADD R8, R8, -1 ;  /* 0xbf80000008087421 */ /* 0x000fe40000000000 */
[----:B------:R-:W-:Y:S02]  /*01a0*/  FFMA R0, R0, 1.1920928955078125e-07, RZ ;  /* 0x3400000000007823 */ /* 0x000fe400000000ff */
[----:B------:R-:W-:-:S04]  /*01b0*/  FFMA R5, R8, -R9, 0.14084610342979431152 ;  /* 0x3e1039f608057423 */ /* 0x000fc80000000809 */
[----:B------:R-:W-:-:S04]  /*01c0*/  FFMA R5, R8, R5, -0.12148627638816833496 ;  /* 0xbdf8cdcc08057423 */ /* 0x000fc80000000005 */
[----:B------:R-:W-:-:S04]  /*01d0*/  FFMA R5, R8, R5, 0.13980610668659210205 ;  /* 0x3e0f295508057423 */ /* 0x000fc80000000005 */
[----:B------:R-:W-:-:S04]  /*01e0*/  FFMA R5, R8, R5, -0.16684235632419586182 ;  /* 0xbe2ad8b908057423 */ /* 0x000fc80000000005 */
[----:B------:R-:W-:-:S04]  /*01f0*/  FFMA R5, R8, R5, 0.20012299716472625732 ;  /* 0x3e4ced0b08057423 */ /* 0x000fc80000000005 */
[C---:B------:R-:W-:Y:S02]  /*0200*/  FFMA R7, R8.reuse, R5, -0.24999669194221496582 ;  /* 0xbe7fff2208077423 */ /* 0x040fe40000000005 */
[----:B------:R-:W0:Y:S02]  /*0210*/  LDC.64 R4, c[0x0][0x390] ;  /* 0x0000e400ff047b82 */ /* 0x000e240000000a00 */
[----:B------:R-:W-:-:S04]  /*0220*/  FFMA R7, R8, R7, 0.33333182334899902344 ;  /* 0x3eaaaa7808077423 */ /* 0x000fc80000000007 */
[----:B------:R-:W-:-:S04]  /*0230*/  FFMA R7, R8, R7, -0.5 ;  /* 0xbf00000008077423 */ /* 0x000fc80000000007 */
[----:B------:R-:W-:-:S04]  /*0240*/  FMUL R7, R8, R7 ;  /* 0x0000000708077220 */ /* 0x000fc80000400000 */
[----:B------:R-:W-:-:S04]  /*0250*/  FFMA R7, R8, R7, R8 ;  /* 0x0000000708077223 */ /* 0x000fc80000000008 */
[----:B------:R-:W-:Y:S01]  /*0260*/  FFMA R0, R0, 0.69314718246459960938, R7 ;  /* 0x3f31721800007823 */ /* 0x000fe20000000007 */
[----:B------:R-:W-:Y:S01]  /*0270*/  @P0 FFMA R0, R3, R6, +INF ;  /* 0x7f80000003000423 */ /* 0x000fe20000000006 */
[----:B0-----:R-:W-:-:S04]  /*0280*/  IMAD.WIDE R2, R2, 0x4, R4 ;  /* 0x0000000402027825 */ /* 0x001fc800078e0204 */
[----:B------:R-:W-:-:S05]  /*0290*/  FADD R5, -R0, -RZ ;  /* 0x800000ff00057221 */ /* 0x000fca0000000100 */
[----:B------:R-:W-:Y:S01]  /*02a0*/  STG.E desc[UR4][R2.64], R5 ;  /* 0x0000000502007986 */ /* 0x000fe2000c101904 */
[----:B------:R-:W-:Y:S05]  /*02b0*/  EXIT ;  /* 0x000000000000794d */ /* 0x000fea0003800000 */
.L_x_17:
        /* <DEDUP_REMOVED lines=12> */
.L_x_108:


//--------------------- .text._Z16normalize_kernelPfPKfii --------------------------
	.section	.text._Z16normalize_kernelPfPKfii,"ax",@progbits
	.align	128
        .global         _Z16normalize_kernelPfPKfii
        .type           _Z16normalize_kernelPfPKfii,@function
        .size           _Z16normalize_kernelPfPKfii,(.L_x_104 - _Z16normalize_kernelPfPKfii)
        .other          _Z16normalize_kernelPfPKfii,@"STO_CUDA_ENTRY STV_DEFAULT"
_Z16normalize_kernelPfPKfii:
.text._Z16normalize_kernelPfPKfii:
        /* <DEDUP_REMOVED lines=10> */
[----:B------:R-:W0:Y:S01]  /*00a0*/  LDCU.64 UR4, c[0x0][0x358] ;  /* 0x00006b00ff0477ac */ /* 0x000e220008000a00 */
[----:B------:R-:W-:Y:S02]  /*00b0*/  IABS R8, R4 ;  /* 0x0000000400087213 */ /* 0x000fe40000000000 */
[----:B------:R-:W1:Y:S08]  /*00c0*/  I2F.RP R0, R5 ;  /* 0x0000000500007306 */ /* 0x000e700000209400 */
[----:B-1----:R-:W1:Y:S02]  /*00d0*/  MUFU.RCP R0, R0 ;  /* 0x0000000000007308 */ /* 0x002e640000001000 */
[----:B-1----:R-:W-:-:S06]  /*00e0*/  VIADD R6, R0, 0xffffffe ;  /* 0x0ffffffe00067836 */ /* 0x002fcc0000000000 */
[----:B------:R1:W2:Y:S02]  /*00f0*/  F2I.FTZ.U32.TRUNC.NTZ R7, R6 ;  /* 0x0000000600077305 */ /* 0x0002a4000021f000 */
[----:B-1----:R-:W-:Y:S02]  /*0100*/  IMAD.MOV.U32 R6, RZ, RZ, RZ ;  /* 0x000000ffff067224 */ /* 0x002fe400078e00ff */
[----:B--2---:R-:W-:-:S04]  /*0110*/  IMAD.MOV R2, RZ, RZ, -R7 ;  /* 0x000000ffff027224 */ /* 0x004fc800078e0a07 */
[----:B------:R-:W-:-:S04]  /*0120*/  IMAD R9, R2, R5, RZ ;  /* 0x0000000502097224 */ /* 0x000fc800078e02ff */
        /* <DEDUP_REMOVED lines=10> */
[----:B------:R-:W-:-:S04]  /*01d0*/  LOP3.LUT R0, R4, R3, RZ, 0x3c, !PT ;  /* 0x0000000304007212 */ /* 0x000fc800078e3cff */
[----:B------:R-:W-:-:S07]  /*01e0*/  ISETP.GE.AND P1, PT, R0, RZ, PT ;  /* 0x000000ff0000720c */ /* 0x000fce0003f26270 */
[----:B------:R-:W-:-:S06]  /*01f0*/  @P0 VIADD R2, R2, 0x1 ;  /* 0x0000000102020836 */ /* 0x000fcc0000000000 */
[----:B------:R-:W-:Y:S01]  /*0200*/  @!P1 IMAD.MOV R2, RZ, RZ, -R2 ;  /* 0x000000ffff029224 */ /* 0x000fe200078e0a02 */
[----:B------:R-:W-:-:S05]  /*0210*/  @!P2 LOP3.LUT R2, RZ, R3, RZ, 0x33, !PT ;  /* 0x00000003ff02a212 */ /* 0x000fca00078e33ff */
[----:B-1----:R-:W-:Y:S02]  /*0220*/  IMAD.WIDE R2, R2, 0x4, R6 ;  /* 0x0000000402027825 */ /* 0x002fe400078e0206 */
[----:B------:R-:W1:Y:S03]  /*0230*/  LDC.64 R6, c[0x0][0x380] ;  /* 0x0000e000ff067b82 */ /* 0x000e660000000a00 */
[----:B0-----:R-:W2:Y:S01]  /*0240*/  LDG.E R11, desc[UR4][R2.64] ;  /* 0x00000004020b7981 */ /* 0x001ea2000c1e1900 */
[----:B------:R-:W-:Y:S01]  /*0250*/  BSSY.RECONVERGENT B0, `(.L_x_18) ;  /* 0x0000013000007945 */ /* 0x000fe20003800200 */
[----:B------:R-:W-:Y:S02]  /*0260*/  IMAD.MOV.U32 R9, RZ, RZ, RZ ;  /* 0x000000ffff097224 */ /* 0x000fe400078e00ff */
[----:B-1----:R-:W-:Y:S01]  /*0270*/  IMAD.WIDE R4, R4, 0x4, R6 ;  /* 0x0000000404047825 */ /* 0x002fe200078e0206 */
[----:B--2---:R-:W-:-:S13]  /*0280*/  FSETP.GT.AND P0, PT, R11, RZ, PT ;  /* 0x000000ff0b00720b */ /* 0x004fda0003f04000 */
[----:B------:R-:W-:Y:S05]  /*0290*/  @!P0 BRA `(.L_x_19) ;  /* 0x0000000000388947 */ /* 0x000fea0003800000 */
[----:B------:R-:W2:Y:S01]  /*02a0*/  LDG.E R0, desc[UR4][R4.64] ;  /* 0x0000000404007981 */ /* 0x000ea2000c1e1900 */
[----:B------:R-:W0:Y:S01]  /*02b0*/  MUFU.RCP R2, R11 ;  /* 0x0000000b00027308 */ /* 0x000e220000001000 */
[----:B------:R-:W-:Y:S01]  /*02c0*/  BSSY.RECONVERGENT B1, `(.L_x_19) ;  /* 0x000000b000017945 */ /* 0x000fe20003800200 */
[----:B0-----:R-:W-:-:S04]  /*02d0*/  FFMA R3, -R11, R2, 1 ;  /* 0x3f8000000b037423 */ /* 0x001fc80000000102 */
[----:B------:R-:W-:Y:S02]  /*02e0*/  FFMA R3, R2, R3, R2 ;  /* 0x0000000302037223 */ /* 0x000fe40000000002 */
[----:B--2---:R-:W0:Y:S02]  /*02f0*/  FCHK P0, R0, R11 ;  /* 0x0000000b00007302 */ /* 0x004e240000000000 */
[----:B------:R-:W-:-:S04]  /*0300*/  FFMA R2, R0, R3, RZ ;  /* 0x0000000300027223 */ /* 0x000fc800000000ff */
[----:B------:R-:W-:-:S04]  /*0310*/  FFMA R6, -R11, R2, R0 ;  /* 0x000000020b067223 */ /* 0x000fc80000000100 */
[----:B------:R-:W-:Y:S01]  /*0320*/  FFMA R9, R3, R6, R2 ;  /* 0x0000000603097223 */ /* 0x000fe20000000002 */
[----:B0-----:R-:W-:Y:S06]  /*0330*/  @!P0 BRA `(.L_x_20) ;  /* 0x00000000000c8947 */ /* 0x001fec0003800000 */
[----:B------:R-:W-:-:S07]  /*0340*/  MOV R2, 0x360 ;  /* 0x0000036000027802 */ /* 0x000fce0000000f00 */
[----:B------:R-:W-:Y:S05]  /*0350*/  CALL.REL.NOINC `($__internal_1_$__cuda_sm3x_div_rn_noftz_f32_slowpath) ;  /* 0x0000000000147944 */ /* 0x000fea0003c00000 */
[----:B------:R-:W-:-:S07]  /*0360*/  IMAD.MOV.U32 R9, RZ, RZ, R0 ;  /* 0x000000ffff097224 */ /* 0x000fce00078e0000 */
.L_x_20:
[----:B------:R-:W-:Y:S05]  /*0370*/  BSYNC.RECONVERGENT B1 ;  /* 0x0000000000017941 */ /* 0x000fea0003800200 */
.L_x_19:
[----:B------:R-:W-:Y:S05]  /*0380*/  BSYNC.RECONVERGENT B0 ;  /* 0x0000000000007941 */ /* 0x000fea0003800200 */
.L_x_18:
[----:B------:R-:W-:Y:S01]  /*0390*/  STG.E desc[UR4][R4.64], R9 ;  /* 0x0000000904007986 */ /* 0x000fe2000c101904 */
[----:B------:R-:W-:Y:S05]  /*03a0*/  EXIT ;  /* 0x000000000000794d */ /* 0x000fea0003800000 */
        .weak           $__internal_1_$__cuda_sm3x_div_rn_noftz_f32_slowpath
        .type           $__internal_1_$__cuda_sm3x_div_rn_noftz_f32_slowpath,@function
        .size           $__internal_1_$__cuda_sm3x_div_rn_noftz_f32_slowpath,(.L_x_104 - $__internal_1_$__cuda_sm3x_div_rn_noftz_f32_slowpath)
$__internal_1_$__cuda_sm3x_div_rn_noftz_f32_slowpath:
[--C-:B------:R-:W-:Y:S01]  /*03b0*/  SHF.R.U32.HI R6, RZ, 0x17, R11.reuse ;  /* 0x00000017ff067819 */ /* 0x100fe2000001160b */
[----:B------:R-:W-:Y:S01]  /*03c0*/  BSSY.RECONVERGENT B2, `(.L_x_21) ;  /* 0x0000065000027945 */ /* 0x000fe20003800200 */
[--C-:B------:R-:W-:Y:S01]  /*03d0*/  SHF.R.U32.HI R3, RZ, 0x17, R0.reuse ;  /* 0x00000017ff037819 */ /* 0x100fe20000011600 */
[----:B------:R-:W-:Y:S01]  /*03e0*/  IMAD.MOV.U32 R7, RZ, RZ, R0 ;  /* 0x000000ffff077224 */ /* 0x000fe200078e0000 */
[----:B------:R-:W-:Y:S01]  /*03f0*/  LOP3.LUT R15, R6, 0xff, RZ, 0xc0, !PT ;  /* 0x000000ff060f7812 */ /* 0x000fe200078ec0ff */
[----:B------:R-:W-:Y:S01]  /*0400*/  IMAD.MOV.U32 R8, RZ, RZ, R11 ;  /* 0x000000ffff087224 */ /* 0x000fe200078e000b */
        /* <DEDUP_REMOVED lines=31> */
.L_x_22:
[----:B------:R-:W-:Y:S01]  /*0600*/  LEA R3, R15, 0xc0800000, 0x17 ;  /* 0xc08000000f037811 */ /* 0x000fe200078eb8ff */
[----:B------:R-:W-:Y:S01]  /*0610*/  VIADD R6, R6, 0xffffff81 ;  /* 0xffffff8106067836 */ /* 0x000fe20000000000 */
[----:B------:R-:W-:Y:S03]  /*0620*/  BSSY.RECONVERGENT B3, `(.L_x_27) ;  /* 0x0000035000037945 */ /* 0x000fe60003800200 */
[----:B------:R-:W-:Y:S02]  /*0630*/  IMAD.IADD R3, R8, 0x1, -R3 ;  /* 0x0000000108037824 */ /* 0x000fe400078e0a03 */
[C---:B------:R-:W-:Y:S01]  /*0640*/  IMAD R0, R6.reuse, -0x800000, R7 ;  /* 0xff80000006007824 */ /* 0x040fe200078e0207 */
[----:B------:R-:W-:Y:S01]  /*0650*/  IADD3 R6, PT, PT, R6, 0x7f, -R15 ;  /* 0x0000007f06067810 */ /* 0x000fe20007ffe80f */
[----:B------:R-:W0:Y:S01]  /*0660*/  MUFU.RCP R8, R3 ;  /* 0x0000000300087308 */ /* 0x000e220000001000 */
[----:B------:R-:W-:-:S03]  /*0670*/  FADD.FTZ R11, -R3, -RZ ;  /* 0x800000ff030b7221 */ /* 0x000fc60000010100 */
[----:B------:R-:W-:Y:S02]  /*0680*/  IMAD.IADD R6, R6, 0x1, R9 ;  /* 0x0000000106067824 */ /* 0x000fe400078e0209 */
        /* <DEDUP_REMOVED lines=21> */
[CCC-:B------:R-:W-:Y:S01]  /*07e0*/  FFMA.RM R6, R10.reuse, R8.reuse, R13.reuse ;  /* 0x000000080a067223 */ /* 0x1c0fe2000000400d */
[C---:B------:R-:W-:Y:S02]  /*07f0*/  ISETP.NE.AND P2, PT, R9.reuse, RZ, PT ;  /* 0x000000ff0900720c */ /* 0x040fe40003f45270 */
[----:B------:R-:W-:Y:S02]  /*0800*/  ISETP.NE.AND P1, PT, R9, RZ, PT ;  /* 0x000000ff0900720c */ /* 0x000fe40003f25270 */
[----:B------:R-:W-:Y:S01]  /*0810*/  LOP3.LUT R7, R3, 0x7fffff, RZ, 0xc0, !PT ;  /* 0x007fffff03077812 */ /* 0x000fe200078ec0ff */
[----:B------:R-:W-:Y:S01]  /*0820*/  FFMA.RP R3, R10, R8, R13 ;  /* 0x000000080a037223 */ /* 0x000fe2000000800d */
[----:B------:R-:W-:Y:S02]  /*0830*/  VIADD R8, R9, 0x20 ;  /* 0x0000002009087836 */ /* 0x000fe40000000000 */
[----:B------:R-:W-:Y:S01]  /*0840*/  LOP3.LUT R7, R7, 0x800000, RZ, 0xfc, !PT ;  /* 0x0080000007077812 */ /* 0x000fe200078efcff */
[----:B------:R-:W-:Y:S01]  /*0850*/  IMAD.MOV R9, RZ, RZ, -R9 ;  /* 0x000000ffff097224 */ /* 0x000fe200078e0a09 */
[----:B------:R-:W-:-:S02]  /*0860*/  FSETP.NEU.FTZ.AND P0, PT, R3, R6, PT ;  /* 0x000000060300720b */ /* 0x000fc40003f1d000 */
[----:B------:R-:W-:Y:S02]  /*0870*/  SHF.L.U32 R8, R7, R8, RZ ;  /* 0x0000000807087219 */ /* 0x000fe400000006ff */
[----:B------:R-:W-:Y:S02]  /*0880*/  SEL R6, R9, RZ, P2 ;  /* 0x000000ff09067207 */ /* 0x000fe40001000000 */
[----:B------:R-:W-:Y:S02]  /*0890*/  ISETP.NE.AND P1, PT, R8, RZ, P1 ;  /* 0x000000ff0800720c */ /* 0x000fe40000f25270 */
[----:B------:R-:W-:Y:S02]  /*08a0*/  SHF.R.U32.HI R6, RZ, R6, R7 ;  /* 0x00000006ff067219 */ /* 0x000fe40000011607 */
[----:B------:R-:W-:Y:S02]  /*08b0*/  PLOP3.LUT P0, PT, P0, P1, PT, 0xf8, 0x8f ;  /* 0x00000000008f781c */ /* 0x000fe40000703f70 */
[----:B------:R-:W-:-:S02]  /*08c0*/  SHF.R.U32.HI R8, RZ, 0x1, R6 ;  /* 0x00000001ff087819 */ /* 0x000fc40000011606 */
[----:B------:R-:W-:-:S04]  /*08d0*/  SEL R3, RZ, 0x1, !P0 ;  /* 0x00000001ff037807 */ /* 0x000fc80004000000 */
[----:B------:R-:W-:-:S04]  /*08e0*/  LOP3.LUT R3, R3, 0x1, R8, 0xf8, !PT ;  /* 0x0000000103037812 */ /* 0x000fc800078ef808 */
[----:B------:R-:W-:-:S05]  /*08f0*/  LOP3.LUT R3, R3, R6, RZ, 0xc0, !PT ;  /* 0x0000000603037212 */ /* 0x000fca00078ec0ff */
[----:B------:R-:W-:-:S05]  /*0900*/  IMAD.IADD R3, R8, 0x1, R3 ;  /* 0x0000000108037824 */ /* 0x000fca00078e0203 */
[----:B------:R-:W-:Y:S01]  /*0910*/  LOP3.LUT R0, R3, R0, RZ, 0xfc, !PT ;  /* 0x0000000003007212 */ /* 0x000fe200078efcff */
[----:B------:R-:W-:Y:S06]  /*0920*/  BRA `(.L_x_30) ;  /* 0x0000000000107947 */ /* 0x000fec0003800000 */
.L_x_29:
[----:B------:R-:W-:-:S04]  /*0930*/  LOP3.LUT R0, R0, 0x80000000, RZ, 0xc0, !PT ;  /* 0x8000000000007812 */ /* 0x000fc800078ec0ff */
[----:B------:R-:W-:Y:S01]  /*0940*/  LOP3.LUT R0, R0, 0x7f800000, RZ, 0xfc, !PT ;  /* 0x7f80000000007812 */ /* 0x000fe200078efcff */
[----:B------:R-:W-:Y:S06]  /*0950*/  BRA `(.L_x_30) ;  /* 0x0000000000047947 */ /* 0x000fec0003800000 */
.L_x_28:
[----:B------:R-:W-:-:S07]  /*0960*/  IMAD R0, R6, 0x800000, R0 ;  /* 0x0080000006007824 */ /* 0x000fce00078e0200 */
.L_x_30:
[----:B------:R-:W-:Y:S05]  /*0970*/  BSYNC.RECONVERGENT B3 ;  /* 0x0000000000037941 */ /* 0x000fea0003800200 */
.L_x_27:
[----:B------:R-:W-:Y:S05]  /*0980*/  BRA `(.L_x_31) ;  /* 0x0000000000207947 */ /* 0x000fea0003800000 */
.L_x_26:
[----:B------:R-:W-:-:S04]  /*0990*/  LOP3.LUT R0, R8, 0x80000000, R7, 0x48, !PT ;  /* 0x8000000008007812 */ /* 0x000fc800078e4807 */
[----:B------:R-:W-:Y:S01]  /*09a0*/  LOP3.LUT R0, R0, 0x7f800000, RZ, 0xfc, !PT ;  /* 0x7f80000000007812 */ /* 0x000fe200078efcff */
[----:B------:R-:W-:Y:S06]  /*09b0*/  BRA `(.L_x_31) ;  /* 0x0000000000147947 */ /* 0x000fec0003800000 */
.L_x_25:
[----:B------:R-:W-:Y:S01]  /*09c0*/  LOP3.LUT R0, R8, 0x80000000, R7, 0x48, !PT ;  /* 0x8000000008007812 */ /* 0x000fe200078e4807 */
[----:B------:R-:W-:Y:S06]  /*09d0*/  BRA `(.L_x_31) ;  /* 0x00000000000c7947 */ /* 0x000fec0003800000 */
.L_x_24:
[----:B------:R-:W0:Y:S01]  /*09e0*/  MUFU.RSQ R0, -QNAN ;  /* 0xffc0000000007908 */ /* 0x000e220000001400 */
[----:B------:R-:W-:Y:S05]  /*09f0*/  BRA `(.L_x_31) ;  /* 0x0000000000047947 */ /* 0x000fea0003800000 */
.L_x_23:
[----:B------:R-:W-:-:S07]  /*0a00*/  FADD.FTZ R0, R0, R3 ;  /* 0x0000000300007221 */ /* 0x000fce0000010000 */
.L_x_31:
[----:B------:R-:W-:Y:S05]  /*0a10*/  BSYNC.RECONVERGENT B2 ;  /* 0x0000000000027941 */ /* 0x000fea0003800200 */
.L_x_21:
[----:B------:R-:W-:-:S04]  /*0a20*/  IMAD.MOV.U32 R3, RZ, RZ, 0x0 ;  /* 0x00000000ff037424 */ /* 0x000fc800078e00ff */
[----:B0-----:R-:W-:Y:S05]  /*0a30*/  RET.REL.NODEC R2 `(_Z16normalize_kernelPfPKfii) ;  /* 0xfffffff402707950 */ /* 0x001fea0003c3ffff */
.L_x_32:
        /* <DEDUP_REMOVED lines=12> */
.L_x_104:


//--------------------- .text._Z14row_sum_kernelPKfPfii --------------------------
	.section	.text._Z14row_sum_kernelPKfPfii,"ax",@progbits
	.align	128
        .global         _Z14row_sum_kernelPKfPfii
        .type           _Z14row_sum_kernelPKfPfii,@function
        .size           _Z14row_sum_kernelPKfPfii,(.L_x_110 - _Z14row_sum_kernelPKfPfii)
        .other          _Z14row_sum_kernelPKfPfii,@"STO_CUDA_ENTRY STV_DEFAULT"
_Z14row_sum_kernelPKfPfii:
.text._Z14row_sum_kernelPKfPfii:
[----:B------:R-:W-:Y:S01]  /*0000*/  LDC R1, c[0x0][0x37c] ;  /* 0x0000df00ff017b82 */ /* 0x000fe20000000800 */
[----:B------:R-:W0:Y:S01]  /*0010*/  S2R R7, SR_CTAID.X ;  /* 0x0000000000077919 */ /* 0x000e220000002500 */
[----:B------:R-:W0:Y:S02]  /*0020*/  LDCU UR4, c[0x0][0x390] ;  /* 0x00007200ff0477ac */ /* 0x000e240008000800 */
[----:B0-----:R-:W-:-:S13]  /*0030*/  ISETP.GE.AND P0, PT, R7, UR4, PT ;  /* 0x0000000407007c0c */ /* 0x001fda000bf06270 */
[----:B------:R-:W-:Y:S05]  /*0040*/  @P0 EXIT ;  /* 0x000000000000094d */ /* 0x000fea0003800000 */
[----:B------:R-:W0:Y:S01]  /*0050*/  S2R R8, SR_TID.X ;  /* 0x0000000000087919 */ /* 0x000e220000002100 */
[----:B------:R-:W0:Y:S01]  /*0060*/  LDCU UR4, c[0x0][0x394] ;  /* 0x00007280ff0477ac */ /* 0x000e220008000800 */
[----:B------:R-:W-:Y:S01]  /*0070*/  BSSY.RECONVERGENT B0, `(.L_x_33) ;  /* 0x0000010000007945 */ /* 0x000fe20003800200 */
[----:B------:R-:W-:Y:S01]  /*0080*/  IMAD.MOV.U32 R0, RZ, RZ, RZ ;  /* 0x000000ffff007224 */ /* 0x000fe200078e00ff */
[----:B------:R-:W1:Y:S01]  /*0090*/  LDCU.64 UR8, c[0x0][0x358] ;  /* 0x00006b00ff0877ac */ /* 0x000e620008000a00 */
[----:B0-----:R-:W-:-:S13]  /*00a0*/  ISETP.GE.AND P0, PT, R8, UR4, PT ;  /* 0x0000000408007c0c */ /* 0x001fda000bf06270 */
[----:B-1----:R-:W-:Y:S05]  /*00b0*/  @P0 BRA `(.L_x_34) ;  /* 0x00000000002c0947 */ /* 0x002fea0003800000 */
[----:B------:R-:W0:Y:S01]  /*00c0*/  LDC R9, c[0x0][0x360] ;  /* 0x0000d800ff097b82 */ /* 0x000e220000000800 */
[----:B------:R-:W-:Y:S01]  /*00d0*/  IMAD.MOV.U32 R0, RZ, RZ, RZ ;  /* 0x000000ffff007224 */ /* 0x000fe200078e00ff */
[----:B------:R-:W-:-:S06]  /*00e0*/  MOV R6, R8 ;  /* 0x0000000800067202 */ /* 0x000fcc0000000f00 */
[----:B------:R-:W1:Y:S02]  /*00f0*/  LDC.64 R4, c[0x0][0x380] ;  /* 0x0000e000ff047b82 */ /* 0x000e640000000a00 */
.L_x_35:
[----:B------:R-:W-:-:S04]  /*0100*/  IMAD R3, R7, UR4, R6 ;  /* 0x0000000407037c24 */ /* 0x000fc8000f8e0206 */
[----:B-1----:R-:W-:-:S06]  /*0110*/  IMAD.WIDE R2, R3, 0x4, R4 ;  /* 0x0000000403027825 */ /* 0x002fcc00078e0204 */
[----:B------:R-:W2:Y:S01]  /*0120*/  LDG.E R3, desc[UR8][R2.64] ;  /* 0x0000000802037981 */ /* 0x000ea2000c1e1900 */
[----:B0-----:R-:W-:-:S05]  /*0130*/  IMAD.IADD R6, R9, 0x1, R6 ;  /* 0x0000000109067824 */ /* 0x001fca00078e0206 */
[----:B------:R-:W-:Y:S01]  /*0140*/  ISETP.GE.AND P0, PT, R6, UR4, PT ;  /* 0x0000000406007c0c */ /* 0x000fe2000bf06270 */
[----:B--2---:R-:W-:-:S12]  /*0150*/  FADD R0, R3, R0 ;  /* 0x0000000003007221 */ /* 0x004fd80000000000 */
[----:B------:R-:W-:Y:S05]  /*0160*/  @!P0 BRA `(.L_x_35) ;  /* 0xfffffffc00e48947 */ /* 0x000fea000383ffff */
.L_x_34:
[----:B------:R-:W-:Y:S05]  /*0170*/  BSYNC.RECONVERGENT B0 ;  /* 0x0000000000007941 */ /* 0x000fea0003800200 */
.L_x_33:
[----:B------:R-:W0:Y:S01]  /*0180*/  S2UR UR5, SR_CgaCtaId ;  /* 0x00000000000579c3 */ /* 0x000e220000008800 */
[----:B------:R-:W-:Y:S01]  /*0190*/  UMOV UR4, 0x400 ;  /* 0x0000040000047882 */ /* 0x000fe20000000000 */
[----:B------:R-:W1:Y:S01]  /*01a0*/  LDCU UR6, c[0x0][0x360] ;  /* 0x00006c00ff0677ac */ /* 0x000e620008000800 */
[----:B------:R-:W-:Y:S01]  /*01b0*/  ISETP.NE.AND P0, PT, R8, RZ, PT ;  /* 0x000000ff0800720c */ /* 0x000fe20003f05270 */
[----:B-1----:R-:W-:Y:S02]  /*01c0*/  UISETP.GE.U32.AND UP0, UPT, UR6, 0x2, UPT ;  /* 0x000000020600788c */ /* 0x002fe4000bf06070 */
[----:B0-----:R-:W-:-:S06]  /*01d0*/  ULEA UR4, UR5, UR4, 0x18 ;  /* 0x0000000405047291 */ /* 0x001fcc000f8ec0ff */
[----:B------:R-:W-:-:S05]  /*01e0*/  LEA R3, R8, UR4, 0x2 ;  /* 0x0000000408037c11 */ /* 0x000fca000f8e10ff */
[----:B------:R0:W-:Y:S01]  /*01f0*/  STS [R3], R0 ;  /* 0x0000000003007388 */ /* 0x0001e20000000800 */
[----:B------:R-:W-:Y:S06]  /*0200*/  BAR.SYNC.DEFER_BLOCKING 0x0 ;  /* 0x0000000000007b1d */ /* 0x000fec0000010000 */
[----:B------:R-:W-:Y:S05]  /*0210*/  BRA.U !UP0, `(.L_x_36) ;  /* 0x0000000108307547 */ /* 0x000fea000b800000 */
[----:B0-----:R-:W-:-:S07]  /*0220*/  MOV R0, UR6 ;  /* 0x0000000600007c02 */ /* 0x001fce0008000f00 */
.L_x_37:
[----:B------:R-:W-:-:S04]  /*0230*/  SHF.R.U32.HI R6, RZ, 0x1, R0 ;  /* 0x00000001ff067819 */ /* 0x000fc80000011600 */
[----:B------:R-:W-:-:S13]  /*0240*/  ISETP.GE.U32.AND P1, PT, R8, R6, PT ;  /* 0x000000060800720c */ /* 0x000fda0003f26070 */
[----:B------:R-:W-:Y:S01]  /*0250*/  @!P1 IMAD R2, R6, 0x4, R3 ;  /* 0x0000000406029824 */ /* 0x000fe200078e0203 */
[----:B------:R-:W-:Y:S05]  /*0260*/  @!P1 LDS R5, [R3] ;  /* 0x0000000003059984 */ /* 0x000fea0000000800 */
[----:B------:R-:W0:Y:S02]  /*0270*/  @!P1 LDS R2, [R2] ;  /* 0x0000000002029984 */ /* 0x000e240000000800 */
[----:B0-----:R-:W-:-:S05]  /*0280*/  @!P1 FADD R4, R2, R5 ;  /* 0x0000000502049221 */ /* 0x001fca0000000000 */
[----:B------:R1:W-:Y:S01]  /*0290*/  @!P1 STS [R3], R4 ;  /* 0x0000000403009388 */ /* 0x0003e20000000800 */
[----:B------:R-:W-:Y:S01]  /*02a0*/  BAR.SYNC.DEFER_BLOCKING 0x0 ;  /* 0x0000000000007b1d */ /* 0x000fe20000010000 */
[----:B------:R-:W-:Y:S02]  /*02b0*/  ISETP.GT.U32.AND P1, PT, R0, 0x3, PT ;  /* 0x000000030000780c */ /* 0x000fe40003f24070 */
[----:B------:R-:W-:-:S11]  /*02c0*/  MOV R0, R6 ;  /* 0x0000000600007202 */ /* 0x000fd60000000f00 */
[----:B-1----:R-:W-:Y:S05]  /*02d0*/  @P1 BRA `(.L_x_37) ;  /* 0xfffffffc00d41947 */ /* 0x002fea000383ffff */
.L_x_36:
[----:B------:R-:W-:Y:S05]  /*02e0*/  @P0 EXIT ;  /* 0x000000000000094d */ /* 0x000fea0003800000 */
[----:B------:R-:W1:Y:S01]  /*02f0*/  S2UR UR5, SR_CgaCtaId ;  /* 0x00000000000579c3 */ /* 0x000e620000008800 */
[----:B------:R-:W-:-:S07]  /*0300*/  UMOV UR4, 0x400 ;  /* 0x0000040000047882 */ /* 0x000fce0000000000 */
[----:B0-----:R-:W0:Y:S01]  /*0310*/  LDC.64 R2, c[0x0][0x388] ;  /* 0x0000e200ff027b82 */ /* 0x001e220000000a00 */
[----:B-1----:R-:W-:Y:S01]  /*0320*/  ULEA UR4, UR5, UR4, 0x18 ;  /* 0x0000000405047291 */ /* 0x002fe2000f8ec0ff */
[----:B0-----:R-:W-:-:S08]  /*0330*/  IMAD.WIDE.U32 R2, R7, 0x4, R2 ;  /* 0x0000000407027825 */ /* 0x001fd000078e0002 */
[----:B------:R-:W0:Y:S04]  /*0340*/  LDS R5, [UR4] ;  /* 0x00000004ff057984 */ /* 0x000e280008000800 */
[----:B0-----:R-:W-:Y:S01]  /*0350*/  STG.E desc[UR8][R2.64], R5 ;  /* 0x0000000502007986 */ /* 0x001fe2000c101908 */
[----:B------:R-:W-:Y:S05]  /*0360*/  EXIT ;  /* 0x000000000000794d */ /* 0x000fea0003800000 */
.L_x_38:
        /* <DEDUP_REMOVED lines=9> */
.L_x_110:


//--------------------- .text._Z10exp_kernelPfi   --------------------------
	.section	.text._Z10exp_kernelPfi,"ax",@progbits
	.align	128
        .global         _Z10exp_kernelPfi
        .type           _Z10exp_kernelPfi,@function
        .size           _Z10exp_kernelPfi,(.L_x_111 - _Z10exp_kernelPfi)
        .other          _Z10exp_kernelPfi,@"STO_CUDA_ENTRY STV_DEFAULT"
_Z10exp_kernelPfi:
.text._Z10exp_kernelPfi:
        /* <DEDUP_REMOVED lines=10> */
[----:B0-----:R-:W-:-:S05]  /*00a0*/  IMAD.WIDE R2, R5, 0x4, R2 ;  /* 0x0000000405027825 */ /* 0x001fca00078e0202 */
[----:B-1----:R-:W2:Y:S01]  /*00b0*/  LDG.E R0, desc[UR4][R2.64] ;  /* 0x0000000402007981 */ /* 0x002ea2000c1e1900 */
[----:B------:R-:W-:Y:S01]  /*00c0*/  HFMA2 R5, -RZ, RZ, 0.96630859375, -0.0022525787353515625 ;  /* 0x3bbb989dff057431 */ /* 0x000fe200000001ff */
[----:B------:R-:W-:-:S04]  /*00d0*/  MOV R7, 0x437c0000 ;  /* 0x437c000000077802 */ /* 0x000fc80000000f00 */
[----:B--2---:R-:W-:-:S04]  /*00e0*/  FFMA.SAT R4, R0, R5, 0.5 ;  /* 0x3f00000000047423 */ /* 0x004fc80000002005 */
[----:B------:R-:W-:-:S04]  /*00f0*/  FFMA.RM R4, R4, R7, 12582913 ;  /* 0x4b40000104047423 */ /* 0x000fc80000004007 */
[C---:B------:R-:W-:Y:S01]  /*0100*/  FADD R5, R4.reuse, -12583039 ;  /* 0xcb40007f04057421 */ /* 0x040fe20000000000 */
[----:B------:R-:W-:-:S03]  /*0110*/  SHF.L.U32 R4, R4, 0x17, RZ ;  /* 0x0000001704047819 */ /* 0x000fc600000006ff */
[----:B------:R-:W-:-:S04]  /*0120*/  FFMA R5, R0, 1.4426950216293334961, -R5 ;  /* 0x3fb8aa3b00057823 */ /* 0x000fc80000000805 */
[----:B------:R-:W-:-:S06]  /*0130*/  FFMA R5, R0, 1.925963033500011079e-08, R5 ;  /* 0x32a5706000057823 */ /* 0x000fcc0000000005 */
[----:B------:R-:W0:Y:S02]  /*0140*/  MUFU.EX2 R5, R5 ;  /* 0x0000000500057308 */ /* 0x000e240000000800 */
[----:B0-----:R-:W-:-:S05]  /*0150*/  FMUL R7, R4, R5 ;  /* 0x0000000504077220 */ /* 0x001fca0000400000 */
[----:B------:R-:W-:Y:S01]  /*0160*/  STG.E desc[UR4][R2.64], R7 ;  /* 0x0000000702007986 */ /* 0x000fe2000c101904 */
[----:B------:R-:W-:Y:S05]  /*0170*/  EXIT ;  /* 0x000000000000794d */ /* 0x000fea0003800000 */
.L_x_39:
        /* <DEDUP_REMOVED lines=16> */
.L_x_111:


//--------------------- .text._Z19subtract_max_kernelPKfS0_Pfii --------------------------
	.section	.text._Z19subtract_max_kernelPKfS0_Pfii,"ax",@progbits
	.align	128
        .global         _Z19subtract_max_kernelPKfS0_Pfii
        .type           _Z19subtract_max_kernelPKfS0_Pfii,@function
        .size           _Z19subtract_max_kernelPKfS0_Pfii,(.L_x_112 - _Z19subtract_max_kernelPKfS0_Pfii)
        .other          _Z19subtract_max_kernelPKfS0_Pfii,@"STO_CUDA_ENTRY STV_DEFAULT"
_Z19subtract_max_kernelPKfS0_Pfii:
.text._Z19subtract_max_kernelPKfS0_Pfii:
        /* <DEDUP_REMOVED lines=13> */
[----:B-1----:R-:W-:-:S06]  /*00d0*/  IADD3 R4, PT, PT, R2, 0xffffffe, RZ ;  /* 0x0ffffffe02047810 */ /* 0x002fcc0007ffe0ff */
[----:B------:R1:W2:Y:S02]  /*00e0*/  F2I.FTZ.U32.TRUNC.NTZ R5, R4 ;  /* 0x0000000400057305 */ /* 0x0002a4000021f000 */
[----:B-1----:R-:W-:Y:S02]  /*00f0*/  HFMA2 R4, -RZ, RZ, 0, 0 ;  /* 0x00000000ff047431 */ /* 0x002fe400000001ff */
        /* <DEDUP_REMOVED lines=9> */
[-C--:B------:R-:W-:Y:S01]  /*0190*/  @!P2 IADD3 R2, PT, PT, R2, -R7.reuse, RZ ;  /* 0x800000070202a210 */ /* 0x080fe20007ffe0ff */
[----:B------:R-:W-:Y:S01]  /*01a0*/  @!P2 VIADD R8, R8, 0x1 ;  /* 0x000000010808a836 */ /* 0x000fe20000000000 */
[----:B------:R-:W-:Y:S02]  /*01b0*/  ISETP.NE.AND P2, PT, R3, RZ, PT ;  /* 0x000000ff0300720c */ /* 0x000fe40003f45270 */
[----:B------:R-:W-:Y:S02]  /*01c0*/  ISETP.GE.U32.AND P0, PT, R2, R7, PT ;  /* 0x000000070200720c */ /* 0x000fe40003f06070 */
[----:B------:R-:W2:Y:S01]  /*01d0*/  LDC.64 R6, c[0x0][0x388] ;  /* 0x0000e200ff067b82 */ /* 0x000ea20000000a00 */
[----:B------:R-:W-:-:S04]  /*01e0*/  LOP3.LUT R2, R0, R3, RZ, 0x3c, !PT ;  /* 0x0000000300027212 */ /* 0x000fc800078e3cff */
[----:B------:R-:W-:-:S06]  /*01f0*/  ISETP.GE.AND P1, PT, R2, RZ, PT ;  /* 0x000000ff0200720c */ /* 0x000fcc0003f26270 */
[----:B------:R-:W-:-:S07]  /*0200*/  @P0 IADD3 R8, PT, PT, R8, 0x1, RZ ;  /* 0x0000000108080810 */ /* 0x000fce0007ffe0ff */
[----:B------:R-:W-:Y:S02]  /*0210*/  @!P1 IADD3 R8, PT, PT, -R8, RZ, RZ ;  /* 0x000000ff08089210 */ /* 0x000fe40007ffe1ff */
[----:B------:R-:W-:Y:S01]  /*0220*/  @!P2 LOP3.LUT R8, RZ, R3, RZ, 0x33, !PT ;  /* 0x00000003ff08a212 */ /* 0x000fe200078e33ff */
[----:B-1----:R-:W-:-:S04]  /*0230*/  IMAD.WIDE R2, R0, 0x4, R4 ;  /* 0x0000000400027825 */ /* 0x002fc800078e0204 */
[----:B--2---:R-:W-:Y:S02]  /*0240*/  IMAD.WIDE R4, R8, 0x4, R6 ;  /* 0x0000000408047825 */ /* 0x004fe400078e0206 */
[----:B0-----:R-:W2:Y:S01]  /*0250*/  LDG.E R2, desc[UR4][R2.64] ;  /* 0x0000000402027981 */ /* 0x001ea2000c1e1900 */
[----:B------:R-:W0:Y:S03]  /*0260*/  LDC.64 R6, c[0x0][0x390] ;  /* 0x0000e400ff067b82 */ /* 0x000e260000000a00 */
[----:B------:R-:W2:Y:S01]  /*0270*/  LDG.E R5, desc[UR4][R4.64] ;  /* 0x0000000404057981 */ /* 0x000ea2000c1e1900 */
[----:B0-----:R-:W-:-:S04]  /*0280*/  IMAD.WIDE R6, R0, 0x4, R6 ;  /* 0x0000000400067825 */ /* 0x001fc800078e0206 */
[----:B--2---:R-:W-:-:S05]  /*0290*/  FADD R9, R2, -R5 ;  /* 0x8000000502097221 */ /* 0x004fca0000000000 */
[----:B------:R-:W-:Y:S01]  /*02a0*/  STG.E desc[UR4][R6.64], R9 ;  /* 0x0000000906007986 */ /* 0x000fe2000c101904 */
[----:B------:R-:W-:Y:S05]  /*02b0*/  EXIT ;  /* 0x000000000000794d */ /* 0x000fea0003800000 */
.L_x_40:
        /* <DEDUP_REMOVED lines=12> */
.L_x_112:


//--------------------- .text._Z14row_max_kernelPKfPfii --------------------------
	.section	.text._Z14row_max_kernelPKfPfii,"ax",@progbits
	.align	128
        .global         _Z14row_max_kernelPKfPfii
        .type           _Z14row_max_kernelPKfPfii,@function
        .size           _Z14row_max_kernelPKfPfii,(.L_x_113 - _Z14row_max_kernelPKfPfii)
        .other          _Z14row_max_kernelPKfPfii,@"STO_CUDA_ENTRY STV_DEFAULT"
_Z14row_max_kernelPKfPfii:
.text._Z14row_max_kernelPKfPfii:
        /* <DEDUP_REMOVED lines=8> */
[----:B------:R-:W-:Y:S01]  /*0080*/  IMAD.MOV.U32 R0, RZ, RZ, -0x800001 ;  /* 0xff7fffffff007424 */ /* 0x000fe200078e00ff */
[----:B------:R-:W1:Y:S01]  /*0090*/  LDCU.64 UR8, c[0x0][0x358] ;  /* 0x00006b00ff0877ac */ /* 0x000e620008000a00 */
[----:B0-----:R-:W-:-:S13]  /*00a0*/  ISETP.GE.AND P0, PT, R8, UR4, PT ;  /* 0x0000000408007c0c */ /* 0x001fda000bf06270 */
[----:B-1----:R-:W-:Y:S05]  /*00b0*/  @P0 BRA `(.L_x_42) ;  /* 0x00000000002c0947 */ /* 0x002fea0003800000 */
[----:B------:R-:W0:Y:S01]  /*00c0*/  LDC R9, c[0x0][0x360] ;  /* 0x0000d800ff097b82 */ /* 0x000e220000000800 */
[----:B------:R-:W-:Y:S02]  /*00d0*/  IMAD.MOV.U32 R0, RZ, RZ, -0x800001 ;  /* 0xff7fffffff007424 */ /* 0x000fe400078e00ff */
[----:B------:R-:W-:-:S05]  /*00e0*/  IMAD.MOV.U32 R6, RZ, RZ, R8 ;  /* 0x000000ffff067224 */ /* 0x000fca00078e0008 */
[----:B------:R-:W1:Y:S02]  /*00f0*/  LDC.64 R4, c[0x0][0x380] ;  /* 0x0000e000ff047b82 */ /* 0x000e640000000a00 */
.L_x_43:
[----:B------:R-:W-:-:S04]  /*0100*/  IMAD R3, R7, UR4, R6 ;  /* 0x0000000407037c24 */ /* 0x000fc8000f8e0206 */
[----:B-1----:R-:W-:-:S06]  /*0110*/  IMAD.WIDE R2, R3, 0x4, R4 ;  /* 0x0000000403027825 */ /* 0x002fcc00078e0204 */
[----:B------:R-:W2:Y:S01]  /*0120*/  LDG.E R3, desc[UR8][R2.64] ;  /* 0x0000000802037981 */ /* 0x000ea2000c1e1900 */
[----:B0-----:R-:W-:-:S05]  /*0130*/  IMAD.IADD R6, R9, 0x1, R6 ;  /* 0x0000000109067824 */ /* 0x001fca00078e0206 */
[----:B------:R-:W-:Y:S02]  /*0140*/  ISETP.GE.AND P0, PT, R6, UR4, PT ;  /* 0x0000000406007c0c */ /* 0x000fe4000bf06270 */
[----:B--2---:R-:W-:-:S11]  /*0150*/  FMNMX R0, R3, R0, !PT ;  /* 0x0000000003007209 */ /* 0x004fd60007800000 */
[----:B------:R-:W-:Y:S05]  /*0160*/  @!P0 BRA `(.L_x_43) ;  /* 0xfffffffc00e48947 */ /* 0x000fea000383ffff */
.L_x_42:
[----:B------:R-:W-:Y:S05]  /*0170*/  BSYNC.RECONVERGENT B0 ;  /* 0x0000000000007941 */ /* 0x000fea0003800200 */
.L_x_41:
        /* <DEDUP_REMOVED lines=10> */
[----:B0-----:R-:W-:-:S07]  /*0220*/  IMAD.U32 R0, RZ, RZ, UR6 ;  /* 0x00000006ff007e24 */ /* 0x001fce000f8e00ff */
.L_x_45:
[----:B------:R-:W-:-:S04]  /*0230*/  SHF.R.U32.HI R6, RZ, 0x1, R0 ;  /* 0x00000001ff067819 */ /* 0x000fc80000011600 */
[----:B------:R-:W-:-:S13]  /*0240*/  ISETP.GE.U32.AND P1, PT, R8, R6, PT ;  /* 0x000000060800720c */ /* 0x000fda0003f26070 */
[----:B------:R-:W-:Y:S01]  /*0250*/  @!P1 IMAD R4, R6, 0x4, R3 ;  /* 0x0000000406049824 */ /* 0x000fe200078e0203 */
[----:B------:R-:W-:Y:S04]  /*0260*/  @!P1 LDS R2, [R3] ;  /* 0x0000000003029984 */ /* 0x000fe80000000800 */
[----:B------:R-:W0:Y:S02]  /*0270*/  @!P1 LDS R5, [R4] ;  /* 0x0000000004059984 */ /* 0x000e240000000800 */
[----:B0-----:R-:W-:-:S05]  /*0280*/  @!P1 FMNMX R2, R2, R5, !PT ;  /* 0x0000000502029209 */ /* 0x001fca0007800000 */
[----:B------:R1:W-:Y:S01]  /*0290*/  @!P1 STS [R3], R2 ;  /* 0x0000000203009388 */ /* 0x0003e20000000800 */
[----:B------:R-:W-:Y:S01]  /*02a0*/  BAR.SYNC.DEFER_BLOCKING 0x0 ;  /* 0x0000000000007b1d */ /* 0x000fe20000010000 */
[----:B------:R-:W-:Y:S01]  /*02b0*/  ISETP.GT.U32.AND P1, PT, R0, 0x3, PT ;  /* 0x000000030000780c */ /* 0x000fe20003f24070 */
[----:B------:R-:W-:-:S12]  /*02c0*/  IMAD.MOV.U32 R0, RZ, RZ, R6 ;  /* 0x000000ffff007224 */ /* 0x000fd800078e0006 */
[----:B-1----:R-:W-:Y:S05]  /*02d0*/  @P1 BRA `(.L_x_45) ;  /* 0xfffffffc00d41947 */ /* 0x002fea000383ffff */
.L_x_44:
        /* <DEDUP_REMOVED lines=9> */
.L_x_46:
        /* <DEDUP_REMOVED lines=9> */
.L_x_113:


//--------------------- .text._Z24max_pool_backward_kernelPKfS0_Pfi --------------------------
	.section	.text._Z24max_pool_backward_kernelPKfS0_Pfi,"ax",@progbits
	.align	128
        .global         _Z24max_pool_backward_kernelPKfS0_Pfi
        .type           _Z24max_pool_backward_kernelPKfS0_Pfi,@function
        .size           _Z24max_pool_backward_kernelPKfS0_Pfi,(.L_x_114 - _Z24max_pool_backward_kernelPKfS0_Pfi)
        .other          _Z24max_pool_backward_kernelPKfS0_Pfi,@"STO_CUDA_ENTRY STV_DEFAULT"
_Z24max_pool_backward_kernelPKfS0_Pfi:
.text._Z24max_pool_backward_kernelPKfS0_Pfi:
        /* <DEDUP_REMOVED lines=9> */
[----:B------:R-:W1:Y:S01]  /*0090*/  LDCU UR4, c[0x0][0x370] ;  /* 0x00006e00ff0477ac */ /* 0x000e620008000800 */
[----:B------:R-:W2:Y:S06]  /*00a0*/  LDCU.64 UR6, c[0x0][0x358] ;  /* 0x00006b00ff0677ac */ /* 0x000eac0008000a00 */
[----:B------:R-:W3:Y:S01]  /*00b0*/  LDC.64 R8, c[0x0][0x390] ;  /* 0x0000e400ff087b82 */ /* 0x000ee20000000a00 */
[----:B------:R-:W4:Y:S07]  /*00c0*/  LDCU UR5, c[0x0][0x398] ;  /* 0x00007300ff0577ac */ /* 0x000f2e0008000800 */
[----:B------:R-:W0:Y:S01]  /*00d0*/  LDC.64 R10, c[0x0][0x380] ;  /* 0x0000e000ff0a7b82 */ /* 0x000e220000000a00 */
[----:B-1----:R-:W-:-:S07]  /*00e0*/  IMAD R13, R13, UR4, RZ ;  /* 0x000000040d0d7c24 */ /* 0x002fce000f8e02ff */
.L_x_49:
[----:B0-----:R-:W-:-:S06]  /*00f0*/  IMAD.WIDE R2, R0, 0x4, R6 ;  /* 0x0000000400027825 */ /* 0x001fcc00078e0206 */
[----:B--2---:R-:W2:Y:S01]  /*0100*/  LDG.E R2, desc[UR6][R2.64] ;  /* 0x0000000602027981 */ /* 0x004ea2000c1e1900 */
[-C--:B------:R-:W-:Y:S01]  /*0110*/  MOV R5, R0.reuse ;  /* 0x0000000000057202 */ /* 0x080fe20000000f00 */
[----:B------:R-:W-:Y:S01]  /*0120*/  BSSY.RECONVERGENT B0, `(.L_x_47) ;  /* 0x000000a000007945 */ /* 0x000fe20003800200 */
[----:B------:R-:W-:-:S04]  /*0130*/  IADD3 R0, PT, PT, R13, R0, RZ ;  /* 0x000000000d007210 */ /* 0x000fc80007ffe0ff */
[----:B----4-:R-:W-:Y:S01]  /*0140*/  ISETP.GE.AND P1, PT, R0, UR5, PT ;  /* 0x0000000500007c0c */ /* 0x010fe2000bf26270 */
[----:B--2---:R-:W0:Y:S02]  /*0150*/  F2I.TRUNC.NTZ R15, R2 ;  /* 0x00000002000f7305 */ /* 0x004e24000020f100 */
[----:B0-----:R-:W-:-:S13]  /*0160*/  ISETP.GE.AND P0, PT, R15, RZ, PT ;  /* 0x000000ff0f00720c */ /* 0x001fda0003f06270 */
[----:B------:R-:W-:Y:S05]  /*0170*/  @!P0 BRA `(.L_x_48) ;  /* 0x0000000000108947 */ /* 0x000fea0003800000 */
[----:B------:R-:W-:-:S06]  /*0180*/  IMAD.WIDE R4, R5, 0x4, R10 ;  /* 0x0000000405047825 */ /* 0x000fcc00078e020a */
[----:B------:R-:W2:Y:S01]  /*0190*/  LDG.E R5, desc[UR6][R4.64] ;  /* 0x0000000604057981 */ /* 0x000ea2000c1e1900 */
[----:B---3--:R-:W-:-:S05]  /*01a0*/  IMAD.WIDE.U32 R2, R15, 0x4, R8 ;  /* 0x000000040f027825 */ /* 0x008fca00078e0008 */
[----:B--2---:R0:W-:Y:S02]  /*01b0*/  REDG.E.ADD.F32.FTZ.RN.STRONG.GPU desc[UR6][R2.64], R5 ;  /* 0x00000005020079a6 */ /* 0x0041e4000c12f306 */
.L_x_48:
[----:B------:R-:W-:Y:S05]  /*01c0*/  BSYNC.RECONVERGENT B0 ;  /* 0x0000000000007941 */ /* 0x000fea0003800200 */
.L_x_47:
[----:B------:R-:W-:Y:S05]  /*01d0*/  @!P1 BRA `(.L_x_49) ;  /* 0xfffffffc00c49947 */ /* 0x000fea000383ffff */
[----:B------:R-:W-:Y:S05]  /*01e0*/  EXIT ;  /* 0x000000000000794d */ /* 0x000fea0003800000 */
.L_x_50:
        /* <DEDUP_REMOVED lines=9> */
.L_x_114:


//--------------------- .text._Z23max_pool_forward_kernelPKfPfS1_iiiiiiiiiii --------------------------
	.section	.text._Z23max_pool_forward_kernelPKfPfS1_iiiiiiiiiii,"ax",@progbits
	.align	128
        .global         _Z23max_pool_forward_kernelPKfPfS1_iiiiiiiiiii
        .type           _Z23max_pool_forward_kernelPKfPfS1_iiiiiiiiiii,@function
        .size           _Z23max_pool_forward_kernelPKfPfS1_iiiiiiiiiii,(.L_x_115 - _Z23max_pool_forward_kernelPKfPfS1_iiiiiiiiiii)
        .other          _Z23max_pool_forward_kernelPKfPfS1_iiiiiiiiiii,@"STO_CUDA_ENTRY STV_DEFAULT"
_Z23max_pool_forward_kernelPKfPfS1_iiiiiiiiiii:
.text._Z23max_pool_forward_kernelPKfPfS1_iiiiiiiiiii:
        /* <DEDUP_REMOVED lines=8> */
[----:B------:R-:W0:Y:S01]  /*0080*/  LDCU UR8, c[0x0][0x3b4] ;  /* 0x00007680ff0877ac */ /* 0x000e220008000800 */
[----:B------:R-:W1:Y:S01]  /*0090*/  LDCU UR4, c[0x0][0x370] ;  /* 0x00006e00ff0477ac */ /* 0x000e620008000800 */
[----:B------:R-:W2:Y:S01]  /*00a0*/  LDCU.64 UR6, c[0x0][0x358] ;  /* 0x00006b00ff0677ac */ /* 0x000ea20008000a00 */
[----:B0-----:R-:W-:Y:S01]  /*00b0*/  UISETP.GE.AND UP0, UPT, UR8, 0x1, UPT ;  /* 0x000000010800788c */ /* 0x001fe2000bf06270 */
[----:B-1----:R-:W-:-:S08]  /*00c0*/  IMAD R3, R3, UR4, RZ ;  /* 0x0000000403037c24 */ /* 0x002fd0000f8e02ff */
[----:B--2---:R-:W-:Y:S05]  /*00d0*/  BRA.U !UP0, `(.L_x_51) ;  /* 0x0000002508d07547 */ /* 0x004fea000b800000 */
[----:B------:R-:W0:Y:S02]  /*00e0*/  LDC R4, c[0x0][0x3b8] ;  /* 0x0000ee00ff047b82 */ /* 0x000e240000000800 */
[----:B0-----:R-:W-:-:S13]  /*00f0*/  ISETP.GE.AND P0, PT, R4, 0x1, PT ;  /* 0x000000010400780c */ /* 0x001fda0003f06270 */
[----:B------:R-:W-:Y:S05]  /*0100*/  @!P0 BRA `(.L_x_52) ;  /* 0x0000002400648947 */ /* 0x000fea0003800000 */
[----:B------:R-:W0:Y:S01]  /*0110*/  LDCU.64 UR4, c[0x0][0x390] ;  /* 0x00007200ff0477ac */ /* 0x000e220008000a00 */
[----:B------:R-:W1:Y:S01]  /*0120*/  LDC R5, c[0x0][0x3b0] ;  /* 0x0000ec00ff057b82 */ /* 0x000e620000000800 */
[----:B------:R-:W1:Y:S01]  /*0130*/  LDCU UR8, c[0x0][0x3ac] ;  /* 0x00007580ff0877ac */ /* 0x000e620008000800 */
[----:B------:R-:W2:Y:S01]  /*0140*/  LDCU UR9, c[0x0][0x3a0] ;  /* 0x00007400ff0977ac */ /* 0x000ea20008000800 */
[----:B0-----:R-:W-:-:S04]  /*0150*/  UISETP.NE.U32.AND UP0, UPT, UR4, URZ, UPT ;  /* 0x000000ff0400728c */ /* 0x001fc8000bf05070 */
[----:B------:R-:W-:Y:S01]  /*0160*/  UISETP.NE.AND.EX UP0, UPT, UR5, URZ, UPT, UP0 ;  /* 0x000000ff0500728c */ /* 0x000fe2000bf05300 */
[----:B-1----:R-:W-:-:S04]  /*0170*/  IMAD R5, R5, UR8, RZ ;  /* 0x0000000805057c24 */ /* 0x002fc8000f8e02ff */
[----:B--2---:R-:W-:-:S04]  /*0180*/  IMAD R7, R5, UR9, RZ ;  /* 0x0000000905077c24 */ /* 0x004fc8000f8e02ff */
[----:B------:R-:W-:Y:S05]  /*0190*/  BRA.U UP0, `(.L_x_53) ;  /* 0x0000001100547547 */ /* 0x000fea000b800000 */
[C---:B------:R-:W-:Y:S02]  /*01a0*/  LOP3.LUT R18, R4.reuse, 0xf, RZ, 0xc0, !PT ;  /* 0x0000000f04127812 */ /* 0x040fe400078ec0ff */
[C---:B------:R-:W-:Y:S02]  /*01b0*/  LOP3.LUT R19, R4.reuse, 0x7, RZ, 0xc0, !PT ;  /* 0x0000000704137812 */ /* 0x040fe400078ec0ff */
[----:B------:R-:W-:-:S07]  /*01c0*/  LOP3.LUT R2, R4, 0x3, RZ, 0xc0, !PT ;  /* 0x0000000304027812 */ /* 0x000fce00078ec0ff */
.L_x_60:
[----:B------:R-:W0:Y:S01]  /*01d0*/  LDC R15, c[0x0][0x3b0] ;  /* 0x0000ec00ff0f7b82 */ /* 0x000e220000000800 */
[----:B------:R-:W-:Y:S01]  /*01e0*/  IABS R13, R5 ;  /* 0x00000005000d7213 */ /* 0x000fe20000000000 */
[----:B------:R-:W1:Y:S01]  /*01f0*/  LDCU UR5, c[0x0][0x3a4] ;  /* 0x00007480ff0577ac */ /* 0x000e620008000800 */
[----:B------:R-:W-:Y:S02]  /*0200*/  IABS R14, R7 ;  /* 0x00000007000e7213 */ /* 0x000fe40000000000 */
[----:B------:R-:W2:Y:S01]  /*0210*/  I2F.RP R8, R13 ;  /* 0x0000000d00087306 */ /* 0x000ea20000209400 */
[----:B------:R-:W3:Y:S02]  /*0220*/  LDCU UR8, c[0x0][0x3bc] ;  /* 0x00007780ff0877ac */ /* 0x000ee40008000800 */
[----:B------:R-:W4:Y:S01]  /*0230*/  LDC R6, c[0x0][0x3a0] ;  /* 0x0000e800ff067b82 */ /* 0x000f220000000800 */
[----:B------:R-:W5:Y:S04]  /*0240*/  LDCU UR4, c[0x0][0x3c0] ;  /* 0x00007800ff0477ac */ /* 0x000f680008000800 */
[----:B------:R-:W1:Y:S03]  /*0250*/  I2F.RP R20, R14 ;  /* 0x0000000e00147306 */ /* 0x000e660000209400 */
[----:B------:R-:W3:Y:S05]  /*0260*/  LDC R4, c[0x0][0x3ac] ;  /* 0x0000eb00ff047b82 */ /* 0x000eea0000000800 */
[----:B--2---:R-:W2:Y:S01]  /*0270*/  MUFU.RCP R8, R8 ;  /* 0x0000000800087308 */ /* 0x004ea20000001000 */
[----:B0-----:R-:W-:-:S07]  /*0280*/  IABS R12, R15 ;  /* 0x0000000f000c7213 */ /* 0x001fce0000000000 */
[----:B------:R-:W0:Y:S08]  /*0290*/  I2F.RP R16, R12 ;  /* 0x0000000c00107306 */ /* 0x000e300000209400 */
[----:B-1----:R-:W-:Y:S01]  /*02a0*/  MUFU.RCP R20, R20 ;  /* 0x0000001400147308 */ /* 0x002fe20000001000 */
[----:B--2---:R-:W-:Y:S01]  /*02b0*/  VIADD R10, R8, 0xffffffe ;  /* 0x0ffffffe080a7836 */ /* 0x004fe20000000000 */
[----:B---3--:R-:W-:-:S06]  /*02c0*/  IABS R21, R4 ;  /* 0x0000000400157213 */ /* 0x008fcc0000000000 */
[----:B0-----:R-:W0:Y:S08]  /*02d0*/  MUFU.RCP R16, R16 ;  /* 0x0000001000107308 */ /* 0x001e300000001000 */
[----:B------:R1:W2:Y:S01]  /*02e0*/  F2I.FTZ.U32.TRUNC.NTZ R11, R10 ;  /* 0x0000000a000b7305 */ /* 0x0002a2000021f000 */
[----:B0-----:R-:W-:Y:S01]  /*02f0*/  VIADD R8, R16, 0xffffffe ;  /* 0x0ffffffe10087836 */ /* 0x001fe20000000000 */
[----:B----4-:R-:W-:Y:S01]  /*0300*/  IABS R16, R6 ;  /* 0x0000000600107213 */ /* 0x010fe20000000000 */
[----:B-1----:R-:W-:-:S05]  /*0310*/  IMAD.MOV.U32 R10, RZ, RZ, RZ ;  /* 0x000000ffff0a7224 */ /* 0x002fca00078e00ff */
[----:B------:R0:W1:Y:S01]  /*0320*/  F2I.FTZ.U32.TRUNC.NTZ R9, R8 ;  /* 0x0000000800097305 */ /* 0x000062000021f000 */
[----:B--2---:R-:W-:-:S04]  /*0330*/  IMAD.MOV R22, RZ, RZ, -R11 ;  /* 0x000000ffff167224 */ /* 0x004fc800078e0a0b */
[----:B------:R-:W-:-:S03]  /*0340*/  IMAD R17, R22, R13, RZ ;  /* 0x0000000d16117224 */ /* 0x000fc600078e02ff */
[----:B------:R-:W2:Y:S01]  /*0350*/  I2F.RP R23, R16 ;  /* 0x0000001000177306 */ /* 0x000ea20000209400 */
[----:B0-----:R-:W-:Y:S01]  /*0360*/  IABS R8, R5 ;  /* 0x0000000500087213 */ /* 0x001fe20000000000 */
[----:B------:R-:W-:-:S04]  /*0370*/  IMAD.HI.U32 R10, R11, R17, R10 ;  /* 0x000000110b0a7227 */ /* 0x000fc800078e000a */
[----:B------:R-:W-:Y:S01]  /*0380*/  IMAD.MOV.U32 R17, RZ, RZ, R21 ;  /* 0x000000ffff117224 */ /* 0x000fe200078e0015 */
[----:B------:R-:W-:Y:S01]  /*0390*/  IABS R21, R0 ;  /* 0x0000000000157213 */ /* 0x000fe20000000000 */
[--C-:B-1----:R-:W-:Y:S02]  /*03a0*/  IMAD.MOV R27, RZ, RZ, -R9.reuse ;  /* 0x000000ffff1b7224 */ /* 0x102fe400078e0a09 */
[----:B------:R-:W0:Y:S01]  /*03b0*/  I2F.RP R22, R17 ;  /* 0x0000001100167306 */ /* 0x000e220000209400 */
[----:B------:R-:W-:Y:S02]  /*03c0*/  IMAD.MOV R25, RZ, RZ, -R8 ;  /* 0x000000ffff197224 */ /* 0x000fe400078e0a08 */
[----:B------:R-:W-:Y:S02]  /*03d0*/  IMAD R27, R27, R12, RZ ;  /* 0x0000000c1b1b7224 */ /* 0x000fe400078e02ff */
[----:B------:R-:W-:Y:S02]  /*03e0*/  IMAD.MOV.U32 R8, RZ, RZ, RZ ;  /* 0x000000ffff087224 */ /* 0x000fe400078e00ff */
[----:B------:R-:W-:Y:S01]  /*03f0*/  IMAD.HI.U32 R10, R10, R21, RZ ;  /* 0x000000150a0a7227 */ /* 0x000fe200078e00ff */
[----:B--2---:R-:W1:Y:S03]  /*0400*/  MUFU.RCP R11, R23 ;  /* 0x00000017000b7308 */ /* 0x004e660000001000 */
[----:B------:R-:W-:-:S04]  /*0410*/  IMAD.HI.U32 R24, R9, R27, R8 ;  /* 0x0000001b09187227 */ /* 0x000fc800078e0008 */
[----:B------:R-:W-:Y:S01]  /*0420*/  IMAD R8, R10, R25, R21 ;  /* 0x000000190a087224 */ /* 0x000fe200078e0215 */
[----:B0-----:R-:W0:Y:S01]  /*0430*/  MUFU.RCP R22, R22 ;  /* 0x0000001600167308 */ /* 0x001e220000001000 */
[----:B------:R-:W-:Y:S02]  /*0440*/  VIADD R9, R20, 0xffffffe ;  /* 0x0ffffffe14097836 */ /* 0x000fe40000000000 */
[----:B------:R-:W-:Y:S01]  /*0450*/  IMAD.HI.U32 R20, R24, R21, RZ ;  /* 0x0000001518147227 */ /* 0x000fe200078e00ff */
[----:B------:R-:W-:-:S03]  /*0460*/  ISETP.GT.U32.AND P3, PT, R13, R8, PT ;  /* 0x000000080d00720c */ /* 0x000fc60003f64070 */
[----:B------:R-:W-:Y:S01]  /*0470*/  IMAD.MOV R24, RZ, RZ, -R20 ;  /* 0x000000ffff187224 */ /* 0x000fe200078e0a14 */
[----:B------:R-:W2:Y:S01]  /*0480*/  F2I.FTZ.U32.TRUNC.NTZ R9, R9 ;  /* 0x0000000900097305 */ /* 0x000ea2000021f000 */
[----:B-1----:R-:W-:Y:S02]  /*0490*/  VIADD R11, R11, 0xffffffe ;  /* 0x0ffffffe0b0b7836 */ /* 0x002fe40000000000 */
[----:B------:R-:W-:-:S05]  /*04a0*/  IMAD R23, R12, R24, R21 ;  /* 0x000000180c177224 */ /* 0x000fca00078e0215 */
[----:B------:R-:W-:Y:S01]  /*04b0*/  ISETP.GT.U32.AND P0, PT, R12, R23, PT ;  /* 0x000000170c00720c */ /* 0x000fe20003f04070 */
[----:B------:R-:W-:Y:S01]  /*04c0*/  @!P3 IMAD.IADD R8, R8, 0x1, -R13 ;  /* 0x000000010808b824 */ /* 0x000fe200078e0a0d */
[----:B------:R-:W1:Y:S01]  /*04d0*/  F2I.FTZ.U32.TRUNC.NTZ R11, R11 ;  /* 0x0000000b000b7305 */ /* 0x000e62000021f000 */
[----:B0-----:R-:W-:Y:S02]  /*04e0*/  VIADD R22, R22, 0xffffffe ;  /* 0x0ffffffe16167836 */ /* 0x001fe40000000000 */
[----:B------:R-:W-:Y:S01]  /*04f0*/  @!P3 VIADD R10, R10, 0x1 ;  /* 0x000000010a0ab836 */ /* 0x000fe20000000000 */
[----:B------:R-:W-:Y:S01]  /*0500*/  ISETP.GE.U32.AND P2, PT, R8, R13, PT ;  /* 0x0000000d0800720c */ /* 0x000fe20003f46070 */
[----:B--2---:R-:W-:Y:S01]  /*0510*/  IMAD.MOV R25, RZ, RZ, -R9 ;  /* 0x000000ffff197224 */ /* 0x004fe200078e0a09 */
[----:B------:R-:W-:Y:S02]  /*0520*/  LOP3.LUT R8, R0, R5, RZ, 0x3c, !PT ;  /* 0x0000000500087212 */ /* 0x000fe400078e3cff */
[----:B------:R0:W2:Y:S01]  /*0530*/  F2I.FTZ.U32.TRUNC.NTZ R13, R22 ;  /* 0x00000016000d7305 */ /* 0x0000a2000021f000 */
[----:B------:R-:W-:Y:S01]  /*0540*/  IMAD R25, R25, R14, RZ ;  /* 0x0000000e19197224 */ /* 0x000fe200078e02ff */
[----:B------:R-:W-:Y:S01]  /*0550*/  ISETP.GE.AND P1, PT, R8, RZ, PT ;  /* 0x000000ff0800720c */ /* 0x000fe20003f26270 */
[----:B------:R-:W-:Y:S01]  /*0560*/  IMAD.MOV.U32 R8, RZ, RZ, RZ ;  /* 0x000000ffff087224 */ /* 0x000fe200078e00ff */
[----:B------:R-:W-:Y:S01]  /*0570*/  ISETP.NE.AND P3, PT, R5, RZ, PT ;  /* 0x000000ff0500720c */ /* 0x000fe20003f65270 */
[----:B------:R-:W-:-:S02]  /*0580*/  @!P0 IMAD.IADD R23, R23, 0x1, -R12 ;  /* 0x0000000117178824 */ /* 0x000fc400078e0a0c */
[----:B------:R-:W-:Y:S01]  /*0590*/  IMAD.HI.U32 R8, R9, R25, R8 ;  /* 0x0000001909087227 */ /* 0x000fe200078e0008 */
[----:B------:R-:W-:Y:S02]  /*05a0*/  LOP3.LUT R9, R0, R15, RZ, 0x3c, !PT ;  /* 0x0000000f00097212 */ /* 0x000fe400078e3cff */
[----:B------:R-:W-:Y:S01]  /*05b0*/  ISETP.GE.U32.AND P4, PT, R23, R12, PT ;  /* 0x0000000c1700720c */ /* 0x000fe20003f86070 */
[----:B------:R-:W-:Y:S01]  /*05c0*/  @P2 VIADD R10, R10, 0x1 ;  /* 0x000000010a0a2836 */ /* 0x000fe20000000000 */
[----:B------:R-:W-:Y:S01]  /*05d0*/  ISETP.GE.AND P5, PT, R9, RZ, PT ;  /* 0x000000ff0900720c */ /* 0x000fe20003fa6270 */
[----:B-1----:R-:W-:Y:S01]  /*05e0*/  IMAD.MOV R23, RZ, RZ, -R11 ;  /* 0x000000ffff177224 */ /* 0x002fe200078e0a0b */
[----:B------:R-:W-:Y:S01]  /*05f0*/  ISETP.NE.AND P2, PT, R15, RZ, PT ;  /* 0x000000ff0f00720c */ /* 0x000fe20003f45270 */
[----:B------:R-:W-:Y:S01]  /*0600*/  IMAD.MOV.U32 R9, RZ, RZ, R10 ;  /* 0x000000ffff097224 */ /* 0x000fe200078e000a */
[----:B0-----:R-:W-:Y:S01]  /*0610*/  IABS R22, R7 ;  /* 0x0000000700167213 */ /* 0x001fe20000000000 */
[----:B------:R-:W-:-:S02]  /*0620*/  IMAD.MOV.U32 R10, RZ, RZ, RZ ;  /* 0x000000ffff0a7224 */ /* 0x000fc400078e00ff */
[----:B------:R-:W-:Y:S02]  /*0630*/  IMAD R23, R23, R16, RZ ;  /* 0x0000001017177224 */ /* 0x000fe400078e02ff */
[----:B--2---:R-:W-:Y:S02]  /*0640*/  IMAD.MOV R12, RZ, RZ, -R13 ;  /* 0x000000ffff0c7224 */ /* 0x004fe400078e0a0d */
[----:B------:R-:W-:-:S04]  /*0650*/  IMAD.HI.U32 R10, R11, R23, R10 ;  /* 0x000000170b0a7227 */ /* 0x000fc800078e000a */
[----:B------:R-:W-:Y:S02]  /*0660*/  IMAD R23, R12, R17, RZ ;  /* 0x000000110c177224 */ /* 0x000fe400078e02ff */
[----:B------:R-:W-:Y:S02]  /*0670*/  @!P0 VIADD R20, R20, 0x1 ;  /* 0x0000000114148836 */ /* 0x000fe40000000000 */
[----:B------:R-:W-:Y:S01]  /*0680*/  @!P1 IMAD.MOV R9, RZ, RZ, -R9 ;  /* 0x000000ffff099224 */ /* 0x000fe200078e0a09 */
[----:B------:R-:W-:Y:S01]  /*0690*/  @!P3 LOP3.LUT R9, RZ, R5, RZ, 0x33, !PT ;  /* 0x00000005ff09b212 */ /* 0x000fe200078e33ff */
[----:B------:R-:W-:Y:S02]  /*06a0*/  IMAD.MOV.U32 R12, RZ, RZ, RZ ;  /* 0x000000ffff0c7224 */ /* 0x000fe400078e00ff */
[----:B------:R-:W-:Y:S01]  /*06b0*/  @P4 VIADD R20, R20, 0x1 ;  /* 0x0000000114144836 */ /* 0x000fe20000000000 */
[----:B------:R-:W-:Y:S01]  /*06c0*/  IABS R11, R9 ;  /* 0x00000009000b7213 */ /* 0x000fe20000000000 */
[----:B------:R-:W-:-:S04]  /*06d0*/  IMAD.HI.U32 R12, R13, R23, R12 ;  /* 0x000000170d0c7227 */ /* 0x000fc800078e000c */
[----:B------:R-:W-:Y:S02]  /*06e0*/  IMAD.MOV R13, RZ, RZ, -R22 ;  /* 0x000000ffff0d7224 */ /* 0x000fe400078e0a16 */
[----:B------:R-:W-:-:S04]  /*06f0*/  IMAD.HI.U32 R8, R8, R21, RZ ;  /* 0x0000001508087227 */ /* 0x000fc800078e00ff */
[----:B------:R-:W-:Y:S01]  /*0700*/  @!P5 IMAD.MOV R20, RZ, RZ, -R20 ;  /* 0x000000ffff14d224 */ /* 0x000fe200078e0a14 */
[----:B------:R-:W-:Y:S01]  /*0710*/  @!P2 LOP3.LUT R20, RZ, R15, RZ, 0x33, !PT ;  /* 0x0000000fff14a212 */ /* 0x000fe200078e33ff */
[----:B------:R-:W-:Y:S02]  /*0720*/  IMAD R21, R8, R13, R21 ;  /* 0x0000000d08157224 */ /* 0x000fe400078e0215 */
[----:B------:R-:W-:Y:S01]  /*0730*/  IMAD.HI.U32 R10, R10, R11, RZ ;  /* 0x0000000b0a0a7227 */ /* 0x000fe200078e00ff */
[----:B------:R-:W-:Y:S02]  /*0740*/  IABS R22, R20 ;  /* 0x0000001400167213 */ /* 0x000fe40000000000 */
[----:B------:R-:W-:Y:S01]  /*0750*/  ISETP.GT.U32.AND P0, PT, R14, R21, PT ;  /* 0x000000150e00720c */ /* 0x000fe20003f04070 */
[----:B------:R-:W-:Y:S01]  /*0760*/  IMAD.MOV R10, RZ, RZ, -R10 ;  /* 0x000000ffff0a7224 */ /* 0x000fe200078e0a0a */
[----:B------:R-:W-:Y:S01]  /*0770*/  ISETP.GE.AND P6, PT, R20, RZ, PT ;  /* 0x000000ff1400720c */ /* 0x000fe20003fc6270 */
[----:B------:R-:W-:-:S04]  /*0780*/  IMAD.HI.U32 R12, R12, R22, RZ ;  /* 0x000000160c0c7227 */ /* 0x000fc800078e00ff */
[C---:B------:R-:W-:Y:S02]  /*0790*/  IMAD R11, R16.reuse, R10, R11 ;  /* 0x0000000a100b7224 */ /* 0x040fe400078e020b */
[----:B------:R-:W-:Y:S02]  /*07a0*/  IMAD.MOV R12, RZ, RZ, -R12 ;  /* 0x000000ffff0c7224 */ /* 0x000fe400078e0a0c */
[----:B------:R-:W-:Y:S01]  /*07b0*/  IMAD.MOV R20, RZ, RZ, -R20 ;  /* 0x000000ffff147224 */ /* 0x000fe200078e0a14 */
[----:B------:R-:W-:Y:S01]  /*07c0*/  ISETP.GT.U32.AND P1, PT, R16, R11, PT ;  /* 0x0000000b1000720c */ /* 0x000fe20003f24070 */
[----:B------:R-:W-:Y:S01]  /*07d0*/  IMAD R10, R17, R12, R22 ;  /* 0x0000000c110a7224 */ /* 0x000fe200078e0216 */
[----:B------:R-:W-:Y:S01]  /*07e0*/  LOP3.LUT R12, R0, R7, RZ, 0x3c, !PT ;  /* 0x00000007000c7212 */ /* 0x000fe200078e3cff */
[----:B------:R-:W-:Y:S02]  /*07f0*/  @!P0 IMAD.IADD R21, R21, 0x1, -R14 ;  /* 0x0000000115158824 */ /* 0x000fe400078e0a0e */
[----:B------:R-:W-:Y:S01]  /*0800*/  @!P0 VIADD R8, R8, 0x1 ;  /* 0x0000000108088836 */ /* 0x000fe20000000000 */
[----:B------:R-:W-:-:S02]  /*0810*/  ISETP.GT.U32.AND P2, PT, R17, R10, PT ;  /* 0x0000000a1100720c */ /* 0x000fc40003f44070 */
[----:B------:R-:W-:Y:S02]  /*0820*/  ISETP.GE.U32.AND P5, PT, R21, R14, PT ;  /* 0x0000000e1500720c */ /* 0x000fe40003fa6070 */
[----:B------:R-:W-:Y:S02]  /*0830*/  ISETP.GE.AND P3, PT, R12, RZ, PT ;  /* 0x000000ff0c00720c */ /* 0x000fe40003f66270 */
[----:B------:R-:W-:Y:S01]  /*0840*/  ISETP.NE.AND P0, PT, R7, RZ, PT ;  /* 0x000000ff0700720c */ /* 0x000fe20003f05270 */
[----:B------:R-:W-:-:S05]  /*0850*/  @!P1 IMAD.IADD R11, R11, 0x1, -R16 ;  /* 0x000000010b0b9824 */ /* 0x000fca00078e0a10 */
[----:B------:R-:W-:Y:S01]  /*0860*/  ISETP.GT.U32.AND P4, PT, R16, R11, PT ;  /* 0x0000000b1000720c */ /* 0x000fe20003f84070 */
[----:B------:R-:W-:Y:S01]  /*0870*/  @!P2 IMAD.IADD R10, R10, 0x1, -R17 ;  /* 0x000000010a0aa824 */ /* 0x000fe200078e0a11 */
[----:B------:R-:W-:Y:S01]  /*0880*/  ISETP.GE.AND P2, PT, R9, RZ, PT ;  /* 0x000000ff0900720c */ /* 0x000fe20003f46270 */
[----:B------:R-:W-:Y:S01]  /*0890*/  @P5 VIADD R8, R8, 0x1 ;  /* 0x0000000108085836 */ /* 0x000fe20000000000 */
[----:B------:R-:W-:Y:S02]  /*08a0*/  ISETP.NE.AND P5, PT, R6, RZ, PT ;  /* 0x000000ff0600720c */ /* 0x000fe40003fa5270 */
[----:B------:R-:W-:Y:S01]  /*08b0*/  ISETP.GT.U32.AND P1, PT, R17, R10, PT ;  /* 0x0000000a1100720c */ /* 0x000fe20003f24070 */
[----:B------:R-:W-:Y:S01]  /*08c0*/  @!P3 IMAD.MOV R8, RZ, RZ, -R8 ;  /* 0x000000ffff08b224 */ /* 0x000fe200078e0a08 */
[----:B------:R-:W-:-:S05]  /*08d0*/  @!P0 LOP3.LUT R8, RZ, R7, RZ, 0x33, !PT ;  /* 0x00000007ff088212 */ /* 0x000fca00078e33ff */
[----:B------:R-:W-:Y:S01]  /*08e0*/  @!P4 IMAD.IADD R11, R11, 0x1, -R16 ;  /* 0x000000010b0bc824 */ /* 0x000fe200078e0a10 */
[----:B------:R-:W-:-:S03]  /*08f0*/  ISETP.NE.AND P4, PT, R4, RZ, PT ;  /* 0x000000ff0400720c */ /* 0x000fc60003f85270 */
[----:B------:R-:W-:Y:S01]  /*0900*/  @!P2 IMAD.MOV R11, RZ, RZ, -R11 ;  /* 0x000000ffff0ba224 */ /* 0x000fe200078e0a0b */
[-C--:B------:R-:W-:Y:S01]  /*0910*/  @!P5 LOP3.LUT R11, RZ, R6.reuse, RZ, 0x33, !PT ;  /* 0x00000006ff0bd212 */ /* 0x080fe200078e33ff */
[----:B------:R-:W-:Y:S02]  /*0920*/  @!P1 IMAD.IADD R10, R10, 0x1, -R17 ;  /* 0x000000010a0a9824 */ /* 0x000fe400078e0a11 */
[----:B------:R-:W-:Y:S02]  /*0930*/  IMAD.MOV.U32 R17, RZ, RZ, -0x800001 ;  /* 0xff7fffffff117424 */ /* 0x000fe400078e00ff */
[----:B------:R-:W-:Y:S02]  /*0940*/  IMAD R6, R8, R6, R11 ;  /* 0x0000000608067224 */ /* 0x000fe400078e020b */
[----:B------:R-:W-:Y:S02]  /*0950*/  @!P6 IMAD.MOV R10, RZ, RZ, -R10 ;  /* 0x000000ffff0ae224 */ /* 0x000fe400078e0a0a */
[----:B------:R-:W-:Y:S01]  /*0960*/  @!P4 LOP3.LUT R10, RZ, R4, RZ, 0x33, !PT ;  /* 0x00000004ff0ac212 */ /* 0x000fe200078e33ff */
[----:B------:R-:W-:-:S02]  /*0970*/  IMAD R9, R6, UR5, RZ ;  /* 0x0000000506097c24 */ /* 0x000fc4000f8e02ff */
[----:B------:R-:W-:Y:S02]  /*0980*/  IMAD R6, R15, R20, R0 ;  /* 0x000000140f067224 */ /* 0x000fe400078e0200 */
[----:B------:R-:W-:Y:S02]  /*0990*/  IMAD R4, R10, UR8, R9 ;  /* 0x000000080a047c24 */ /* 0x000fe4000f8e0209 */
[----:B------:R-:W-:Y:S02]  /*09a0*/  IMAD.MOV.U32 R11, RZ, RZ, RZ ;  /* 0x000000ffff0b7224 */ /* 0x000fe400078e00ff */
[----:B-----5:R-:W-:-:S07]  /*09b0*/  IMAD R6, R6, UR4, RZ ;  /* 0x0000000406067c24 */ /* 0x020fce000f8e02ff */
.L_x_59:
[----:B------:R-:W0:Y:S01]  /*09c0*/  LDC R8, c[0x0][0x3b8] ;  /* 0x0000ee00ff087b82 */ /* 0x000e220000000800 */
[----:B------:R-:W1:Y:S01]  /*09d0*/  LDCU UR5, c[0x0][0x3b4] ;  /* 0x00007680ff0577ac */ /* 0x000e620008000800 */
[----:B------:R-:W-:Y:S02]  /*09e0*/  IMAD.IADD R9, R4, 0x1, R11 ;  /* 0x0000000104097824 */ /* 0x000fe400078e020b */
[----:B------:R-:W-:Y:S01]  /*09f0*/  VIADD R11, R11, 0x1 ;  /* 0x000000010b0b7836 */ /* 0x000fe20000000000 */
[----:B------:R-:W2:Y:S01]  /*0a00*/  LDCU UR4, c[0x0][0x3a8] ;  /* 0x00007500ff0477ac */ /* 0x000ea20008000800 */
[----:B------:R-:W-:-:S03]  /*0a10*/  IMAD.MOV.U32 R12, RZ, RZ, RZ ;  /* 0x000000ffff0c7224 */ /* 0x000fc600078e00ff */
[----:B-1----:R-:W-:Y:S01]  /*0a20*/  ISETP.NE.AND P0, PT, R11, UR5, PT ;  /* 0x000000050b007c0c */ /* 0x002fe2000bf05270 */
[----:B--2---:R-:W-:Y:S01]  /*0a30*/  IMAD R10, R9, UR4, R6 ;  /* 0x00000004090a7c24 */ /* 0x004fe2000f8e0206 */
[----:B0-----:R-:W-:-:S13]  /*0a40*/  ISETP.GE.U32.AND P1, PT, R8, 0x10, PT ;  /* 0x000000100800780c */ /* 0x001fda0003f26070 */
[----:B------:R-:W-:Y:S05]  /*0a50*/  @!P1 BRA `(.L_x_54) ;  /* 0x0000000000e49947 */ /* 0x000fea0003800000 */
[----:B------:R-:W-:Y:S01]  /*0a60*/  LOP3.LUT R12, R8, 0x7ffffff0, RZ, 0xc0, !PT ;  /* 0x7ffffff0080c7812 */ /* 0x000fe200078ec0ff */
[----:B------:R-:W-:-:S04]  /*0a70*/  IMAD.MOV.U32 R13, RZ, RZ, R10 ;  /* 0x000000ffff0d7224 */ /* 0x000fc800078e000a */
[----:B------:R-:W-:-:S07]  /*0a80*/  IMAD.MOV R25, RZ, RZ, -R12 ;  /* 0x000000ffff197224 */ /* 0x000fce00078e0a0c */
.L_x_55:
[----:B------:R-:W0:Y:S02]  /*0a90*/  LDC.64 R8, c[0x0][0x380] ;  /* 0x0000e000ff087b82 */ /* 0x000e240000000a00 */
[----:B0-----:R-:W-:-:S05]  /*0aa0*/  IMAD.WIDE R8, R13, 0x4, R8 ;  /* 0x000000040d087825 */ /* 0x001fca00078e0208 */
[----:B------:R-:W2:Y:S04]  /*0ab0*/  LDG.E R20, desc[UR6][R8.64] ;  /* 0x0000000608147981 */ /* 0x000ea8000c1e1900 */
[----:B------:R-:W3:Y:S04]  /*0ac0*/  LDG.E R26, desc[UR6][R8.64+0x4] ;  /* 0x00000406081a7981 */ /* 0x000ee8000c1e1900 */
[----:B------:R-:W4:Y:S04]  /*0ad0*/  LDG.E R24, desc[UR6][R8.64+0x8] ;  /* 0x0000080608187981 */ /* 0x000f28000c1e1900 */
[----:B------:R-:W5:Y:S04]  /*0ae0*/  LDG.E R23, desc[UR6][R8.64+0xc] ;  /* 0x00000c0608177981 */ /* 0x000f68000c1e1900 */
[----:B------:R-:W5:Y:S04]  /*0af0*/  LDG.E R22, desc[UR6][R8.64+0x10] ;  /* 0x0000100608167981 */ /* 0x000f68000c1e1900 */
[----:B------:R-:W5:Y:S04]  /*0b00*/  LDG.E R21, desc[UR6][R8.64+0x14] ;  /* 0x0000140608157981 */ /* 0x000f68000c1e1900 */
[----:B------:R-:W5:Y:S04]  /*0b10*/  LDG.E R16, desc[UR6][R8.64+0x18] ;  /* 0x0000180608107981 */ /* 0x000f68000c1e1900 */
[----:B------:R-:W5:Y:S04]  /*0b20*/  LDG.E R15, desc[UR6][R8.64+0x1c] ;  /* 0x00001c06080f7981 */ /* 0x000f68000c1e1900 */
[----:B------:R-:W5:Y:S01]  /*0b30*/  LDG.E R14, desc[UR6][R8.64+0x20] ;  /* 0x00002006080e7981 */ /* 0x000f62000c1e1900 */
[----:B--2---:R-:W-:-:S04]  /*0b40*/  FSETP.GT.AND P1, PT, R20, R17, PT ;  /* 0x000000111400720b */ /* 0x004fc80003f24000 */
[----:B------:R-:W-:Y:S02]  /*0b50*/  FSEL R17, R20, R17, P1 ;  /* 0x0000001114117208 */ /* 0x000fe40000800000 */
[----:B------:R-:W2:Y:S02]  /*0b60*/  LDG.E R20, desc[UR6][R8.64+0x24] ;  /* 0x0000240608147981 */ /* 0x000ea4000c1e1900 */
[----:B---3--:R-:W-:-:S04]  /*0b70*/  FSETP.GT.AND P1, PT, R26, R17, PT ;  /* 0x000000111a00720b */ /* 0x008fc80003f24000 */
[----:B------:R-:W-:Y:S02]  /*0b80*/  FSEL R27, R26, R17, P1 ;  /* 0x000000111a1b7208 */ /* 0x000fe40000800000 */
[----:B------:R-:W3:Y:S02]  /*0b90*/  LDG.E R17, desc[UR6][R8.64+0x28] ;  /* 0x0000280608117981 */ /* 0x000ee4000c1e1900 */
[----:B----4-:R-:W-:-:S04]  /*0ba0*/  FSETP.GT.AND P1, PT, R24, R27, PT ;  /* 0x0000001b1800720b */ /* 0x010fc80003f24000 */
[----:B------:R-:W-:Y:S02]  /*0bb0*/  FSEL R26, R24, R27, P1 ;  /* 0x0000001b181a7208 */ /* 0x000fe40000800000 */
[----:B------:R-:W4:Y:S02]  /*0bc0*/  LDG.E R24, desc[UR6][R8.64+0x2c] ;  /* 0x00002c0608187981 */ /* 0x000f24000c1e1900 */
[----:B-----5:R-:W-:-:S04]  /*0bd0*/  FSETP.GT.AND P1, PT, R23, R26, PT ;  /* 0x0000001a1700720b */ /* 0x020fc80003f24000 */
[----:B------:R-:W-:Y:S02]  /*0be0*/  FSEL R27, R23, R26, P1 ;  /* 0x0000001a171b7208 */ /* 0x000fe40000800000 */
[----:B------:R-:W5:Y:S02]  /*0bf0*/  LDG.E R23, desc[UR6][R8.64+0x30] ;  /* 0x0000300608177981 */ /* 0x000f64000c1e1900 */
[----:B------:R-:W-:-:S04]  /*0c00*/  FSETP.GT.AND P1, PT, R22, R27, PT ;  /* 0x0000001b1600720b */ /* 0x000fc80003f24000 */
[----:B------:R-:W-:Y:S02]  /*0c10*/  FSEL R26, R22, R27, P1 ;  /* 0x0000001b161a7208 */ /* 0x000fe40000800000 */
[----:B------:R-:W5:Y:S02]  /*0c20*/  LDG.E R22, desc[UR6][R8.64+0x34] ;  /* 0x0000340608167981 */ /* 0x000f64000c1e1900 */
[----:B------:R-:W-:-:S04]  /*0c30*/  FSETP.GT.AND P1, PT, R21, R26, PT ;  /* 0x0000001a1500720b */ /* 0x000fc80003f24000 */
[----:B------:R-:W-:Y:S02]  /*0c40*/  FSEL R27, R21, R26, P1 ;  /* 0x0000001a151b7208 */ /* 0x000fe40000800000 */
[----:B------:R-:W5:Y:S04]  /*0c50*/  LDG.E R21, desc[UR6][R8.64+0x38] ;  /* 0x0000380608157981 */ /* 0x000f68000c1e1900 */
[----:B------:R-:W5:Y:S01]  /*0c60*/  LDG.E R26, desc[UR6][R8.64+0x3c] ;  /* 0x00003c06081a7981 */ /* 0x000f62000c1e1900 */
[CC--:B------:R-:W-:Y:S01]  /*0c70*/  FSETP.GT.AND P1, PT, R16.reuse, R27.reuse, PT ;  /* 0x0000001b1000720b */ /* 0x0c0fe20003f24000 */
[----:B------:R-:W-:Y:S02]  /*0c80*/  VIADD R25, R25, 0x10 ;  /* 0x0000001019197836 */ /* 0x000fe40000000000 */
[----:B------:R-:W-:Y:S01]  /*0c90*/  VIADD R13, R13, 0x10 ;  /* 0x000000100d0d7836 */ /* 0x000fe20000000000 */
[----:B------:R-:W-:-:S02]  /*0ca0*/  FSEL R16, R16, R27, P1 ;  /* 0x0000001b10107208 */ /* 0x000fc40000800000 */
[----:B------:R-:W-:Y:S02]  /*0cb0*/  ISETP.NE.AND P2, PT, R25, RZ, PT ;  /* 0x000000ff1900720c */ /* 0x000fe40003f45270 */
[----:B------:R-:W-:-:S04]  /*0cc0*/  FSETP.GT.AND P1, PT, R15, R16, PT ;  /* 0x000000100f00720b */ /* 0x000fc80003f24000 */
[----:B------:R-:W-:-:S04]  /*0cd0*/  FSEL R15, R15, R16, P1 ;  /* 0x000000100f0f7208 */ /* 0x000fc80000800000 */
[----:B------:R-:W-:-:S04]  /*0ce0*/  FSETP.GT.AND P1, PT, R14, R15, PT ;  /* 0x0000000f0e00720b */ /* 0x000fc80003f24000 */
[----:B------:R-:W-:-:S04]  /*0cf0*/  FSEL R15, R14, R15, P1 ;  /* 0x0000000f0e0f7208 */ /* 0x000fc80000800000 */
[----:B--2---:R-:W-:-:S04]  /*0d00*/  FSETP.GT.AND P1, PT, R20, R15, PT ;  /* 0x0000000f1400720b */ /* 0x004fc80003f24000 */
[----:B------:R-:W-:-:S04]  /*0d10*/  FSEL R20, R20, R15, P1 ;  /* 0x0000000f14147208 */ /* 0x000fc80000800000 */
[----:B---3--:R-:W-:-:S04]  /*0d20*/  FSETP.GT.AND P1, PT, R17, R20, PT ;  /* 0x000000141100720b */ /* 0x008fc80003f24000 */
[----:B------:R-:W-:-:S04]  /*0d30*/  FSEL R17, R17, R20, P1 ;  /* 0x0000001411117208 */ /* 0x000fc80000800000 */
[----:B----4-:R-:W-:-:S04]  /*0d40*/  FSETP.GT.AND P1, PT, R24, R17, PT ;  /* 0x000000111800720b */ /* 0x010fc80003f24000 */
[----:B------:R-:W-:-:S04]  /*0d50*/  FSEL R24, R24, R17, P1 ;  /* 0x0000001118187208 */ /* 0x000fc80000800000 */
[----:B-----5:R-:W-:-:S04]  /*0d60*/  FSETP.GT.AND P1, PT, R23, R24, PT ;  /* 0x000000181700720b */ /* 0x020fc80003f24000 */
[----:B------:R-:W-:-:S04]  /*0d70*/  FSEL R23, R23, R24, P1 ;  /* 0x0000001817177208 */ /* 0x000fc80000800000 */
[----:B------:R-:W-:-:S04]  /*0d80*/  FSETP.GT.AND P1, PT, R22, R23, PT ;  /* 0x000000171600720b */ /* 0x000fc80003f24000 */
[----:B------:R-:W-:-:S04]  /*0d90*/  FSEL R22, R22, R23, P1 ;  /* 0x0000001716167208 */ /* 0x000fc80000800000 */
[----:B------:R-:W-:-:S04]  /*0da0*/  FSETP.GT.AND P1, PT, R21, R22, PT ;  /* 0x000000161500720b */ /* 0x000fc80003f24000 */
[----:B------:R-:W-:-:S04]  /*0db0*/  FSEL R17, R21, R22, P1 ;  /* 0x0000001615117208 */ /* 0x000fc80000800000 */
[----:B------:R-:W-:-:S04]  /*0dc0*/  FSETP.GT.AND P1, PT, R26, R17, PT ;  /* 0x000000111a00720b */ /* 0x000fc80003f24000 */
[----:B------:R-:W-:Y:S01]  /*0dd0*/  FSEL R17, R26, R17, P1 ;  /* 0x000000111a117208 */ /* 0x000fe20000800000 */
[----:B------:R-:W-:Y:S08]  /*0de0*/  @P2 BRA `(.L_x_55) ;  /* 0xfffffffc00282947 */ /* 0x000ff0000383ffff */
.L_x_54:
[----:B------:R-:W-:-:S13]  /*0df0*/  ISETP.NE.AND P1, PT, R18, RZ, PT ;  /* 0x000000ff1200720c */ /* 0x000fda0003f25270 */
[----:B------:R-:W-:Y:S05]  /*0e00*/  @!P1 BRA `(.L_x_56) ;  /* 0x0000000400149947 */ /* 0x000fea0003800000 */
[----:B------:R-:W-:Y:S01]  /*0e10*/  VIADD R8, R18, 0xffffffff ;  /* 0xffffffff12087836 */ /* 0x000fe20000000000 */
[----:B------:R-:W-:-:S04]  /*0e20*/  ISETP.NE.AND P1, PT, R19, RZ, PT ;  /* 0x000000ff1300720c */ /* 0x000fc80003f25270 */
[----:B------:R-:W-:-:S13]  /*0e30*/  ISETP.GE.U32.AND P2, PT, R8, 0x7, PT ;  /* 0x000000070800780c */ /* 0x000fda0003f46070 */
[----:B------:R-:W-:Y:S05]  /*0e40*/  @!P2 BRA `(.L_x_57) ;  /* 0x000000000070a947 */ /* 0x000fea0003800000 */
[----:B------:R-:W0:Y:S01]  /*0e50*/  LDC.64 R8, c[0x0][0x380] ;  /* 0x0000e000ff087b82 */ /* 0x000e220000000a00 */
[----:B------:R-:W-:-:S04]  /*0e60*/  IMAD.IADD R13, R10, 0x1, R12 ;  /* 0x000000010a0d7824 */ /* 0x000fc800078e020c */
        /* <DEDUP_REMOVED lines=8> */
[----:B------:R-:W5:Y:S01]  /*0ef0*/  LDG.E R28, desc[UR6][R8.64+0x1c] ;  /* 0x00001c06081c7981 */ /* 0x000f62000c1e1900 */
[----:B------:R-:W-:Y:S01]  /*0f00*/  VIADD R12, R12, 0x8 ;  /* 0x000000080c0c7836 */ /* 0x000fe20000000000 */
        /* <DEDUP_REMOVED lines=13> */
[----:B------:R-:W-:-:S04]  /*0fe0*/  FSEL R13, R26, R13, P2 ;  /* 0x0000000d1a0d7208 */ /* 0x000fc80001000000 */
[----:B------:R-:W-:-:S04]  /*0ff0*/  FSETP.GT.AND P2, PT, R28, R13, PT ;  /* 0x0000000d1c00720b */ /* 0x000fc80003f44000 */
[----:B------:R-:W-:-:S09]  /*1000*/  FSEL R17, R28, R13, P2 ;  /* 0x0000000d1c117208 */ /* 0x000fd20001000000 */
.L_x_57:
        /* <DEDUP_REMOVED lines=20> */
[----:B------:R-:W-:-:S09]  /*1150*/  FSEL R17, R20, R13, P1 ;  /* 0x0000000d14117208 */ /* 0x000fd20000800000 */
.L_x_58:
[----:B------:R-:W-:Y:S05]  /*1160*/  @!P2 BRA `(.L_x_56) ;  /* 0x00000000003ca947 */ /* 0x000fea0003800000 */
[----:B------:R-:W0:Y:S01]  /*1170*/  LDC.64 R8, c[0x0][0x380] ;  /* 0x0000e000ff087b82 */ /* 0x000e220000000a00 */
[----:B------:R-:W-:-:S04]  /*1180*/  IMAD.IADD R13, R10, 0x1, R12 ;  /* 0x000000010a0d7824 */ /* 0x000fc800078e020c */
[----:B0-----:R-:W-:-:S05]  /*1190*/  IMAD.WIDE R8, R13, 0x4, R8 ;  /* 0x000000040d087825 */ /* 0x001fca00078e0208 */
[----:B------:R-:W2:Y:S01]  /*11a0*/  LDG.E R10, desc[UR6][R8.64] ;  /* 0x00000006080a7981 */ /* 0x000ea2000c1e1900 */
[----:B------:R-:W-:Y:S02]  /*11b0*/  ISETP.NE.AND P2, PT, R2, 0x1, PT ;  /* 0x000000010200780c */ /* 0x000fe40003f45270 */
[----:B--2---:R-:W-:-:S04]  /*11c0*/  FSETP.GT.AND P1, PT, R10, R17, PT ;  /* 0x000000110a00720b */ /* 0x004fc80003f24000 */
[----:B------:R-:W-:-:S07]  /*11d0*/  FSEL R17, R10, R17, P1 ;  /* 0x000000110a117208 */ /* 0x000fce0000800000 */
[----:B------:R-:W-:Y:S05]  /*11e0*/  @!P2 BRA `(.L_x_56) ;  /* 0x00000000001ca947 */ /* 0x000fea0003800000 */
[----:B------:R-:W-:Y:S01]  /*11f0*/  ISETP.NE.AND P2, PT, R2, 0x2, PT ;  /* 0x000000020200780c */ /* 0x000fe20003f45270 */
[----:B------:R-:W2:-:S12]  /*1200*/  LDG.E R10, desc[UR6][R8.64+0x4] ;  /* 0x00000406080a7981 */ /* 0x000e98000c1e1900 */
[----:B------:R-:W3:Y:S01]  /*1210*/  @P2 LDG.E R12, desc[UR6][R8.64+0x8] ;  /* 0x00000806080c2981 */ /* 0x000ee2000c1e1900 */
[----:B--2---:R-:W-:-:S04]  /*1220*/  FSETP.GT.AND P1, PT, R10, R17, PT ;  /* 0x000000110a00720b */ /* 0x004fc80003f24000 */
[----:B------:R-:W-:-:S04]  /*1230*/  FSEL R17, R10, R17, P1 ;  /* 0x000000110a117208 */ /* 0x000fc80000800000 */
[----:B---3--:R-:W-:-:S04]  /*1240*/  @P2 FSETP.GT.AND P1, PT, R12, R17, PT ;  /* 0x000000110c00220b */ /* 0x008fc80003f24000 */
[----:B------:R-:W-:-:S09]  /*1250*/  @P2 FSEL R17, R12, R17, P1 ;  /* 0x000000110c112208 */ /* 0x000fd20000800000 */
.L_x_56:
[----:B------:R-:W-:Y:S05]  /*1260*/  @P0 BRA `(.L_x_59) ;  /* 0xfffffff400d40947 */ /* 0x000fea000383ffff */
[----:B------:R-:W0:Y:S01]  /*1270*/  LDC.64 R8, c[0x0][0x388] ;  /* 0x0000e200ff087b82 */ /* 0x000e220000000a00 */
[----:B------:R-:W1:Y:S01]  /*1280*/  LDCU UR4, c[0x0][0x398] ;  /* 0x00007300ff0477ac */ /* 0x000e620008000800 */
[----:B0-----:R-:W-:-:S04]  /*1290*/  IMAD.WIDE R8, R0, 0x4, R8 ;  /* 0x0000000400087825 */ /* 0x001fc800078e0208 */
[----:B------:R-:W-:Y:S01]  /*12a0*/  IMAD.IADD R0, R3, 0x1, R0 ;  /* 0x0000000103007824 */ /* 0x000fe200078e0200 */
[----:B------:R0:W-:Y:S04]  /*12b0*/  STG.E desc[UR6][R8.64], R17 ;  /* 0x0000001108007986 */ /* 0x0001e8000c101906 */
[----:B-1----:R-:W-:-:S13]  /*12c0*/  ISETP.GE.AND P0, PT, R0, UR4, PT ;  /* 0x0000000400007c0c */ /* 0x002fda000bf06270 */
[----:B0-----:R-:W-:Y:S05]  /*12d0*/  @!P0 BRA `(.L_x_60) ;  /* 0xffffffec00bc8947 */ /* 0x001fea000383ffff */
[----:B------:R-:W-:Y:S05]  /*12e0*/  EXIT ;  /* 0x000000000000794d */ /* 0x000fea0003800000 */
.L_x_53:
[C---:B------:R-:W-:Y:S02]  /*12f0*/  LOP3.LUT R6, R4.reuse, 0xf, RZ, 0xc0, !PT ;  /* 0x0000000f04067812 */ /* 0x040fe400078ec0ff */
[C---:B------:R-:W-:Y:S02]  /*1300*/  LOP3.LUT R14, R4.reuse, 0x7, RZ, 0xc0, !PT ;  /* 0x00000007040e7812 */ /* 0x040fe400078ec0ff */
[C---:B------:R-:W-:Y:S02]  /*1310*/  LOP3.LUT R2, R4.reuse, 0x7ffffff0, RZ, 0xc0, !PT ;  /* 0x7ffffff004027812 */ /* 0x040fe400078ec0ff */
[----:B------:R-:W-:-:S07]  /*1320*/  LOP3.LUT R4, R4, 0x3, RZ, 0xc0, !PT ;  /* 0x0000000304047812 */ /* 0x000fce00078ec0ff */
.L_x_67:
[----:B------:R-:W0:Y:S01]  /*1330*/  LDC R17, c[0x0][0x3b0] ;  /* 0x0000ec00ff117b82 */ /* 0x000e220000000800 */
[----:B------:R-:W-:Y:S01]  /*1340*/  IABS R13, R5 ;  /* 0x00000005000d7213 */ /* 0x000fe20000000000 */
[----:B------:R-:W1:Y:S01]  /*1350*/  LDCU UR5, c[0x0][0x3a4] ;  /* 0x00007480ff0577ac */ /* 0x000e620008000800 */
[----:B------:R-:W-:Y:S02]  /*1360*/  IABS R19, R7 ;  /* 0x0000000700137213 */ /* 0x000fe40000000000 */
[----:B------:R-:W2:Y:S01]  /*1370*/  I2F.RP R16, R13 ;  /* 0x0000000d00107306 */ /* 0x000ea20000209400 */
[----:B------:R-:W-:Y:S01]  /*1380*/  ISETP.NE.AND P5, PT, R5, RZ, PT ;  /* 0x000000ff0500720c */ /* 0x000fe20003fa5270 */
[----:B------:R-:W3:Y:S01]  /*1390*/  LDCU UR8, c[0x0][0x3bc] ;  /* 0x00007780ff0877ac */ /* 0x000ee20008000800 */
[----:B------:R-:W4:Y:S01]  /*13a0*/  LDC R18, c[0x0][0x3a0] ;  /* 0x0000e800ff127b82 */ /* 0x000f220000000800 */
[----:B------:R-:W5:Y:S04]  /*13b0*/  LDCU UR4, c[0x0][0x3c0] ;  /* 0x00007800ff0477ac */ /* 0x000f680008000800 */
[----:B------:R-:W1:Y:S03]  /*13c0*/  I2F.RP R24, R19 ;  /* 0x0000001300187306 */ /* 0x000e660000209400 */
[----:B------:R-:W3:Y:S05]  /*13d0*/  LDC R15, c[0x0][0x3ac] ;  /* 0x0000eb00ff0f7b82 */ /* 0x000eea0000000800 */
[----:B--2---:R-:W2:Y:S01]  /*13e0*/  MUFU.RCP R16, R16 ;  /* 0x0000001000107308 */ /* 0x004ea20000001000 */
[----:B0-----:R-:W-:-:S07]  /*13f0*/  IABS R12, R17 ;  /* 0x00000011000c7213 */ /* 0x001fce0000000000 */
[----:B------:R-:W0:Y:S08]  /*1400*/  I2F.RP R20, R12 ;  /* 0x0000000c00147306 */ /* 0x000e300000209400 */
[----:B-1----:R-:W1:Y:S01]  /*1410*/  MUFU.RCP R24, R24 ;  /* 0x0000001800187308 */ /* 0x002e620000001000 */
[----:B--2---:R-:W-:Y:S01]  /*1420*/  VIADD R8, R16, 0xffffffe ;  /* 0x0ffffffe10087836 */ /* 0x004fe20000000000 */
[----:B---3--:R-:W-:-:S02]  /*1430*/  IABS R16, R15 ;  /* 0x0000000f00107213 */ /* 0x008fc40000000000 */
[----:B------:R-:W-:-:S04]  /*1440*/  ISETP.NE.AND P6, PT, R15, RZ, PT ;  /* 0x000000ff0f00720c */ /* 0x000fc80003fc5270 */
[----:B0-----:R-:W0:Y:S08]  /*1450*/  MUFU.RCP R20, R20 ;  /* 0x0000001400147308 */ /* 0x001e300000001000 */
[----:B------:R2:W3:Y:S01]  /*1460*/  F2I.FTZ.U32.TRUNC.NTZ R9, R8 ;  /* 0x0000000800097305 */ /* 0x0004e2000021f000 */
[----:B-1----:R-:W-:-:S07]  /*1470*/  VIADD R24, R24, 0xffffffe ;  /* 0x0ffffffe18187836 */ /* 0x002fce0000000000 */
[----:B------:R-:W-:Y:S01]  /*1480*/  I2F.RP R23, R16 ;  /* 0x0000001000177306 */ /* 0x000fe20000209400 */
[----:B0-----:R-:W-:Y:S01]  /*1490*/  VIADD R10, R20, 0xffffffe ;  /* 0x0ffffffe140a7836 */ /* 0x001fe20000000000 */
[----:B----4-:R-:W-:Y:S01]  /*14a0*/  IABS R20, R18 ;  /* 0x0000001200147213 */ /* 0x010fe20000000000 */
[----:B--2---:R-:W-:Y:S02]  /*14b0*/  IMAD.MOV.U32 R8, RZ, RZ, RZ ;  /* 0x000000ffff087224 */ /* 0x004fe400078e00ff */
[----:B---3--:R-:W-:-:S03]  /*14c0*/  IMAD.MOV R22, RZ, RZ, -R9 ;  /* 0x000000ffff167224 */ /* 0x008fc600078e0a09 */
[----:B------:R0:W1:Y:S01]  /*14d0*/  F2I.FTZ.U32.TRUNC.NTZ R11, R10 ;  /* 0x0000000a000b7305 */ /* 0x000062000021f000 */
[----:B------:R-:W-:-:S04]  /*14e0*/  IMAD R21, R22, R13, RZ ;  /* 0x0000000d16157224 */ /* 0x000fc800078e02ff */
[----:B------:R-:W-:-:S03]  /*14f0*/  IMAD.HI.U32 R8, R9, R21, R8 ;  /* 0x0000001509087227 */ /* 0x000fc600078e0008 */
[----:B------:R-:W2:Y:S01]  /*1500*/  I2F.RP R25, R20 ;  /* 0x0000001400197306 */ /* 0x000ea20000209400 */
[----:B------:R-:W-:Y:S01]  /*1510*/  IABS R21, R0 ;  /* 0x0000000000157213 */ /* 0x000fe20000000000 */
[----:B0-----:R-:W-:Y:S01]  /*1520*/  IMAD.MOV.U32 R10, RZ, RZ, RZ ;  /* 0x000000ffff0a7224 */ /* 0x001fe200078e00ff */
[----:B------:R-:W-:Y:S01]  /*1530*/  IABS R9, R5 ;  /* 0x0000000500097213 */ /* 0x000fe20000000000 */
[----:B-1----:R-:W-:-:S04]  /*1540*/  IMAD.MOV R27, RZ, RZ, -R11 ;  /* 0x000000ffff1b7224 */ /* 0x002fc800078e0a0b */
[----:B------:R-:W0:Y:S01]  /*1550*/  MUFU.RCP R23, R23 ;  /* 0x0000001700177308 */ /* 0x000e220000001000 */
[----:B------:R-:W-:Y:S02]  /*1560*/  IMAD.MOV R26, RZ, RZ, -R9 ;  /* 0x000000ffff1a7224 */ /* 0x000fe400078e0a09 */
[----:B------:R-:W-:-:S04]  /*1570*/  IMAD R27, R27, R12, RZ ;  /* 0x0000000c1b1b7224 */ /* 0x000fc800078e02ff */
[----:B------:R-:W-:Y:S01]  /*1580*/  IMAD.HI.U32 R22, R11, R27, R10 ;  /* 0x0000001b0b167227 */ /* 0x000fe200078e000a */
[----:B------:R0:W1:Y:S03]  /*1590*/  F2I.FTZ.U32.TRUNC.NTZ R9, R24 ;  /* 0x0000001800097305 */ /* 0x000066000021f000 */
[----:B------:R-:W-:-:S04]  /*15a0*/  IMAD.HI.U32 R10, R8, R21, RZ ;  /* 0x00000015080a7227 */ /* 0x000fc800078e00ff */
[----:B------:R-:W-:Y:S01]  /*15b0*/  IMAD R8, R10, R26, R21 ;  /* 0x0000001a0a087224 */ /* 0x000fe200078e0215 */
[----:B--2---:R2:W3:Y:S01]  /*15c0*/  MUFU.RCP R11, R25 ;  /* 0x00000019000b7308 */ /* 0x0044e20000001000 */
[----:B------:R-:W-:-:S03]  /*15d0*/  IMAD.HI.U32 R22, R22, R21, RZ ;  /* 0x0000001516167227 */ /* 0x000fc600078e00ff */
[----:B------:R-:W-:Y:S01]  /*15e0*/  ISETP.GT.U32.AND P4, PT, R13, R8, PT ;  /* 0x000000080d00720c */ /* 0x000fe20003f84070 */
[----:B0-----:R-:W-:Y:S02]  /*15f0*/  VIADD R24, R23, 0xffffffe ;  /* 0x0ffffffe17187836 */ /* 0x001fe40000000000 */
[----:B-1----:R-:W-:Y:S02]  /*1600*/  IMAD.MOV R26, RZ, RZ, -R9 ;  /* 0x000000ffff1a7224 */ /* 0x002fe400078e0a09 */
[----:B--2---:R-:W-:Y:S02]  /*1610*/  IMAD.MOV R25, RZ, RZ, -R22 ;  /* 0x000000ffff197224 */ /* 0x004fe400078e0a16 */
[----:B------:R-:W-:Y:S02]  /*1620*/  IMAD R23, R26, R19, RZ ;  /* 0x000000131a177224 */ /* 0x000fe400078e02ff */
[----:B------:R-:W-:-:S04]  /*1630*/  IMAD R25, R12, R25, R21 ;  /* 0x000000190c197224 */ /* 0x000fc800078e0215 */
[----:B------:R-:W-:Y:S01]  /*1640*/  @!P4 IMAD.IADD R8, R8, 0x1, -R13 ;  /* 0x000000010808c824 */ /* 0x000fe200078e0a0d */
[----:B------:R-:W-:Y:S01]  /*1650*/  ISETP.GT.U32.AND P2, PT, R12, R25, PT ;  /* 0x000000190c00720c */ /* 0x000fe20003f44070 */
[----:B---3--:R-:W-:Y:S02]  /*1660*/  VIADD R11, R11, 0xffffffe ;  /* 0x0ffffffe0b0b7836 */ /* 0x008fe40000000000 */
[----:B------:R-:W-:Y:S01]  /*1670*/  @!P4 VIADD R10, R10, 0x1 ;  /* 0x000000010a0ac836 */ /* 0x000fe20000000000 */
[----:B------:R-:W-:Y:S01]  /*1680*/  ISETP.GE.U32.AND P3, PT, R8, R13, PT ;  /* 0x0000000d0800720c */ /* 0x000fe20003f66070 */
[----:B------:R-:W-:Y:S01]  /*1690*/  IMAD.MOV.U32 R8, RZ, RZ, RZ ;  /* 0x000000ffff087224 */ /* 0x000fe200078e00ff */
[----:B------:R-:W0:Y:S03]  /*16a0*/  F2I.FTZ.U32.TRUNC.NTZ R13, R24 ;  /* 0x00000018000d7305 */ /* 0x000e26000021f000 */
[----:B------:R-:W-:Y:S01]  /*16b0*/  IMAD.HI.U32 R8, R9, R23, R8 ;  /* 0x0000001709087227 */ /* 0x000fe200078e0008 */
[----:B------:R-:W-:-:S02]  /*16c0*/  LOP3.LUT R9, R0, R5, RZ, 0x3c, !PT ;  /* 0x0000000500097212 */ /* 0x000fc400078e3cff */
[----:B------:R-:W-:Y:S01]  /*16d0*/  LOP3.LUT R23, R0, R17, RZ, 0x3c, !PT ;  /* 0x0000001100177212 */ /* 0x000fe200078e3cff */
[----:B------:R-:W-:Y:S01]  /*16e0*/  @!P2 IMAD.IADD R25, R25, 0x1, -R12 ;  /* 0x000000011919a824 */ /* 0x000fe200078e0a0c */
[----:B------:R-:W1:Y:S01]  /*16f0*/  F2I.FTZ.U32.TRUNC.NTZ R11, R11 ;  /* 0x0000000b000b7305 */ /* 0x000e62000021f000 */
[----:B------:R-:W-:Y:S01]  /*1700*/  ISETP.GE.AND P1, PT, R9, RZ, PT ;  /* 0x000000ff0900720c */ /* 0x000fe20003f26270 */
[----:B------:R-:W-:Y:S01]  /*1710*/  @!P2 VIADD R22, R22, 0x1 ;  /* 0x000000011616a836 */ /* 0x000fe20000000000 */
[----:B------:R-:W-:Y:S01]  /*1720*/  ISETP.GE.AND P0, PT, R23, RZ, PT ;  /* 0x000000ff1700720c */ /* 0x000fe20003f06270 */
[----:B------:R-:W-:Y:S01]  /*1730*/  @P3 VIADD R10, R10, 0x1 ;  /* 0x000000010a0a3836 */ /* 0x000fe20000000000 */
[----:B------:R-:W-:Y:S01]  /*1740*/  ISETP.GE.U32.AND P4, PT, R25, R12, PT ;  /* 0x0000000c1900720c */ /* 0x000fe20003f86070 */
[----:B------:R-:W-:Y:S01]  /*1750*/  IMAD.MOV.U32 R12, RZ, RZ, RZ ;  /* 0x000000ffff0c7224 */ /* 0x000fe200078e00ff */
[----:B------:R-:W-:Y:S01]  /*1760*/  ISETP.NE.AND P3, PT, R17, RZ, PT ;  /* 0x000000ff1100720c */ /* 0x000fe20003f65270 */
[----:B------:R-:W-:-:S02]  /*1770*/  IMAD.MOV.U32 R9, RZ, RZ, R10 ;  /* 0x000000ffff097224 */ /* 0x000fc400078e000a */
[----:B------:R-:W-:Y:S02]  /*1780*/  IMAD.MOV.U32 R10, RZ, RZ, RZ ;  /* 0x000000ffff0a7224 */ /* 0x000fe400078e00ff */
[----:B0-----:R-:W-:Y:S02]  /*1790*/  IMAD.MOV R25, RZ, RZ, -R13 ;  /* 0x000000ffff197224 */ /* 0x001fe400078e0a0d */
[----:B------:R-:W-:Y:S01]  /*17a0*/  @!P1 IMAD.MOV R9, RZ, RZ, -R9 ;  /* 0x000000ffff099224 */ /* 0x000fe200078e0a09 */
[----:B------:R-:W-:Y:S01]  /*17b0*/  @!P5 LOP3.LUT R9, RZ, R5, RZ, 0x33, !PT ;  /* 0x00000005ff09d212 */ /* 0x000fe200078e33ff */
[----:B-1----:R-:W-:Y:S02]  /*17c0*/  IMAD.MOV R23, RZ, RZ, -R11 ;  /* 0x000000ffff177224 */ /* 0x002fe400078e0a0b */
[----:B------:R-:W-:Y:S01]  /*17d0*/  @P4 VIADD R22, R22, 0x1 ;  /* 0x0000000116164836 */ /* 0x000fe20000000000 */
[----:B------:R-:W-:Y:S01]  /*17e0*/  ISETP.GE.AND P5, PT, R9, RZ, PT ;  /* 0x000000ff0900720c */ /* 0x000fe20003fa6270 */
[----:B------:R-:W-:-:S02]  /*17f0*/  IMAD R23, R23, R20, RZ ;  /* 0x0000001417177224 */ /* 0x000fc400078e02ff */
[----:B------:R-:W-:-:S04]  /*1800*/  IMAD.HI.U32 R8, R8, R21, RZ ;  /* 0x0000001508087227 */ /* 0x000fc800078e00ff */
[----:B------:R-:W-:Y:S01]  /*1810*/  IMAD.HI.U32 R10, R11, R23, R10 ;  /* 0x000000170b0a7227 */ /* 0x000fe200078e000a */
[----:B------:R-:W-:-:S03]  /*1820*/  IABS R23, R9 ;  /* 0x0000000900177213 */ /* 0x000fc60000000000 */
[----:B------:R-:W-:Y:S02]  /*1830*/  IMAD R11, R25, R16, RZ ;  /* 0x00000010190b7224 */ /* 0x000fe400078e02ff */
[----:B------:R-:W-:Y:S01]  /*1840*/  @!P0 IMAD.MOV R22, RZ, RZ, -R22 ;  /* 0x000000ffff168224 */ /* 0x000fe200078e0a16 */
[----:B------:R-:W-:Y:S01]  /*1850*/  @!P3 LOP3.LUT R22, RZ, R17, RZ, 0x33, !PT ;  /* 0x00000011ff16b212 */ /* 0x000fe200078e33ff */
[----:B------:R-:W-:Y:S01]  /*1860*/  IMAD.HI.U32 R12, R13, R11, R12 ;  /* 0x0000000b0d0c7227 */ /* 0x000fe200078e000c */
[----:B------:R-:W-:-:S03]  /*1870*/  IABS R13, R7 ;  /* 0x00000007000d7213 */ /* 0x000fc60000000000 */
[----:B------:R-:W-:Y:S01]  /*1880*/  IMAD.MOV.U32 R11, RZ, RZ, R23 ;  /* 0x000000ffff0b7224 */ /* 0x000fe200078e0017 */
[----:B------:R-:W-:Y:S01]  /*1890*/  IABS R23, R22 ;  /* 0x0000001600177213 */ /* 0x000fe20000000000 */
[----:B------:R-:W-:Y:S02]  /*18a0*/  IMAD.MOV R24, RZ, RZ, -R13 ;  /* 0x000000ffff187224 */ /* 0x000fe400078e0a0d */
[----:B------:R-:W-:-:S04]  /*18b0*/  IMAD.HI.U32 R10, R10, R11, RZ ;  /* 0x0000000b0a0a7227 */ /* 0x000fc800078e00ff */
[----:B------:R-:W-:Y:S02]  /*18c0*/  IMAD.MOV R13, RZ, RZ, -R10 ;  /* 0x000000ffff0d7224 */ /* 0x000fe400078e0a0a */
[----:B------:R-:W-:Y:S02]  /*18d0*/  IMAD R10, R8, R24, R21 ;  /* 0x00000018080a7224 */ /* 0x000fe400078e0215 */
[----:B------:R-:W-:Y:S02]  /*18e0*/  IMAD R11, R20, R13, R11 ;  /* 0x0000000d140b7224 */ /* 0x000fe400078e020b */
[----:B------:R-:W-:Y:S01]  /*18f0*/  IMAD.HI.U32 R12, R12, R23, RZ ;  /* 0x000000170c0c7227 */ /* 0x000fe200078e00ff */
[----:B------:R-:W-:Y:S02]  /*1900*/  ISETP.GT.U32.AND P3, PT, R19, R10, PT ;  /* 0x0000000a1300720c */ /* 0x000fe40003f64070 */
[----:B------:R-:W-:Y:S01]  /*1910*/  ISETP.GT.U32.AND P0, PT, R20, R11, PT ;  /* 0x0000000b1400720c */ /* 0x000fe20003f04070 */
[----:B------:R-:W-:-:S04]  /*1920*/  IMAD.MOV R12, RZ, RZ, -R12 ;  /* 0x000000ffff0c7224 */ /* 0x000fc800078e0a0c */
[----:B------:R-:W-:Y:S02]  /*1930*/  IMAD R13, R16, R12, R23 ;  /* 0x0000000c100d7224 */ /* 0x000fe400078e0217 */
[----:B------:R-:W-:-:S03]  /*1940*/  IMAD.MOV.U32 R12, RZ, RZ, RZ ;  /* 0x000000ffff0c7224 */ /* 0x000fc600078e00ff */
[----:B------:R-:W-:Y:S01]  /*1950*/  ISETP.GT.U32.AND P1, PT, R16, R13, PT ;  /* 0x0000000d1000720c */ /* 0x000fe20003f24070 */
[----:B------:R-:W-:Y:S02]  /*1960*/  @!P3 IMAD.IADD R10, R10, 0x1, -R19 ;  /* 0x000000010a0ab824 */ /* 0x000fe400078e0a13 */
[----:B------:R-:W-:Y:S02]  /*1970*/  @!P0 IMAD.IADD R11, R11, 0x1, -R20 ;  /* 0x000000010b0b8824 */ /* 0x000fe400078e0a14 */
[----:B------:R-:W-:Y:S01]  /*1980*/  @!P3 VIADD R8, R8, 0x1 ;  /* 0x000000010808b836 */ /* 0x000fe20000000000 */
[----:B------:R-:W-:Y:S02]  /*1990*/  ISETP.GE.U32.AND P2, PT, R10, R19, PT ;  /* 0x000000130a00720c */ /* 0x000fe40003f46070 */
[----:B------:R-:W-:Y:S02]  /*19a0*/  ISETP.GT.U32.AND P0, PT, R20, R11, PT ;  /* 0x0000000b1400720c */ /* 0x000fe40003f04070 */
[----:B------:R-:W-:-:S02]  /*19b0*/  LOP3.LUT R10, R0, R7, RZ, 0x3c, !PT ;  /* 0x00000007000a7212 */ /* 0x000fc400078e3cff */
[----:B------:R-:W-:Y:S01]  /*19c0*/  ISETP.NE.AND P3, PT, R7, RZ, PT ;  /* 0x000000ff0700720c */ /* 0x000fe20003f65270 */
[----:B------:R-:W-:Y:S01]  /*19d0*/  @!P1 IMAD.IADD R13, R13, 0x1, -R16 ;  /* 0x000000010d0d9824 */ /* 0x000fe200078e0a10 */
[----:B------:R-:W-:-:S04]  /*19e0*/  ISETP.GE.AND P1, PT, R10, RZ, PT ;  /* 0x000000ff0a00720c */ /* 0x000fc80003f26270 */
[----:B------:R-:W-:Y:S01]  /*19f0*/  ISETP.GT.U32.AND P4, PT, R16, R13, PT ;  /* 0x0000000d1000720c */ /* 0x000fe20003f84070 */
[----:B------:R-:W-:Y:S01]  /*1a00*/  @P2 VIADD R8, R8, 0x1 ;  /* 0x0000000108082836 */ /* 0x000fe20000000000 */
[----:B------:R-:W-:Y:S01]  /*1a10*/  ISETP.NE.AND P2, PT, R18, RZ, PT ;  /* 0x000000ff1200720c */ /* 0x000fe20003f45270 */
[----:B------:R-:W-:Y:S01]  /*1a20*/  @!P0 IMAD.IADD R11, R11, 0x1, -R20 ;  /* 0x000000010b0b8824 */ /* 0x000fe200078e0a14 */
[----:B------:R-:W-:-:S03]  /*1a30*/  ISETP.GE.AND P0, PT, R22, RZ, PT ;  /* 0x000000ff1600720c */ /* 0x000fc60003f06270 */
[----:B------:R-:W-:Y:S02]  /*1a40*/  @!P5 IMAD.MOV R11, RZ, RZ, -R11 ;  /* 0x000000ffff0bd224 */ /* 0x000fe400078e0a0b */
[----:B------:R-:W-:Y:S01]  /*1a50*/  @!P1 IMAD.MOV R8, RZ, RZ, -R8 ;  /* 0x000000ffff089224 */ /* 0x000fe200078e0a08 */
[----:B------:R-:W-:-:S03]  /*1a60*/  @!P3 LOP3.LUT R8, RZ, R7, RZ, 0x33, !PT ;  /* 0x00000007ff08b212 */ /* 0x000fc600078e33ff */
[----:B------:R-:W-:Y:S02]  /*1a70*/  @!P4 IMAD.IADD R13, R13, 0x1, -R16 ;  /* 0x000000010d0dc824 */ /* 0x000fe400078e0a10 */
[-C--:B------:R-:W-:Y:S02]  /*1a80*/  @!P2 LOP3.LUT R11, RZ, R18.reuse, RZ, 0x33, !PT ;  /* 0x00000012ff0ba212 */ /* 0x080fe400078e33ff */
[----:B------:R-:W-:Y:S01]  /*1a90*/  @!P0 IMAD.MOV R13, RZ, RZ, -R13 ;  /* 0x000000ffff0d8224 */ /* 0x000fe200078e0a0d */
[----:B------:R-:W-:Y:S01]  /*1aa0*/  @!P6 LOP3.LUT R13, RZ, R15, RZ, 0x33, !PT ;  /* 0x0000000fff0de212 */ /* 0x000fe200078e33ff */
[----:B------:R-:W-:Y:S02]  /*1ab0*/  IMAD.MOV.U32 R15, RZ, RZ, -0x800001 ;  /* 0xff7fffffff0f7424 */ /* 0x000fe400078e00ff */
[----:B------:R-:W-:Y:S02]  /*1ac0*/  IMAD R18, R8, R18, R11 ;  /* 0x0000001208127224 */ /* 0x000fe400078e020b */
[----:B------:R-:W-:-:S02]  /*1ad0*/  IMAD.MOV R11, RZ, RZ, -R22 ;  /* 0x000000ffff0b7224 */ /* 0x000fc400078e0a16 */
[----:B------:R-:W-:Y:S02]  /*1ae0*/  IMAD R18, R18, UR5, RZ ;  /* 0x0000000512127c24 */ /* 0x000fe4000f8e02ff */
[----:B------:R-:W-:Y:S02]  /*1af0*/  IMAD R11, R17, R11, R0 ;  /* 0x0000000b110b7224 */ /* 0x000fe400078e0200 */
[----:B------:R-:W-:Y:S02]  /*1b00*/  IMAD R17, R13, UR8, R18 ;  /* 0x000000080d117c24 */ /* 0x000fe4000f8e0212 */
[----:B------:R-:W-:Y:S02]  /*1b10*/  IMAD.MOV.U32 R13, RZ, RZ, -0x1 ;  /* 0xffffffffff0d7424 */ /* 0x000fe400078e00ff */
[----:B-----5:R-:W-:-:S07]  /*1b20*/  IMAD R11, R11, UR4, RZ ;  /* 0x000000040b0b7c24 */ /* 0x020fce000f8e02ff */
.L_x_66:
[----:B------:R-:W0:Y:S01]  /*1b30*/  LDCU UR4, c[0x0][0x3b8] ;  /* 0x00007700ff0477ac */ /* 0x000e220008000800 */
[----:B------:R-:W-:Y:S02]  /*1b40*/  IMAD.IADD R10, R17, 0x1, R12 ;  /* 0x00000001110a7824 */ /* 0x000fe400078e020c */
[----:B------:R-:W-:Y:S01]  /*1b50*/  VIADD R12, R12, 0x1 ;  /* 0x000000010c0c7836 */ /* 0x000fe20000000000 */
[----:B------:R-:W1:Y:S01]  /*1b60*/  LDCU UR8, c[0x0][0x3b4] ;  /* 0x00007680ff0877ac */ /* 0x000e620008000800 */
[----:B------:R-:W-:Y:S01]  /*1b70*/  IMAD.MOV.U32 R19, RZ, RZ, RZ ;  /* 0x000000ffff137224 */ /* 0x000fe200078e00ff */
[----:B------:R-:W2:Y:S01]  /*1b80*/  LDCU UR5, c[0x0][0x3a8] ;  /* 0x00007500ff0577ac */ /* 0x000ea20008000800 */
[----:B0-----:R-:W-:Y:S01]  /*1b90*/  UISETP.GE.U32.AND UP0, UPT, UR4, 0x10, UPT ;  /* 0x000000100400788c */ /* 0x001fe2000bf06070 */
[----:B-1----:R-:W-:Y:S01]  /*1ba0*/  ISETP.NE.AND P0, PT, R12, UR8, PT ;  /* 0x000000080c007c0c */ /* 0x002fe2000bf05270 */
[----:B--2---:R-:W-:-:S07]  /*1bb0*/  IMAD R10, R10, UR5, R11 ;  /* 0x000000050a0a7c24 */ /* 0x004fce000f8e020b */
[----:B------:R-:W-:Y:S05]  /*1bc0*/  BRA.U !UP0, `(.L_x_61) ;  /* 0x0000000508207547 */ /* 0x000fea000b800000 */
[----:B------:R-:W-:-:S07]  /*1bd0*/  IMAD.MOV.U32 R19, RZ, RZ, RZ ;  /* 0x000000ffff137224 */ /* 0x000fce00078e00ff */
.L_x_62:
        /* <DEDUP_REMOVED lines=13> */
[----:B------:R-:W-:-:S04]  /*1cb0*/  FSEL R15, R26, R15, P3 ;  /* 0x0000000f1a0f7208 */ /* 0x000fc80001800000 */
[----:B---3--:R-:W-:-:S04]  /*1cc0*/  FSETP.GT.AND P1, PT, R28, R15, PT ;  /* 0x0000000f1c00720b */ /* 0x008fc80003f24000 */
[----:B------:R-:W-:Y:S02]  /*1cd0*/  FSEL R27, R28, R15, P1 ;  /* 0x0000000f1c1b7208 */ /* 0x000fe40000800000 */
[----:B------:R-:W2:Y:S02]  /*1ce0*/  LDG.E R15, desc[UR6][R8.64+0x24] ;  /* 0x00002406080f7981 */ /* 0x000ea4000c1e1900 */
[----:B----4-:R-:W-:-:S04]  /*1cf0*/  FSETP.GT.AND P2, PT, R22, R27, PT ;  /* 0x0000001b1600720b */ /* 0x010fc80003f44000 */
[----:B------:R-:W-:Y:S02]  /*1d00*/  FSEL R26, R22, R27, P2 ;  /* 0x0000001b161a7208 */ /* 0x000fe40001000000 */
[----:B------:R-:W3:Y:S02]  /*1d10*/  LDG.E R22, desc[UR6][R8.64+0x28] ;  /* 0x0000280608167981 */ /* 0x000ee4000c1e1900 */
[----:B-----5:R-:W-:-:S04]  /*1d20*/  FSETP.GT.AND P4, PT, R23, R26, PT ;  /* 0x0000001a1700720b */ /* 0x020fc80003f84000 */
[----:B------:R-:W-:Y:S02]  /*1d30*/  FSEL R26, R23, R26, P4 ;  /* 0x0000001a171a7208 */ /* 0x000fe40002000000 */
[----:B------:R-:W4:Y:S02]  /*1d40*/  LDG.E R23, desc[UR6][R8.64+0x2c] ;  /* 0x00002c0608177981 */ /* 0x000f24000c1e1900 */
[----:B------:R-:W-:-:S04]  /*1d50*/  FSETP.GT.AND P6, PT, R25, R26, PT ;  /* 0x0000001a1900720b */ /* 0x000fc80003fc4000 */
[----:B------:R-:W-:Y:S02]  /*1d60*/  FSEL R27, R25, R26, P6 ;  /* 0x0000001a191b7208 */ /* 0x000fe40003000000 */
[----:B------:R-:W5:Y:S02]  /*1d70*/  LDG.E R25, desc[UR6][R8.64+0x30] ;  /* 0x0000300608197981 */ /* 0x000f64000c1e1900 */
[----:B------:R-:W-:Y:S02]  /*1d80*/  FSETP.GT.AND P5, PT, R24, R27, PT ;  /* 0x0000001b1800720b */ /* 0x000fe40003fa4000 */
[----:B------:R-:W-:Y:S01]  /*1d90*/  SEL R13, R16, R13, P3 ;  /* 0x0000000d100d7207 */ /* 0x000fe20001800000 */
[----:B------:R-:W5:Y:S01]  /*1da0*/  LDG.E R26, desc[UR6][R8.64+0x3c] ;  /* 0x00003c06081a7981 */ /* 0x000f62000c1e1900 */
[----:B------:R-:W-:-:S03]  /*1db0*/  FSEL R27, R24, R27, P5 ;  /* 0x0000001b181b7208 */ /* 0x000fc60002800000 */
[----:B------:R-:W5:Y:S01]  /*1dc0*/  LDG.E R24, desc[UR6][R8.64+0x34] ;  /* 0x0000340608187981 */ /* 0x000f62000c1e1900 */
[----:B------:R-:W-:-:S04]  /*1dd0*/  FSETP.GT.AND P3, PT, R18, R27, PT ;  /* 0x0000001b1200720b */ /* 0x000fc80003f64000 */
[----:B------:R-:W-:Y:S02]  /*1de0*/  FSEL R27, R18, R27, P3 ;  /* 0x0000001b121b7208 */ /* 0x000fe40001800000 */
[----:B------:R-:W5:Y:S01]  /*1df0*/  LDG.E R18, desc[UR6][R8.64+0x38] ;  /* 0x0000380608127981 */ /* 0x000f62000c1e1900 */
[----:B------:R-:W-:Y:S01]  /*1e00*/  @P1 VIADD R13, R16, 0x1 ;  /* 0x00000001100d1836 */ /* 0x000fe20000000000 */
[----:B------:R-:W-:Y:S01]  /*1e10*/  FSETP.GT.AND P1, PT, R20, R27, PT ;  /* 0x0000001b1400720b */ /* 0x000fe20003f24000 */
[----:B------:R-:W-:-:S03]  /*1e20*/  @P2 VIADD R13, R16, 0x2 ;  /* 0x00000002100d2836 */ /* 0x000fc60000000000 */
[----:B------:R-:W-:-:S04]  /*1e30*/  FSEL R20, R20, R27, P1 ;  /* 0x0000001b14147208 */ /* 0x000fc80000800000 */
[----:B------:R-:W-:Y:S01]  /*1e40*/  FSETP.GT.AND P2, PT, R21, R20, PT ;  /* 0x000000141500720b */ /* 0x000fe20003f44000 */
[----:B------:R-:W-:-:S03]  /*1e50*/  @P4 VIADD R13, R16, 0x3 ;  /* 0x00000003100d4836 */ /* 0x000fc60000000000 */
[----:B------:R-:W-:Y:S01]  /*1e60*/  FSEL R20, R21, R20, P2 ;  /* 0x0000001415147208 */ /* 0x000fe20001000000 */
[C---:B------:R-:W-:Y:S02]  /*1e70*/  @P6 VIADD R13, R16.reuse, 0x4 ;  /* 0x00000004100d6836 */ /* 0x040fe40000000000 */
[C---:B------:R-:W-:Y:S02]  /*1e80*/  @P5 VIADD R13, R16.reuse, 0x5 ;  /* 0x00000005100d5836 */ /* 0x040fe40000000000 */
[C---:B------:R-:W-:Y:S02]  /*1e90*/  @P3 VIADD R13, R16.reuse, 0x6 ;  /* 0x00000006100d3836 */ /* 0x040fe40000000000 */
[C---:B------:R-:W-:Y:S02]  /*1ea0*/  @P1 VIADD R13, R16.reuse, 0x7 ;  /* 0x00000007100d1836 */ /* 0x040fe40000000000 */
[----:B------:R-:W-:Y:S02]  /*1eb0*/  @P2 VIADD R13, R16, 0x8 ;  /* 0x00000008100d2836 */ /* 0x000fe40000000000 */
        /* <DEDUP_REMOVED lines=10> */
[----:B------:R-:W-:Y:S01]  /*1f60*/  FSEL R25, R24, R25, P1 ;  /* 0x0000001918197208 */ /* 0x000fe20000800000 */
[----:B------:R-:W-:-:S03]  /*1f70*/  @P4 VIADD R13, R16, 0x9 ;  /* 0x00000009100d4836 */ /* 0x000fc60000000000 */
[-C--:B------:R-:W-:Y:S01]  /*1f80*/  FSETP.GT.AND P2, PT, R18, R25.reuse, PT ;  /* 0x000000191200720b */ /* 0x080fe20003f44000 */
[C---:B------:R-:W-:Y:S02]  /*1f90*/  @P6 VIADD R13, R16.reuse, 0xa ;  /* 0x0000000a100d6836 */ /* 0x040fe40000000000 */
[----:B------:R-:W-:Y:S01]  /*1fa0*/  @P5 VIADD R13, R16, 0xb ;  /* 0x0000000b100d5836 */ /* 0x000fe20000000000 */
[----:B------:R-:W-:Y:S01]  /*1fb0*/  FSEL R15, R18, R25, P2 ;  /* 0x00000019120f7208 */ /* 0x000fe20001000000 */
[C---:B------:R-:W-:Y:S02]  /*1fc0*/  @P3 VIADD R13, R16.reuse, 0xc ;  /* 0x0000000c100d3836 */ /* 0x040fe40000000000 */
[----:B------:R-:W-:Y:S01]  /*1fd0*/  @P1 VIADD R13, R16, 0xd ;  /* 0x0000000d100d1836 */ /* 0x000fe20000000000 */
[----:B------:R-:W-:Y:S02]  /*1fe0*/  ISETP.NE.AND P1, PT, R19, R2, PT ;  /* 0x000000021300720c */ /* 0x000fe40003f25270 */
[----:B------:R-:W-:-:S03]  /*1ff0*/  FSETP.GT.AND P4, PT, R26, R15, PT ;  /* 0x0000000f1a00720b */ /* 0x000fc60003f84000 */
[----:B------:R-:W-:Y:S01]  /*2000*/  @P2 VIADD R13, R16, 0xe ;  /* 0x0000000e100d2836 */ /* 0x000fe20000000000 */
[----:B------:R-:W-:-:S09]  /*2010*/  FSEL R15, R26, R15, P4 ;  /* 0x0000000f1a0f7208 */ /* 0x000fd20002000000 */
[----:B------:R-:W-:Y:S01]  /*2020*/  @P4 VIADD R13, R16, 0xf ;  /* 0x0000000f100d4836 */ /* 0x000fe20000000000 */
[----:B------:R-:W-:Y:S06]  /*2030*/  @P1 BRA `(.L_x_62) ;  /* 0xfffffff800e81947 */ /* 0x000fec000383ffff */
[----:B------:R-:W-:-:S07]  /*2040*/  IMAD.MOV.U32 R19, RZ, RZ, R2 ;  /* 0x000000ffff137224 */ /* 0x000fce00078e0002 */
.L_x_61:
        /* <DEDUP_REMOVED lines=19> */
[----:B------:R-:W-:Y:S02]  /*2180*/  FSEL R15, R24, R15, P3 ;  /* 0x0000000f180f7208 */ /* 0x000fe40001800000 */
[----:B------:R-:W-:Y:S02]  /*2190*/  SEL R13, R16, R13, P3 ;  /* 0x0000000d100d7207 */ /* 0x000fe40001800000 */
[----:B---3--:R-:W-:-:S04]  /*21a0*/  FSETP.GT.AND P6, PT, R26, R15, PT ;  /* 0x0000000f1a00720b */ /* 0x008fc80003fc4000 */
[----:B------:R-:W-:-:S04]  /*21b0*/  FSEL R15, R26, R15, P6 ;  /* 0x0000000f1a0f7208 */ /* 0x000fc80003000000 */
[----:B----4-:R-:W-:-:S04]  /*21c0*/  FSETP.GT.AND P5, PT, R28, R15, PT ;  /* 0x0000000f1c00720b */ /* 0x010fc80003fa4000 */
[----:B------:R-:W-:Y:S01]  /*21d0*/  FSEL R15, R28, R15, P5 ;  /* 0x0000000f1c0f7208 */ /* 0x000fe20002800000 */
[----:B------:R-:W-:-:S03]  /*21e0*/  @P6 VIADD R13, R16, 0x1 ;  /* 0x00000001100d6836 */ /* 0x000fc60000000000 */
[----:B-----5:R-:W-:-:S04]  /*21f0*/  FSETP.GT.AND P4, PT, R23, R15, PT ;  /* 0x0000000f1700720b */ /* 0x020fc80003f84000 */
[----:B------:R-:W-:Y:S01]  /*2200*/  FSEL R24, R23, R15, P4 ;  /* 0x0000000f17187208 */ /* 0x000fe20002000000 */
[----:B------:R-:W-:-:S03]  /*2210*/  @P5 VIADD R13, R16, 0x2 ;  /* 0x00000002100d5836 */ /* 0x000fc60000000000 */
[----:B------:R-:W-:-:S04]  /*2220*/  FSETP.GT.AND P2, PT, R21, R24, PT ;  /* 0x000000181500720b */ /* 0x000fc80003f44000 */
        /* <DEDUP_REMOVED lines=10> */
[----:B------:R-:W-:-:S08]  /*22d0*/  @P6 VIADD R13, R16, 0x6 ;  /* 0x00000006100d6836 */ /* 0x000fd00000000000 */
[----:B------:R-:W-:-:S07]  /*22e0*/  @P4 VIADD R13, R16, 0x7 ;  /* 0x00000007100d4836 */ /* 0x000fce0000000000 */
.L_x_64:
        /* <DEDUP_REMOVED lines=23> */
[----:B------:R-:W-:-:S08]  /*2460*/  @P3 VIADD R13, R16, 0x2 ;  /* 0x00000002100d3836 */ /* 0x000fd00000000000 */
[----:B------:R-:W-:-:S07]  /*2470*/  @P4 VIADD R13, R16, 0x3 ;  /* 0x00000003100d4836 */ /* 0x000fce0000000000 */
.L_x_65:
[----:B------:R-:W-:Y:S05]  /*2480*/  @!P5 BRA `(.L_x_63) ;  /* 0x000000000050d947 */ /* 0x000fea0003800000 */
[----:B------:R-:W0:Y:S01]  /*2490*/  LDC.64 R8, c[0x0][0x380] ;  /* 0x0000e000ff087b82 */ /* 0x000e220000000a00 */
[----:B------:R-:W-:-:S04]  /*24a0*/  IMAD.IADD R18, R10, 0x1, R19 ;  /* 0x000000010a127824 */ /* 0x000fc800078e0213 */
[----:B0-----:R-:W-:-:S05]  /*24b0*/  IMAD.WIDE R8, R18, 0x4, R8 ;  /* 0x0000000412087825 */ /* 0x001fca00078e0208 */
[----:B------:R-:W2:Y:S01]  /*24c0*/  LDG.E R10, desc[UR6][R8.64] ;  /* 0x00000006080a7981 */ /* 0x000ea2000c1e1900 */
[----:B------:R-:W-:Y:S02]  /*24d0*/  ISETP.NE.AND P2, PT, R4, 0x1, PT ;  /* 0x000000010400780c */ /* 0x000fe40003f45270 */
[----:B--2---:R-:W-:-:S04]  /*24e0*/  FSETP.GT.AND P1, PT, R10, R15, PT ;  /* 0x0000000f0a00720b */ /* 0x004fc80003f24000 */
[----:B------:R-:W-:Y:S02]  /*24f0*/  FSEL R15, R10, R15, P1 ;  /* 0x0000000f0a0f7208 */ /* 0x000fe40000800000 */
[----:B------:R-:W-:-:S05]  /*2500*/  SEL R13, R18, R13, P1 ;  /* 0x0000000d120d7207 */ /* 0x000fca0000800000 */
[----:B------:R-:W-:Y:S05]  /*2510*/  @!P2 BRA `(.L_x_63) ;  /* 0x00000000002ca947 */ /* 0x000fea0003800000 */
[----:B------:R-:W-:Y:S01]  /*2520*/  ISETP.NE.AND P3, PT, R4, 0x2, PT ;  /* 0x000000020400780c */ /* 0x000fe20003f65270 */
[----:B------:R-:W2:-:S12]  /*2530*/  LDG.E R10, desc[UR6][R8.64+0x4] ;  /* 0x00000406080a7981 */ /* 0x000e98000c1e1900 */
[----:B------:R-:W3:Y:S01]  /*2540*/  @P3 LDG.E R16, desc[UR6][R8.64+0x8] ;  /* 0x0000080608103981 */ /* 0x000ee2000c1e1900 */
[----:B------:R-:W-:Y:S02]  /*2550*/  PLOP3.LUT P4, PT, PT, PT, PT, 0x8, 0x80 ;  /* 0x000000000080781c */ /* 0x000fe40003f8e170 */
[----:B--2---:R-:W-:-:S04]  /*2560*/  FSETP.GT.AND P1, PT, R10, R15, PT ;  /* 0x0000000f0a00720b */ /* 0x004fc80003f24000 */
[----:B------:R-:W-:-:S04]  /*2570*/  FSEL R15, R10, R15, P1 ;  /* 0x0000000f0a0f7208 */ /* 0x000fc80000800000 */
[----:B---3--:R-:W-:-:S05]  /*2580*/  @P3 FSETP.GT.AND P2, PT, R16, R15, PT ;  /* 0x0000000f1000320b */ /* 0x008fca0003f44000 */
[----:B------:R-:W-:Y:S01]  /*2590*/  @P1 VIADD R13, R18, 0x1 ;  /* 0x00000001120d1836 */ /* 0x000fe20000000000 */
[----:B------:R-:W-:Y:S02]  /*25a0*/  @P3 PLOP3.LUT P4, PT, P2, PT, PT, 0x80, 0x8 ;  /* 0x000000000008381c */ /* 0x000fe4000178f070 */
[----:B------:R-:W-:-:S11]  /*25b0*/  @P3 FSEL R15, R16, R15, P2 ;  /* 0x0000000f100f3208 */ /* 0x000fd60001000000 */
[----:B------:R-:W-:-:S07]  /*25c0*/  @P4 VIADD R13, R18, 0x2 ;  /* 0x00000002120d4836 */ /* 0x000fce0000000000 */
.L_x_63:
[----:B------:R-:W-:Y:S05]  /*25d0*/  @P0 BRA `(.L_x_66) ;  /* 0xfffffff400540947 */ /* 0x000fea000383ffff */
[----:B------:R-:W0:Y:S01]  /*25e0*/  LDC.64 R8, c[0x0][0x388] ;  /* 0x0000e200ff087b82 */ /* 0x000e220000000a00 */
[----:B------:R-:W1:Y:S01]  /*25f0*/  LDCU UR4, c[0x0][0x398] ;  /* 0x00007300ff0477ac */ /* 0x000e620008000800 */
[----:B------:R-:W-:-:S06]  /*2600*/  I2FP.F32.S32 R13, R13 ;  /* 0x0000000d000d7245 */ /* 0x000fcc0000201400 */
[----:B------:R-:W2:Y:S01]  /*2610*/  LDC.64 R10, c[0x0][0x390] ;  /* 0x0000e400ff0a7b82 */ /* 0x000ea20000000a00 */
[----:B0-----:R-:W-:-:S05]  /*2620*/  IMAD.WIDE R8, R0, 0x4, R8 ;  /* 0x0000000400087825 */ /* 0x001fca00078e0208 */
[----:B------:R0:W-:Y:S01]  /*2630*/  STG.E desc[UR6][R8.64], R15 ;  /* 0x0000000f08007986 */ /* 0x0001e2000c101906 */
[----:B--2---:R-:W-:-:S04]  /*2640*/  IMAD.WIDE R10, R0, 0x4, R10 ;  /* 0x00000004000a7825 */ /* 0x004fc800078e020a */
[----:B------:R-:W-:Y:S01]  /*2650*/  IMAD.IADD R0, R3, 0x1, R0 ;  /* 0x0000000103007824 */ /* 0x000fe200078e0200 */
[----:B------:R0:W-:Y:S04]  /*2660*/  STG.E desc[UR6][R10.64], R13 ;  /* 0x0000000d0a007986 */ /* 0x0001e8000c101906 */
[----:B-1----:R-:W-:-:S13]  /*2670*/  ISETP.GE.AND P0, PT, R0, UR4, PT ;  /* 0x0000000400007c0c */ /* 0x002fda000bf06270 */
[----:B0-----:R-:W-:Y:S05]  /*2680*/  @!P0 BRA `(.L_x_67) ;  /* 0xffffffec00288947 */ /* 0x001fea000383ffff */
[----:B------:R-:W-:Y:S05]  /*2690*/  EXIT ;  /* 0x000000000000794d */ /* 0x000fea0003800000 */
.L_x_52:
[----:B------:R-:W0:Y:S02]  /*26a0*/  LDCU.64 UR8, c[0x0][0x390] ;  /* 0x00007200ff0877ac */ /* 0x000e240008000a00 */
[----:B0-----:R-:W-:-:S04]  /*26b0*/  UISETP.NE.U32.AND UP0, UPT, UR8, URZ, UPT ;  /* 0x000000ff0800728c */ /* 0x001fc8000bf05070 */
[----:B------:R-:W-:-:S09]  /*26c0*/  UISETP.NE.AND.EX UP0, UPT, UR9, URZ, UPT, UP0 ;  /* 0x000000ff0900728c */ /* 0x000fd2000bf05300 */
[----:B------:R-:W-:Y:S05]  /*26d0*/  BRA.U !UP0, `(.L_x_68) ;  /* 0x0000000108307547 */ /* 0x000fea000b800000 */
[----:B------:R-:W0:Y:S01]  /*26e0*/  LDC.64 R8, c[0x0][0x388] ;  /* 0x0000e200ff087b82 */ /* 0x000e220000000a00 */
[----:B------:R-:W-:Y:S02]  /*26f0*/  IMAD.MOV.U32 R15, RZ, RZ, -0x800001 ;  /* 0xff7fffffff0f7424 */ /* 0x000fe400078e00ff */
[----:B------:R-:W-:-:S05]  /*2700*/  IMAD.MOV.U32 R13, RZ, RZ, -0x40800000 ;  /* 0xbf800000ff0d7424 */ /* 0x000fca00078e00ff */
[----:B------:R-:W1:Y:S02]  /*2710*/  LDC.64 R10, c[0x0][0x390] ;  /* 0x0000e400ff0a7b82 */ /* 0x000e640000000a00 */
.L_x_69:
[----:B0-----:R-:W-:-:S04]  /*2720*/  IMAD.WIDE R4, R0, 0x4, R8 ;  /* 0x0000000400047825 */ /* 0x001fc800078e0208 */
[----:B-1----:R-:W-:Y:S01]  /*2730*/  IMAD.WIDE R6, R0, 0x4, R10 ;  /* 0x0000000400067825 */ /* 0x002fe200078e020a */
[----:B------:R2:W-:Y:S03]  /*2740*/  STG.E desc[UR6][R4.64], R15 ;  /* 0x0000000f04007986 */ /* 0x0005e6000c101906 */
[----:B------:R-:W-:Y:S01]  /*2750*/  IMAD.IADD R0, R3, 0x1, R0 ;  /* 0x0000000103007824 */ /* 0x000fe200078e0200 */
[----:B------:R2:W-:Y:S04]  /*2760*/  STG.E desc[UR6][R6.64], R13 ;  /* 0x0000000d06007986 */ /* 0x0005e8000c101906 */
[----:B------:R-:W-:-:S13]  /*2770*/  ISETP.GE.AND P0, PT, R0, UR5, PT ;  /* 0x0000000500007c0c */ /* 0x000fda000bf06270 */
[----:B--2---:R-:W-:Y:S05]  /*2780*/  @!P0 BRA `(.L_x_69) ;  /* 0xfffffffc00e48947 */ /* 0x004fea000383ffff */
[----:B------:R-:W-:Y:S05]  /*2790*/  EXIT ;  /* 0x000000000000794d */ /* 0x000fea0003800000 */
.L_x_68:
[----:B------:R-:W0:Y:S01]  /*27a0*/  LDC.64 R4, c[0x0][0x388] ;  /* 0x0000e200ff047b82 */ /* 0x000e220000000a00 */
[----:B------:R-:W-:-:S07]  /*27b0*/  IMAD.MOV.U32 R9, RZ, RZ, -0x800001 ;  /* 0xff7fffffff097424 */ /* 0x000fce00078e00ff */
.L_x_70:
[----:B0-----:R-:W-:-:S04]  /*27c0*/  IMAD.WIDE R6, R0, 0x4, R4 ;  /* 0x0000000400067825 */ /* 0x001fc800078e0204 */
[----:B------:R-:W-:Y:S01]  /*27d0*/  IMAD.IADD R0, R3, 0x1, R0 ;  /* 0x0000000103007824 */ /* 0x000fe200078e0200 */
[----:B------:R1:W-:Y:S04]  /*27e0*/  STG.E desc[UR6][R6.64], R9 ;  /* 0x0000000906007986 */ /* 0x0003e8000c101906 */
[----:B------:R-:W-:-:S13]  /*27f0*/  ISETP.GE.AND P0, PT, R0, UR5, PT ;  /* 0x0000000500007c0c */ /* 0x000fda000bf06270 */
[----:B-1----:R-:W-:Y:S05]  /*2800*/  @!P0 BRA `(.L_x_70) ;  /* 0xfffffffc00ec8947 */ /* 0x002fea000383ffff */
[----:B------:R-:W-:Y:S05]  /*2810*/  EXIT ;  /* 0x000000000000794d */ /* 0x000fea0003800000 */
.L_x_51:
        /* <DEDUP_REMOVED lines=8> */
.L_x_72:
        /* <DEDUP_REMOVED lines=8> */
.L_x_71:
[----:B------:R-:W0:Y:S01]  /*2920*/  LDC.64 R4, c[0x0][0x388] ;  /* 0x0000e200ff047b82 */ /* 0x000e220000000a00 */
[----:B------:R-:W-:-:S07]  /*2930*/  IMAD.MOV.U32 R9, RZ, RZ, -0x800001 ;  /* 0xff7fffffff097424 */ /* 0x000fce00078e00ff */
.L_x_73:
[----:B0-----:R-:W-:-:S04]  /*2940*/  IMAD.WIDE R6, R0, 0x4, R4 ;  /* 0x0000000400067825 */ /* 0x001fc800078e0204 */
[----:B------:R-:W-:Y:S01]  /*2950*/  IMAD.IADD R0, R3, 0x1, R0 ;  /* 0x0000000103007824 */ /* 0x000fe200078e0200 */
[----:B------:R1:W-:Y:S04]  /*2960*/  STG.E desc[UR6][R6.64], R9 ;  /* 0x0000000906007986 */ /* 0x0003e8000c101906 */
[----:B------:R-:W-:-:S13]  /*2970*/  ISETP.GE.AND P0, PT, R0, UR5, PT ;  /* 0x0000000500007c0c */ /* 0x000fda000bf06270 */
[----:B-1----:R-:W-:Y:S05]  /*2980*/  @!P0 BRA `(.L_x_73) ;  /* 0xfffffffc00ec8947 */ /* 0x002fea000383ffff */
[----:B------:R-:W-:Y:S05]  /*2990*/  EXIT ;  /* 0x000000000000794d */ /* 0x000fea0003800000 */
.L_x_74:
        /* <DEDUP_REMOVED lines=14> */
.L_x_115:


//--------------------- .text._Z21nchw_to_matrix_kernelPKfPfiiii --------------------------
	.section	.text._Z21nchw_to_matrix_kernelPKfPfiiii,"ax",@progbits
	.align	128
        .global         _Z21nchw_to_matrix_kernelPKfPfiiii
        .type           _Z21nchw_to_matrix_kernelPKfPfiiii,@function
        .size           _Z21nchw_to_matrix_kernelPKfPfiiii,(.L_x_116 - _Z21nchw_to_matrix_kernelPKfPfiiii)
        .other          _Z21nchw_to_matrix_kernelPKfPfiiii,@"STO_CUDA_ENTRY STV_DEFAULT"
_Z21nchw_to_matrix_kernelPKfPfiiii:
.text._Z21nchw_to_matrix_kernelPKfPfiiii:
[----:B------:R-:W-:Y:S01]  /*0000*/  LDC R1, c[0x0][0x37c] ;  /* 0x0000df00ff017b82 */ /* 0x000fe20000000800 */
[----:B------:R-:W0:Y:S07]  /*0010*/  S2R R9, SR_TID.X ;  /* 0x0000000000097919 */ /* 0x000e2e0000002100 */
[----:B------:R-:W1:Y:S08]  /*0020*/  LDC.64 R4, c[0x0][0x390] ;  /* 0x0000e400ff047b82 */ /* 0x000e700000000a00 */
[----:B------:R-:W2:Y:S08]  /*0030*/  LDC.64 R2, c[0x0][0x398] ;  /* 0x0000e600ff027b82 */ /* 0x000eb00000000a00 */
[----:B------:R-:W0:Y:S08]  /*0040*/  S2UR UR4, SR_CTAID.X ;  /* 0x00000000000479c3 */ /* 0x000e300000002500 */
[----:B------:R-:W0:Y:S01]  /*0050*/  LDC R14, c[0x0][0x360] ;  /* 0x0000d800ff0e7b82 */ /* 0x000e220000000800 */
[----:B-1----:R-:W-:-:S02]  /*0060*/  IMAD R7, R5, R4, RZ ;  /* 0x0000000405077224 */ /* 0x002fc400078e02ff */
[----:B--2---:R-:W-:-:S04]  /*0070*/  IMAD R12, R3, R2, RZ ;  /* 0x00000002030c7224 */ /* 0x004fc800078e02ff */
[----:B------:R-:W-:Y:S02]  /*0080*/  IMAD R7, R12, R7, RZ ;  /* 0x000000070c077224 */ /* 0x000fe400078e02ff */
[----:B0-----:R-:W-:-:S05]  /*0090*/  IMAD R14, R14, UR4, R9 ;  /* 0x000000040e0e7c24 */ /* 0x001fca000f8e0209 */
[----:B------:R-:W-:-:S13]  /*00a0*/  ISETP.GE.AND P0, PT, R14, R7, PT ;  /* 0x000000070e00720c */ /* 0x000fda0003f06270 */
[----:B------:R-:W-:Y:S05]  /*00b0*/  @P0 EXIT ;  /* 0x000000000000094d */ /* 0x000fea0003800000 */
[----:B------:R-:W0:Y:S01]  /*00c0*/  LDC.64 R6, c[0x0][0x380] ;  /* 0x0000e000ff067b82 */ /* 0x000e220000000a00 */
[----:B------:R-:W1:Y:S01]  /*00d0*/  LDCU.64 UR4, c[0x0][0x358] ;  /* 0x00006b00ff0477ac */ /* 0x000e620008000a00 */
[----:B0-----:R-:W-:-:S05]  /*00e0*/  IMAD.WIDE R6, R14, 0x4, R6 ;  /* 0x000000040e067825 */ /* 0x001fca00078e0206 */
[----:B-1----:R0:W2:Y:S01]  /*00f0*/  LDG.E R0, desc[UR4][R6.64] ;  /* 0x0000000406007981 */ /* 0x0020a2000c1e1900 */
[-C--:B------:R-:W-:Y:S02]  /*0100*/  IABS R9, R12.reuse ;  /* 0x0000000c00097213 */ /* 0x080fe40000000000 */
[----:B------:R-:W-:Y:S02]  /*0110*/  IABS R8, R3 ;  /* 0x0000000300087213 */ /* 0x000fe40000000000 */
[----:B------:R-:W1:Y:S01]  /*0120*/  I2F.RP R15, R9 ;  /* 0x00000009000f7306 */ /* 0x000e620000209400 */
[----:B------:R-:W-:Y:S02]  /*0130*/  IABS R16, R5 ;  /* 0x0000000500107213 */ /* 0x000fe40000000000 */
[----:B------:R-:W-:Y:S02]  /*0140*/  IABS R18, R12 ;  /* 0x0000000c00127213 */ /* 0x000fe40000000000 */
[----:B------:R-:W-:-:S03]  /*0150*/  ISETP.NE.AND P6, PT, R12, RZ, PT ;  /* 0x000000ff0c00720c */ /* 0x000fc60003fc5270 */
[----:B------:R-:W3:Y:S08]  /*0160*/  I2F.RP R13, R8 ;  /* 0x00000008000d7306 */ /* 0x000ef00000209400 */
[----:B-1----:R-:W0:Y:S08]  /*0170*/  MUFU.RCP R15, R15 ;  /* 0x0000000f000f7308 */ /* 0x002e300000001000 */
[----:B---3--:R-:W1:Y:S08]  /*0180*/  MUFU.RCP R13, R13 ;  /* 0x0000000d000d7308 */ /* 0x008e700000001000 */
[----:B------:R-:W-:Y:S01]  /*0190*/  I2F.RP R19, R16 ;  /* 0x0000001000137306 */ /* 0x000fe20000209400 */
[----:B0-----:R-:W-:Y:S01]  /*01a0*/  VIADD R6, R15, 0xffffffe ;  /* 0x0ffffffe0f067836 */ /* 0x001fe20000000000 */
[----:B------:R-:W-:-:S06]  /*01b0*/  IABS R15, R2 ;  /* 0x00000002000f7213 */ /* 0x000fcc0000000000 */
[----:B------:R-:W0:Y:S01]  /*01c0*/  F2I.FTZ.U32.TRUNC.NTZ R7, R6 ;  /* 0x0000000600077305 */ /* 0x000e22000021f000 */
[----:B-1----:R-:W-:-:S07]  /*01d0*/  VIADD R10, R13, 0xffffffe ;  /* 0x0ffffffe0d0a7836 */ /* 0x002fce0000000000 */
[----:B------:R1:W3:Y:S01]  /*01e0*/  F2I.FTZ.U32.TRUNC.NTZ R11, R10 ;  /* 0x0000000a000b7305 */ /* 0x0002e2000021f000 */
[----:B0-----:R-:W-:-:S07]  /*01f0*/  IMAD.MOV R6, RZ, RZ, -R7 ;  /* 0x000000ffff067224 */ /* 0x001fce00078e0a07 */
[----:B------:R-:W0:Y:S01]  /*0200*/  MUFU.RCP R19, R19 ;  /* 0x0000001300137308 */ /* 0x000e220000001000 */
[----:B-1----:R-:W-:Y:S02]  /*0210*/  IMAD.MOV.U32 R10, RZ, RZ, RZ ;  /* 0x000000ffff0a7224 */ /* 0x002fe400078e00ff */
[----:B------:R-:W-:Y:S02]  /*0220*/  IMAD R21, R6, R9, RZ ;  /* 0x0000000906157224 */ /* 0x000fe400078e02ff */
[----:B------:R-:W-:Y:S01]  /*0230*/  HFMA2 R6, -RZ, RZ, 0, 0 ;  /* 0x00000000ff067431 */ /* 0x000fe200000001ff */
[----:B---3--:R-:W-:-:S05]  /*0240*/  IADD3 R17, PT, PT, RZ, -R11, RZ ;  /* 0x8000000bff117210 */ /* 0x008fca0007ffe0ff */
[----:B------:R-:W-:Y:S01]  /*0250*/  IMAD R13, R17, R8, RZ ;  /* 0x00000008110d7224 */ /* 0x000fe200078e02ff */
[----:B------:R-:W-:Y:S01]  /*0260*/  IABS R17, R14 ;  /* 0x0000000e00117213 */ /* 0x000fe20000000000 */
[----:B------:R-:W-:Y:S01]  /*0270*/  IMAD.HI.U32 R20, R7, R21, R6 ;  /* 0x0000001507147227 */ /* 0x000fe200078e0006 */
[----:B0-----:R-:W-:-:S03]  /*0280*/  IADD3 R19, PT, PT, R19, 0xffffffe, RZ ;  /* 0x0ffffffe13137810 */ /* 0x001fc60007ffe0ff */
[----:B------:R-:W-:Y:S02]  /*0290*/  IMAD.HI.U32 R10, R11, R13, R10 ;  /* 0x0000000d0b0a7227 */ /* 0x000fe400078e000a */
[----:B------:R-:W0:Y:S02]  /*02a0*/  I2F.RP R11, R15 ;  /* 0x0000000f000b7306 */ /* 0x000e240000209400 */
[----:B------:R-:W-:Y:S02]  /*02b0*/  IMAD.MOV R7, RZ, RZ, -R18 ;  /* 0x000000ffff077224 */ /* 0x000fe400078e0a12 */
[----:B------:R-:W-:-:S04]  /*02c0*/  IMAD.HI.U32 R6, R10, R17, RZ ;  /* 0x000000110a067227 */ /* 0x000fc800078e00ff */
[----:B------:R-:W-:-:S04]  /*02d0*/  IMAD.HI.U32 R10, R20, R17, RZ ;  /* 0x00000011140a7227 */ /* 0x000fc800078e00ff */
[----:B------:R-:W-:Y:S02]  /*02e0*/  IMAD.MOV R21, RZ, RZ, -R6 ;  /* 0x000000ffff157224 */ /* 0x000fe400078e0a06 */
[----:B------:R-:W-:Y:S01]  /*02f0*/  IMAD R13, R12, R5, RZ ;  /* 0x000000050c0d7224 */ /* 0x000fe200078e02ff */
[----:B0-----:R-:W-:Y:S01]  /*0300*/  MUFU.RCP R11, R11 ;  /* 0x0000000b000b7308 */ /* 0x001fe20000001000 */
[--C-:B------:R-:W-:Y:S02]  /*0310*/  IMAD R20, R10, R7, R17.reuse ;  /* 0x000000070a147224 */ /* 0x100fe400078e0211 */
[C---:B------:R-:W-:Y:S01]  /*0320*/  IMAD R21, R8.reuse, R21, R17 ;  /* 0x0000001508157224 */ /* 0x040fe200078e0211 */
[----:B------:R-:W-:Y:S02]  /*0330*/  IABS R18, R13 ;  /* 0x0000000d00127213 */ /* 0x000fe40000000000 */
[----:B------:R-:W-:Y:S02]  /*0340*/  ISETP.GT.U32.AND P5, PT, R9, R20, PT ;  /* 0x000000140900720c */ /* 0x000fe40003fa4070 */
[----:B------:R-:W-:Y:S01]  /*0350*/  ISETP.GT.U32.AND P0, PT, R8, R21, PT ;  /* 0x000000150800720c */ /* 0x000fe20003f04070 */
[----:B------:R-:W0:Y:S08]  /*0360*/  I2F.RP R22, R18 ;  /* 0x0000001200167306 */ /* 0x000e300000209400 */
[----:B------:R-:W1:Y:S02]  /*0370*/  F2I.FTZ.U32.TRUNC.NTZ R7, R19 ;  /* 0x0000001300077305 */ /* 0x000e64000021f000 */
[----:B------:R-:W-:-:S02]  /*0380*/  @!P5 IMAD.IADD R20, R20, 0x1, -R9 ;  /* 0x000000011414d824 */ /* 0x000fc400078e0a09 */
[----:B------:R-:W-:Y:S02]  /*0390*/  @!P0 IMAD.IADD R21, R21, 0x1, -R8 ;  /* 0x0000000115158824 */ /* 0x000fe400078e0a08 */
[----:B------:R-:W-:Y:S01]  /*03a0*/  @!P0 VIADD R6, R6, 0x1 ;  /* 0x0000000106068836 */ /* 0x000fe20000000000 */
[----:B------:R-:W-:Y:S01]  /*03b0*/  ISETP.GE.U32.AND P1, PT, R20, R9, PT ;  /* 0x000000091400720c */ /* 0x000fe20003f26070 */
[----:B0-----:R-:W0:Y:S01]  /*03c0*/  MUFU.RCP R22, R22 ;  /* 0x0000001600167308 */ /* 0x001e220000001000 */
[----:B------:R-:W-:Y:S01]  /*03d0*/  IADD3 R9, PT, PT, R11, 0xffffffe, RZ ;  /* 0x0ffffffe0b097810 */ /* 0x000fe20007ffe0ff */
[----:B------:R-:W-:Y:S01]  /*03e0*/  @!P5 VIADD R10, R10, 0x1 ;  /* 0x000000010a0ad836 */ /* 0x000fe20000000000 */
[----:B------:R-:W-:Y:S02]  /*03f0*/  ISETP.GE.U32.AND P2, PT, R21, R8, PT ;  /* 0x000000081500720c */ /* 0x000fe40003f46070 */
[C---:B------:R-:W-:Y:S02]  /*0400*/  LOP3.LUT R11, R14.reuse, R12, RZ, 0x3c, !PT ;  /* 0x0000000c0e0b7212 */ /* 0x040fe400078e3cff */
[----:B------:R-:W-:Y:S01]  /*0410*/  LOP3.LUT R8, R14, R3, RZ, 0x3c, !PT ;  /* 0x000000030e087212 */ /* 0x000fe200078e3cff */
[----:B------:R-:W3:Y:S01]  /*0420*/  F2I.FTZ.U32.TRUNC.NTZ R9, R9 ;  /* 0x0000000900097305 */ /* 0x000ee2000021f000 */
[----:B------:R-:W-:Y:S01]  /*0430*/  ISETP.GE.AND P4, PT, R11, RZ, PT ;  /* 0x000000ff0b00720c */ /* 0x000fe20003f86270 */
[----:B-1----:R-:W-:Y:S01]  /*0440*/  IMAD.MOV R21, RZ, RZ, -R7 ;  /* 0x000000ffff157224 */ /* 0x002fe200078e0a07 */
[----:B------:R-:W-:-:S02]  /*0450*/  ISETP.GE.AND P3, PT, R8, RZ, PT ;  /* 0x000000ff0800720c */ /* 0x000fc40003f66270 */
[----:B------:R-:W-:Y:S01]  /*0460*/  @P1 IADD3 R10, PT, PT, R10, 0x1, RZ ;  /* 0x000000010a0a1810 */ /* 0x000fe20007ffe0ff */
[----:B------:R-:W-:Y:S01]  /*0470*/  IMAD R21, R21, R16, RZ ;  /* 0x0000001015157224 */ /* 0x000fe200078e02ff */
[----:B------:R-:W-:Y:S01]  /*0480*/  ISETP.NE.AND P5, PT, R3, RZ, PT ;  /* 0x000000ff0300720c */ /* 0x000fe20003fa5270 */
[----:B------:R-:W-:Y:S01]  /*0490*/  @P2 VIADD R6, R6, 0x1 ;  /* 0x0000000106062836 */ /* 0x000fe20000000000 */
[----:B------:R-:W-:Y:S01]  /*04a0*/  MOV R20, R10 ;  /* 0x0000000a00147202 */ /* 0x000fe20000000f00 */
[----:B0-----:R-:W-:-:S03]  /*04b0*/  VIADD R22, R22, 0xffffffe ;  /* 0x0ffffffe16167836 */ /* 0x001fc60000000000 */
[----:B------:R-:W-:Y:S01]  /*04c0*/  MOV R19, R6 ;  /* 0x0000000600137202 */ /* 0x000fe20000000f00 */
[----:B------:R0:W1:Y:S01]  /*04d0*/  F2I.FTZ.U32.TRUNC.NTZ R11, R22 ;  /* 0x00000016000b7305 */ /* 0x000062000021f000 */
[----:B---3--:R-:W-:Y:S01]  /*04e0*/  IADD3 R8, PT, PT, RZ, -R9, RZ ;  /* 0x80000009ff087210 */ /* 0x008fe20007ffe0ff */
[----:B------:R-:W-:Y:S01]  /*04f0*/  IMAD.MOV.U32 R6, RZ, RZ, RZ ;  /* 0x000000ffff067224 */ /* 0x000fe200078e00ff */
[----:B------:R-:W-:Y:S01]  /*0500*/  @!P3 IADD3 R19, PT, PT, -R19, RZ, RZ ;  /* 0x000000ff1313b210 */ /* 0x000fe20007ffe1ff */
[----:B------:R-:W-:Y:S01]  /*0510*/  @!P4 IMAD.MOV R20, RZ, RZ, -R20 ;  /* 0x000000ffff14c224 */ /* 0x000fe200078e0a14 */
[----:B------:R-:W-:Y:S01]  /*0520*/  @!P6 LOP3.LUT R20, RZ, R12, RZ, 0x33, !PT ;  /* 0x0000000cff14e212 */ /* 0x000fe200078e33ff */
[----:B------:R-:W-:Y:S01]  /*0530*/  IMAD.HI.U32 R10, R7, R21, R6 ;  /* 0x00000015070a7227 */ /* 0x000fe200078e0006 */
[----:B------:R-:W-:Y:S02]  /*0540*/  @!P5 LOP3.LUT R19, RZ, R3, RZ, 0x33, !PT ;  /* 0x00000003ff13d212 */ /* 0x000fe400078e33ff */
[----:B------:R-:W-:Y:S01]  /*0550*/  IABS R7, R20 ;  /* 0x0000001400077213 */ /* 0x000fe20000000000 */
[----:B------:R-:W-:-:S02]  /*0560*/  IMAD R21, R8, R15, RZ ;  /* 0x0000000f08157224 */ /* 0x000fc400078e02ff */
[----:B------:R-:W-:Y:S01]  /*0570*/  HFMA2 R8, -RZ, RZ, 0, 0 ;  /* 0x00000000ff087431 */ /* 0x000fe200000001ff */
[----:B------:R-:W-:Y:S02]  /*0580*/  IABS R6, R19 ;  /* 0x0000001300067213 */ /* 0x000fe40000000000 */
[----:B0-----:R-:W-:Y:S01]  /*0590*/  IABS R22, R13 ;  /* 0x0000000d00167213 */ /* 0x001fe20000000000 */
[----:B-1----:R-:W-:-:S04]  /*05a0*/  IMAD.MOV R23, RZ, RZ, -R11 ;  /* 0x000000ffff177224 */ /* 0x002fc800078e0a0b */
[----:B------:R-:W-:Y:S02]  /*05b0*/  IMAD R23, R23, R18, RZ ;  /* 0x0000001217177224 */ /* 0x000fe400078e02ff */
[----:B------:R-:W-:-:S04]  /*05c0*/  IMAD.HI.U32 R9, R9, R21, R8 ;  /* 0x0000001509097227 */ /* 0x000fc800078e0008 */
[----:B------:R-:W-:-:S04]  /*05d0*/  IMAD.HI.U32 R8, R10, R7, RZ ;  /* 0x000000070a087227 */ /* 0x000fc800078e00ff */
[----:B------:R-:W-:Y:S01]  /*05e0*/  IMAD.MOV.U32 R10, RZ, RZ, RZ ;  /* 0x000000ffff0a7224 */ /* 0x000fe200078e00ff */
[----:B------:R-:W-:Y:S01]  /*05f0*/  IADD3 R21, PT, PT, -R8, RZ, RZ ;  /* 0x000000ff08157210 */ /* 0x000fe20007ffe1ff */
[----:B------:R-:W-:-:S04]  /*0600*/  IMAD.HI.U32 R9, R9, R6, RZ ;  /* 0x0000000609097227 */ /* 0x000fc800078e00ff */
[----:B------:R-:W-:Y:S01]  /*0610*/  IMAD.HI.U32 R10, R11, R23, R10 ;  /* 0x000000170b0a7227 */ /* 0x000fe200078e000a */
[----:B------:R-:W-:-:S03]  /*0620*/  IADD3 R8, PT, PT, -R9, RZ, RZ ;  /* 0x000000ff09087210 */ /* 0x000fc60007ffe1ff */
[----:B------:R-:W-:Y:S02]  /*0630*/  IMAD.MOV R22, RZ, RZ, -R22 ;  /* 0x000000ffff167224 */ /* 0x000fe400078e0a16 */
[----:B------:R-:W-:Y:S02]  /*0640*/  IMAD R9, R16, R21, R7 ;  /* 0x0000001510097224 */ /* 0x000fe400078e0207 */
[----:B------:R-:W-:Y:S02]  /*0650*/  IMAD.MOV.U32 R7, RZ, RZ, R22 ;  /* 0x000000ffff077224 */ /* 0x000fe400078e0016 */
[----:B------:R-:W-:Y:S01]  /*0660*/  IMAD.HI.U32 R10, R10, R17, RZ ;  /* 0x000000110a0a7227 */ /* 0x000fe200078e00ff */
[----:B------:R-:W-:-:S03]  /*0670*/  ISETP.GT.U32.AND P1, PT, R16, R9, PT ;  /* 0x000000091000720c */ /* 0x000fc60003f24070 */
[----:B------:R-:W-:Y:S01]  /*0680*/  IMAD R8, R15, R8, R6 ;  /* 0x000000080f087224 */ /* 0x000fe200078e0206 */
[----:B------:R-:W-:Y:S01]  /*0690*/  LOP3.LUT R6, R14, R13, RZ, 0x3c, !PT ;  /* 0x0000000d0e067212 */ /* 0x000fe200078e3cff */
[----:B------:R-:W-:-:S03]  /*06a0*/  IMAD R17, R10, R7, R17 ;  /* 0x000000070a117224 */ /* 0x000fc600078e0211 */
[----:B------:R-:W-:Y:S02]  /*06b0*/  ISETP.GT.U32.AND P0, PT, R15, R8, PT ;  /* 0x000000080f00720c */ /* 0x000fe40003f04070 */
[----:B------:R-:W-:-:S03]  /*06c0*/  ISETP.GT.U32.AND P2, PT, R18, R17, PT ;  /* 0x000000111200720c */ /* 0x000fc60003f44070 */
[----:B------:R-:W-:Y:S02]  /*06d0*/  @!P1 IADD3 R9, PT, PT, R9, -R16, RZ ;  /* 0x8000001009099210 */ /* 0x000fe40007ffe0ff */
[----:B------:R-:W-:Y:S02]  /*06e0*/  ISETP.GE.AND P1, PT, R20, RZ, PT ;  /* 0x000000ff1400720c */ /* 0x000fe40003f26270 */
[----:B------:R-:W-:-:S04]  /*06f0*/  ISETP.GT.U32.AND P5, PT, R16, R9, PT ;  /* 0x000000091000720c */ /* 0x000fc80003fa4070 */
[----:B------:R-:W-:Y:S01]  /*0700*/  @!P0 IMAD.IADD R8, R8, 0x1, -R15 ;  /* 0x0000000108088824 */ /* 0x000fe200078e0a0f */
[----:B------:R-:W-:Y:S02]  /*0710*/  ISETP.GE.AND P0, PT, R6, RZ, PT ;  /* 0x000000ff0600720c */ /* 0x000fe40003f06270 */
[----:B------:R-:W-:Y:S01]  /*0720*/  @!P2 IADD3 R17, PT, PT, R17, -R18, RZ ;  /* 0x800000121111a210 */ /* 0x000fe20007ffe0ff */
[----:B------:R-:W0:Y:S01]  /*0730*/  LDC.64 R6, c[0x0][0x388] ;  /* 0x0000e200ff067b82 */ /* 0x000e220000000a00 */
[----:B------:R-:W-:Y:S02]  /*0740*/  ISETP.GT.U32.AND P4, PT, R15, R8, PT ;  /* 0x000000080f00720c */ /* 0x000fe40003f84070 */
[----:B------:R-:W-:Y:S02]  /*0750*/  ISETP.GE.U32.AND P3, PT, R17, R18, PT ;  /* 0x000000121100720c */ /* 0x000fe40003f66070 */
[----:B------:R-:W-:Y:S01]  /*0760*/  @!P2 IADD3 R10, PT, PT, R10, 0x1, RZ ;  /* 0x000000010a0aa810 */ /* 0x000fe20007ffe0ff */
[----:B------:R-:W-:Y:S01]  /*0770*/  @!P5 IMAD.IADD R9, R9, 0x1, -R16 ;  /* 0x000000010909d824 */ /* 0x000fe200078e0a10 */
[----:B------:R-:W-:-:S02]  /*0780*/  ISETP.GE.AND P5, PT, R19, RZ, PT ;  /* 0x000000ff1300720c */ /* 0x000fc40003fa6270 */
[----:B------:R-:W-:Y:S01]  /*0790*/  ISETP.NE.AND P2, PT, R2, RZ, PT ;  /* 0x000000ff0200720c */ /* 0x000fe20003f45270 */
[----:B------:R-:W-:Y:S01]  /*07a0*/  @!P1 IMAD.MOV R9, RZ, RZ, -R9 ;  /* 0x000000ffff099224 */ /* 0x000fe200078e0a09 */
[----:B------:R-:W-:-:S03]  /*07b0*/  IADD3 R19, PT, PT, -R19, RZ, RZ ;  /* 0x000000ff13137210 */ /* 0x000fc60007ffe1ff */
[----:B------:R-:W-:Y:S01]  /*07c0*/  @!P4 IMAD.IADD R8, R8, 0x1, -R15 ;  /* 0x000000010808c824 */ /* 0x000fe200078e0a0f */
[----:B------:R-:W-:Y:S01]  /*07d0*/  ISETP.NE.AND P4, PT, R13, RZ, PT ;  /* 0x000000ff0d00720c */ /* 0x000fe20003f85270 */
[----:B------:R-:W-:Y:S01]  /*07e0*/  IMAD R14, R3, R19, R14 ;  /* 0x00000013030e7224 */ /* 0x000fe200078e020e */
[----:B------:R-:W-:Y:S02]  /*07f0*/  @P3 IADD3 R10, PT, PT, R10, 0x1, RZ ;  /* 0x000000010a0a3810 */ /* 0x000fe40007ffe0ff */
[----:B------:R-:W-:Y:S02]  /*0800*/  ISETP.NE.AND P3, PT, R5, RZ, PT ;  /* 0x000000ff0500720c */ /* 0x000fe40003f65270 */
[----:B------:R-:W-:Y:S01]  /*0810*/  @!P5 IADD3 R8, PT, PT, -R8, RZ, RZ ;  /* 0x000000ff0808d210 */ /* 0x000fe20007ffe1ff */
[----:B------:R-:W-:Y:S01]  /*0820*/  @!P0 IMAD.MOV R10, RZ, RZ, -R10 ;  /* 0x000000ffff0a8224 */ /* 0x000fe200078e0a0a */
[----:B------:R-:W-:-:S05]  /*0830*/  @!P2 LOP3.LUT R8, RZ, R2, RZ, 0x33, !PT ;  /* 0x00000002ff08a212 */ /* 0x000fca00078e33ff */
[----:B------:R-:W-:Y:S01]  /*0840*/  @!P4 LOP3.LUT R10, RZ, R13, RZ, 0x33, !PT ;  /* 0x0000000dff0ac212 */ /* 0x000fe200078e33ff */
[----:B------:R-:W-:-:S03]  /*0850*/  IMAD R3, R8, R3, R14 ;  /* 0x0000000308037224 */ /* 0x000fc600078e020e */
[----:B------:R-:W-:-:S05]  /*0860*/  @!P3 LOP3.LUT R9, RZ, R5, RZ, 0x33, !PT ;  /* 0x00000005ff09b212 */ /* 0x000fca00078e33ff */
[----:B------:R-:W-:-:S04]  /*0870*/  IMAD R5, R9, R4, R10 ;  /* 0x0000000409057224 */ /* 0x000fc800078e020a */
[----:B------:R-:W-:-:S04]  /*0880*/  IMAD R3, R12, R5, R3 ;  /* 0x000000050c037224 */ /* 0x000fc800078e0203 */
[----:B0-----:R-:W-:-:S05]  /*0890*/  IMAD.WIDE R6, R3, 0x4, R6 ;  /* 0x0000000403067825 */ /* 0x001fca00078e0206 */
[----:B--2---:R-:W-:Y:S01]  /*08a0*/  STG.E desc[UR4][R6.64], R0 ;  /* 0x0000000006007986 */ /* 0x004fe2000c101904 */
[----:B------:R-:W-:Y:S05]  /*08b0*/  EXIT ;  /* 0x000000000000794d */ /* 0x000fea0003800000 */
.L_x_75:
        /* <DEDUP_REMOVED lines=12> */
.L_x_116:


//--------------------- .text._Z21matrix_to_nchw_kernelPKfPfiiii --------------------------
	.section	.text._Z21matrix_to_nchw_kernelPKfPfiiii,"ax",@progbits
	.align	128
        .global         _Z21matrix_to_nchw_kernelPKfPfiiii
        .type           _Z21matrix_to_nchw_kernelPKfPfiiii,@function
        .size           _Z21matrix_to_nchw_kernelPKfPfiiii,(.L_x_117 - _Z21matrix_to_nchw_kernelPKfPfiiii)
        .other          _Z21matrix_to_nchw_kernelPKfPfiiii,@"STO_CUDA_ENTRY STV_DEFAULT"
_Z21matrix_to_nchw_kernelPKfPfiiii:
.text._Z21matrix_to_nchw_kernelPKfPfiiii:
        /* <DEDUP_REMOVED lines=12> */
[----:B------:R-:W-:Y:S01]  /*00c0*/  IABS R9, R3 ;  /* 0x0000000300097213 */ /* 0x000fe20000000000 */
[----:B------:R-:W0:Y:S01]  /*00d0*/  LDCU.64 UR4, c[0x0][0x358] ;  /* 0x00006b00ff0477ac */ /* 0x000e220008000a00 */
[----:B------:R-:W-:Y:S02]  /*00e0*/  IABS R8, R12 ;  /* 0x0000000c00087213 */ /* 0x000fe40000000000 */
[----:B------:R-:W1:Y:S01]  /*00f0*/  I2F.RP R13, R9 ;  /* 0x00000009000d7306 */ /* 0x000e620000209400 */
[----:B------:R-:W-:Y:S02]  /*0100*/  IABS R15, R5 ;  /* 0x00000005000f7213 */ /* 0x000fe40000000000 */
[----:B------:R-:W-:-:S05]  /*0110*/  ISETP.NE.AND P4, PT, R3, RZ, PT ;  /* 0x000000ff0300720c */ /* 0x000fca0003f85270 */
[----:B------:R-:W2:Y:S08]  /*0120*/  I2F.RP R14, R8 ;  /* 0x00000008000e7306 */ /* 0x000eb00000209400 */
[----:B-1----:R-:W1:Y:S08]  /*0130*/  MUFU.RCP R13, R13 ;  /* 0x0000000d000d7308 */ /* 0x002e700000001000 */
[----:B--2---:R-:W2:Y:S08]  /*0140*/  MUFU.RCP R14, R14 ;  /* 0x0000000e000e7308 */ /* 0x004eb00000001000 */
[----:B------:R-:W-:Y:S01]  /*0150*/  I2F.RP R18, R15 ;  /* 0x0000000f00127306 */ /* 0x000fe20000209400 */
[----:B-1----:R-:W-:-:S02]  /*0160*/  VIADD R10, R13, 0xffffffe ;  /* 0x0ffffffe0d0a7836 */ /* 0x002fc40000000000 */
[----:B------:R-:W-:-:S05]  /*0170*/  IMAD R13, R12, R5, RZ ;  /* 0x000000050c0d7224 */ /* 0x000fca00078e02ff */
[----:B------:R1:W3:Y:S01]  /*0180*/  F2I.FTZ.U32.TRUNC.NTZ R11, R10 ;  /* 0x0000000a000b7305 */ /* 0x0002e2000021f000 */
[----:B--2---:R-:W-:Y:S01]  /*0190*/  VIADD R6, R14, 0xffffffe ;  /* 0x0ffffffe0e067836 */ /* 0x004fe20000000000 */
[----:B------:R-:W-:Y:S02]  /*01a0*/  IABS R14, R2 ;  /* 0x00000002000e7213 */ /* 0x000fe40000000000 */
[----:B------:R-:W-:-:S04]  /*01b0*/  IABS R22, R13 ;  /* 0x0000000d00167213 */ /* 0x000fc80000000000 */
[----:B------:R2:W4:Y:S01]  /*01c0*/  F2I.FTZ.U32.TRUNC.NTZ R7, R6 ;  /* 0x0000000600077305 */ /* 0x000522000021f000 */
[----:B-1----:R-:W-:Y:S02]  /*01d0*/  IMAD.MOV.U32 R10, RZ, RZ, RZ ;  /* 0x000000ffff0a7224 */ /* 0x002fe400078e00ff */
[----:B------:R-:W-:Y:S01]  /*01e0*/  IMAD.MOV R22, RZ, RZ, -R22 ;  /* 0x000000ffff167224 */ /* 0x000fe200078e0a16 */
[----:B---3--:R-:W-:-:S04]  /*01f0*/  IADD3 R16, PT, PT, RZ, -R11, RZ ;  /* 0x8000000bff107210 */ /* 0x008fc80007ffe0ff */
[----:B------:R-:W-:Y:S01]  /*0200*/  MUFU.RCP R18, R18 ;  /* 0x0000001200127308 */ /* 0x000fe20000001000 */
[----:B--2---:R-:W-:Y:S02]  /*0210*/  HFMA2 R6, -RZ, RZ, 0, 0 ;  /* 0x00000000ff067431 */ /* 0x004fe400000001ff */
[----:B------:R-:W-:Y:S01]  /*0220*/  IMAD R17, R16, R9, RZ ;  /* 0x0000000910117224 */ /* 0x000fe200078e02ff */
[----:B------:R-:W-:Y:S01]  /*0230*/  IABS R16, R0 ;  /* 0x0000000000107213 */ /* 0x000fe20000000000 */
[----:B----4-:R-:W-:Y:S02]  /*0240*/  IMAD.MOV R19, RZ, RZ, -R7 ;  /* 0x000000ffff137224 */ /* 0x010fe400078e0a07 */
[----:B------:R-:W-:Y:S01]  /*0250*/  IMAD.HI.U32 R17, R11, R17, R10 ;  /* 0x000000110b117227 */ /* 0x000fe200078e000a */
[----:B------:R-:W-:Y:S01]  /*0260*/  IABS R10, R12 ;  /* 0x0000000c000a7213 */ /* 0x000fe20000000000 */
[----:B------:R-:W1:Y:S02]  /*0270*/  I2F.RP R11, R14 ;  /* 0x0000000e000b7306 */ /* 0x000e640000209400 */
[----:B------:R-:W-:-:S02]  /*0280*/  IMAD R19, R19, R8, RZ ;  /* 0x0000000813137224 */ /* 0x000fc400078e02ff */
[----:B------:R-:W-:Y:S02]  /*0290*/  IMAD.MOV R21, RZ, RZ, -R10 ;  /* 0x000000ffff157224 */ /* 0x000fe400078e0a0a */
[----:B------:R-:W-:Y:S01]  /*02a0*/  IMAD.HI.U32 R7, R7, R19, R6 ;  /* 0x0000001307077227 */ /* 0x000fe200078e0006 */
[----:B------:R-:W-:-:S03]  /*02b0*/  IABS R6, R13 ;  /* 0x0000000d00067213 */ /* 0x000fc60000000000 */
[----:B------:R-:W-:-:S04]  /*02c0*/  IMAD.HI.U32 R10, R17, R16, RZ ;  /* 0x00000010110a7227 */ /* 0x000fc800078e00ff */
[----:B------:R-:W-:Y:S01]  /*02d0*/  IMAD.MOV.U32 R17, RZ, RZ, R6 ;  /* 0x000000ffff117224 */ /* 0x000fe200078e0006 */
[----:B------:R-:W-:Y:S01]  /*02e0*/  IADD3 R6, PT, PT, -R10, RZ, RZ ;  /* 0x000000ff0a067210 */ /* 0x000fe20007ffe1ff */
[----:B------:R-:W-:Y:S01]  /*02f0*/  IMAD.HI.U32 R19, R7, R16, RZ ;  /* 0x0000001007137227 */ /* 0x000fe200078e00ff */
[----:B-1----:R-:W-:Y:S03]  /*0300*/  MUFU.RCP R11, R11 ;  /* 0x0000000b000b7308 */ /* 0x002fe60000001000 */
[--C-:B------:R-:W-:Y:S02]  /*0310*/  IMAD R6, R9, R6, R16.reuse ;  /* 0x0000000609067224 */ /* 0x100fe400078e0210 */
[----:B------:R-:W-:Y:S02]  /*0320*/  IMAD R21, R19, R21, R16 ;  /* 0x0000001513157224 */ /* 0x000fe400078e0210 */
[----:B------:R-:W-:Y:S01]  /*0330*/  VIADD R18, R18, 0xffffffe ;  /* 0x0ffffffe12127836 */ /* 0x000fe20000000000 */
[----:B------:R-:W1:Y:S01]  /*0340*/  I2F.RP R20, R17 ;  /* 0x0000001100147306 */ /* 0x000e620000209400 */
[----:B------:R-:W-:-:S02]  /*0350*/  ISETP.GT.U32.AND P5, PT, R9, R6, PT ;  /* 0x000000060900720c */ /* 0x000fc40003fa4070 */
[----:B------:R-:W-:-:S05]  /*0360*/  ISETP.GT.U32.AND P6, PT, R8, R21, PT ;  /* 0x000000150800720c */ /* 0x000fca0003fc4070 */
[----:B------:R-:W-:Y:S06]  /*0370*/  F2I.FTZ.U32.TRUNC.NTZ R7, R18 ;  /* 0x0000001200077305 */ /* 0x000fec000021f000 */
[-C--:B------:R-:W-:Y:S02]  /*0380*/  @!P5 IADD3 R6, PT, PT, R6, -R9.reuse, RZ ;  /* 0x800000090606d210 */ /* 0x080fe40007ffe0ff */
[----:B-1----:R-:W1:Y:S01]  /*0390*/  MUFU.RCP R20, R20 ;  /* 0x0000001400147308 */ /* 0x002e620000001000 */
[----:B------:R-:W-:Y:S01]  /*03a0*/  @!P6 IMAD.IADD R21, R21, 0x1, -R8 ;  /* 0x000000011515e824 */ /* 0x000fe200078e0a08 */
[----:B------:R-:W-:-:S02]  /*03b0*/  ISETP.GE.U32.AND P1, PT, R6, R9, PT ;  /* 0x000000090600720c */ /* 0x000fc40003f26070 */
[C---:B------:R-:W-:Y:S02]  /*03c0*/  LOP3.LUT R6, R0.reuse, R3, RZ, 0x3c, !PT ;  /* 0x0000000300067212 */ /* 0x040fe400078e3cff */
[----:B------:R-:W-:Y:S01]  /*03d0*/  ISETP.GE.U32.AND P0, PT, R21, R8, PT ;  /* 0x000000081500720c */ /* 0x000fe20003f06070 */
[----:B------:R-:W-:Y:S01]  /*03e0*/  VIADD R8, R11, 0xffffffe ;  /* 0x0ffffffe0b087836 */ /* 0x000fe20000000000 */
[----:B------:R-:W-:Y:S02]  /*03f0*/  LOP3.LUT R11, R0, R12, RZ, 0x3c, !PT ;  /* 0x0000000c000b7212 */ /* 0x000fe400078e3cff */
[----:B------:R-:W-:Y:S01]  /*0400*/  ISETP.GE.AND P2, PT, R6, RZ, PT ;  /* 0x000000ff0600720c */ /* 0x000fe20003f46270 */
[----:B------:R2:W3:Y:S01]  /*0410*/  F2I.FTZ.U32.TRUNC.NTZ R9, R8 ;  /* 0x0000000800097305 */ /* 0x0004e2000021f000 */
[----:B------:R-:W-:Y:S02]  /*0420*/  ISETP.GE.AND P3, PT, R11, RZ, PT ;  /* 0x000000ff0b00720c */ /* 0x000fe40003f66270 */
[----:B------:R-:W-:-:S02]  /*0430*/  @!P5 IADD3 R10, PT, PT, R10, 0x1, RZ ;  /* 0x000000010a0ad810 */ /* 0x000fc40007ffe0ff */
[----:B------:R-:W-:Y:S01]  /*0440*/  ISETP.NE.AND P5, PT, R12, RZ, PT ;  /* 0x000000ff0c00720c */ /* 0x000fe20003fa5270 */
[----:B-1----:R-:W-:Y:S01]  /*0450*/  VIADD R20, R20, 0xffffffe ;  /* 0x0ffffffe14147836 */ /* 0x002fe20000000000 */
[----:B------:R-:W-:Y:S02]  /*0460*/  @!P6 IADD3 R19, PT, PT, R19, 0x1, RZ ;  /* 0x000000011313e810 */ /* 0x000fe40007ffe0ff */
[----:B------:R-:W-:Y:S01]  /*0470*/  @P1 IADD3 R10, PT, PT, R10, 0x1, RZ ;  /* 0x000000010a0a1810 */ /* 0x000fe20007ffe0ff */
[----:B------:R-:W1:Y:S01]  /*0480*/  F2I.FTZ.U32.TRUNC.NTZ R11, R20 ;  /* 0x00000014000b7305 */ /* 0x000e62000021f000 */
[----:B--2---:R-:W-:Y:S01]  /*0490*/  IMAD.MOV R8, RZ, RZ, -R7 ;  /* 0x000000ffff087224 */ /* 0x004fe200078e0a07 */
[----:B------:R-:W-:Y:S01]  /*04a0*/  MOV R6, RZ ;  /* 0x000000ff00067202 */ /* 0x000fe20000000f00 */
[----:B------:R-:W-:Y:S02]  /*04b0*/  @P0 VIADD R19, R19, 0x1 ;  /* 0x0000000113130836 */ /* 0x000fe40000000000 */
[----:B------:R-:W-:-:S02]  /*04c0*/  IMAD.MOV.U32 R18, RZ, RZ, R10 ;  /* 0x000000ffff127224 */ /* 0x000fc400078e000a */
[----:B------:R-:W-:Y:S02]  /*04d0*/  IMAD R21, R8, R15, RZ ;  /* 0x0000000f08157224 */ /* 0x000fe400078e02ff */
[----:B------:R-:W-:Y:S02]  /*04e0*/  HFMA2 R8, -RZ, RZ, 0, 0 ;  /* 0x00000000ff087431 */ /* 0x000fe400000001ff */
[----:B---3--:R-:W-:Y:S01]  /*04f0*/  IMAD.MOV R23, RZ, RZ, -R9 ;  /* 0x000000ffff177224 */ /* 0x008fe200078e0a09 */
[----:B------:R-:W-:Y:S01]  /*0500*/  @!P3 IADD3 R19, PT, PT, -R19, RZ, RZ ;  /* 0x000000ff1313b210 */ /* 0x000fe20007ffe1ff */
[----:B------:R-:W-:Y:S01]  /*0510*/  @!P2 IMAD.MOV R18, RZ, RZ, -R18 ;  /* 0x000000ffff12a224 */ /* 0x000fe200078e0a12 */
[----:B------:R-:W-:Y:S01]  /*0520*/  @!P5 LOP3.LUT R19, RZ, R12, RZ, 0x33, !PT ;  /* 0x0000000cff13d212 */ /* 0x000fe200078e33ff */
[----:B------:R-:W-:Y:S01]  /*0530*/  IMAD.HI.U32 R21, R7, R21, R6 ;  /* 0x0000001507157227 */ /* 0x000fe200078e0006 */
[----:B------:R-:W-:Y:S02]  /*0540*/  @!P4 LOP3.LUT R18, RZ, R3, RZ, 0x33, !PT ;  /* 0x00000003ff12c212 */ /* 0x000fe400078e33ff */
[----:B------:R-:W-:Y:S01]  /*0550*/  IABS R6, R19 ;  /* 0x0000001300067213 */ /* 0x000fe20000000000 */
[----:B------:R-:W-:Y:S01]  /*0560*/  IMAD R7, R23, R14, RZ ;  /* 0x0000000e17077224 */ /* 0x000fe200078e02ff */
[----:B------:R-:W-:Y:S01]  /*0570*/  IABS R10, R18 ;  /* 0x00000012000a7213 */ /* 0x000fe20000000000 */
[----:B-1----:R-:W-:-:S02]  /*0580*/  IMAD.MOV R20, RZ, RZ, -R11 ;  /* 0x000000ffff147224 */ /* 0x002fc400078e0a0b */
[----:B------:R-:W-:Y:S01]  /*0590*/  IMAD.HI.U32 R8, R9, R7, R8 ;  /* 0x0000000709087227 */ /* 0x000fe200078e0008 */
[----:B------:R-:W-:-:S03]  /*05a0*/  MOV R7, R10 ;  /* 0x0000000a00077202 */ /* 0x000fc60000000f00 */
[----:B------:R-:W-:-:S04]  /*05b0*/  IMAD.HI.U32 R21, R21, R6, RZ ;  /* 0x0000000615157227 */ /* 0x000fc800078e00ff */
[----:B------:R-:W-:Y:S01]  /*05c0*/  IMAD R9, R20, R17, RZ ;  /* 0x0000001114097224 */ /* 0x000fe200078e02ff */
[----:B------:R-:W-:Y:S01]  /*05d0*/  IADD3 R21, PT, PT, -R21, RZ, RZ ;  /* 0x000000ff15157210 */ /* 0x000fe20007ffe1ff */
[----:B------:R-:W-:Y:S02]  /*05e0*/  IMAD.MOV.U32 R10, RZ, RZ, RZ ;  /* 0x000000ffff0a7224 */ /* 0x000fe400078e00ff */
[----:B------:R-:W-:-:S04]  /*05f0*/  IMAD.HI.U32 R8, R8, R7, RZ ;  /* 0x0000000708087227 */ /* 0x000fc800078e00ff */
[----:B------:R-:W-:Y:S01]  /*0600*/  IMAD.HI.U32 R11, R11, R9, R10 ;  /* 0x000000090b0b7227 */ /* 0x000fe200078e000a */
[----:B------:R-:W-:-:S03]  /*0610*/  IADD3 R9, PT, PT, -R8, RZ, RZ ;  /* 0x000000ff08097210 */ /* 0x000fc60007ffe1ff */
[----:B------:R-:W-:Y:S02]  /*0620*/  IMAD R8, R15, R21, R6 ;  /* 0x000000150f087224 */ /* 0x000fe400078e0206 */
[----:B------:R-:W-:Y:S02]  /*0630*/  IMAD.MOV.U32 R6, RZ, RZ, R22 ;  /* 0x000000ffff067224 */ /* 0x000fe400078e0016 */
[----:B------:R-:W-:Y:S01]  /*0640*/  IMAD.HI.U32 R11, R11, R16, RZ ;  /* 0x000000100b0b7227 */ /* 0x000fe200078e00ff */
[----:B------:R-:W-:-:S03]  /*0650*/  ISETP.GT.U32.AND P1, PT, R15, R8, PT ;  /* 0x000000080f00720c */ /* 0x000fc60003f24070 */
[----:B------:R-:W-:Y:S02]  /*0660*/  IMAD R9, R14, R9, R7 ;  /* 0x000000090e097224 */ /* 0x000fe400078e0207 */
[----:B------:R-:W-:Y:S01]  /*0670*/  IMAD R16, R11, R6, R16 ;  /* 0x000000060b107224 */ /* 0x000fe200078e0210 */
[----:B------:R-:W-:Y:S02]  /*0680*/  LOP3.LUT R6, R0, R13, RZ, 0x3c, !PT ;  /* 0x0000000d00067212 */ /* 0x000fe400078e3cff */
[----:B------:R-:W-:Y:S02]  /*0690*/  ISETP.GT.U32.AND P0, PT, R14, R9, PT ;  /* 0x000000090e00720c */ /* 0x000fe40003f04070 */
[----:B------:R-:W-:-:S03]  /*06a0*/  ISETP.GT.U32.AND P3, PT, R17, R16, PT ;  /* 0x000000101100720c */ /* 0x000fc60003f64070 */
[----:B------:R-:W-:Y:S02]  /*06b0*/  @!P1 IADD3 R8, PT, PT, R8, -R15, RZ ;  /* 0x8000000f08089210 */ /* 0x000fe40007ffe0ff */
[----:B------:R-:W-:Y:S02]  /*06c0*/  ISETP.GE.AND P1, PT, R19, RZ, PT ;  /* 0x000000ff1300720c */ /* 0x000fe40003f26270 */
[----:B------:R-:W-:-:S04]  /*06d0*/  ISETP.GT.U32.AND P5, PT, R15, R8, PT ;  /* 0x000000080f00720c */ /* 0x000fc80003fa4070 */
[----:B------:R-:W-:Y:S01]  /*06e0*/  @!P0 IMAD.IADD R9, R9, 0x1, -R14 ;  /* 0x0000000109098824 */ /* 0x000fe200078e0a0e */
[----:B------:R-:W-:Y:S01]  /*06f0*/  ISETP.GE.AND P0, PT, R6, RZ, PT ;  /* 0x000000ff0600720c */ /* 0x000fe20003f06270 */
[----:B------:R-:W-:Y:S01]  /*0700*/  @!P3 VIADD R11, R11, 0x1 ;  /* 0x000000010b0bb836 */ /* 0x000fe20000000000 */
[----:B------:R-:W-:Y:S01]  /*0710*/  @!P3 IADD3 R16, PT, PT, R16, -R17, RZ ;  /* 0x800000111010b210 */ /* 0x000fe20007ffe0ff */
[----:B------:R-:W1:Y:S01]  /*0720*/  LDC.64 R6, c[0x0][0x380] ;  /* 0x0000e000ff067b82 */ /* 0x000e620000000a00 */
[----:B------:R-:W-:Y:S02]  /*0730*/  ISETP.GT.U32.AND P4, PT, R14, R9, PT ;  /* 0x000000090e00720c */ /* 0x000fe40003f84070 */
[----:B------:R-:W-:Y:S02]  /*0740*/  ISETP.GE.U32.AND P2, PT, R16, R17, PT ;  /* 0x000000111000720c */ /* 0x000fe40003f46070 */
[----:B------:R-:W-:Y:S01]  /*0750*/  @!P5 IMAD.IADD R8, R8, 0x1, -R15 ;  /* 0x000000010808d824 */ /* 0x000fe200078e0a0f */
[----:B------:R-:W-:-:S02]  /*0760*/  ISETP.GE.AND P5, PT, R18, RZ, PT ;  /* 0x000000ff1200720c */ /* 0x000fc40003fa6270 */
[----:B------:R-:W-:Y:S02]  /*0770*/  ISETP.NE.AND P3, PT, R5, RZ, PT ;  /* 0x000000ff0500720c */ /* 0x000fe40003f65270 */
[----:B------:R-:W-:Y:S02]  /*0780*/  IADD3 R18, PT, PT, -R18, RZ, RZ ;  /* 0x000000ff12127210 */ /* 0x000fe40007ffe1ff */
[----:B------:R-:W-:Y:S02]  /*0790*/  @!P1 IADD3 R8, PT, PT, -R8, RZ, RZ ;  /* 0x000000ff08089210 */ /* 0x000fe40007ffe1ff */
[----:B------:R-:W-:Y:S01]  /*07a0*/  @!P4 IADD3 R9, PT, PT, R9, -R14, RZ ;  /* 0x8000000e0909c210 */ /* 0x000fe20007ffe0ff */
[----:B------:R-:W-:Y:S01]  /*07b0*/  IMAD R18, R3, R18, R0 ;  /* 0x0000001203127224 */ /* 0x000fe200078e0200 */
[----:B------:R-:W-:Y:S02]  /*07c0*/  @P2 IADD3 R11, PT, PT, R11, 0x1, RZ ;  /* 0x000000010b0b2810 */ /* 0x000fe40007ffe0ff */
[----:B------:R-:W-:Y:S01]  /*07d0*/  ISETP.NE.AND P4, PT, R13, RZ, PT ;  /* 0x000000ff0d00720c */ /* 0x000fe20003f85270 */
[----:B------:R-:W-:Y:S01]  /*07e0*/  @!P5 IMAD.MOV R9, RZ, RZ, -R9 ;  /* 0x000000ffff09d224 */ /* 0x000fe200078e0a09 */
[----:B------:R-:W-:Y:S01]  /*07f0*/  ISETP.NE.AND P2, PT, R2, RZ, PT ;  /* 0x000000ff0200720c */ /* 0x000fe20003f45270 */
[----:B------:R-:W-:Y:S01]  /*0800*/  @!P0 IMAD.MOV R11, RZ, RZ, -R11 ;  /* 0x000000ffff0b8224 */ /* 0x000fe200078e0a0b */
[----:B------:R-:W-:-:S09]  /*0810*/  @!P3 LOP3.LUT R8, RZ, R5, RZ, 0x33, !PT ;  /* 0x00000005ff08b212 */ /* 0x000fd200078e33ff */
[----:B------:R-:W-:Y:S02]  /*0820*/  @!P4 LOP3.LUT R11, RZ, R13, RZ, 0x33, !PT ;  /* 0x0000000dff0bc212 */ /* 0x000fe400078e33ff */
[----:B------:R-:W-:-:S03]  /*0830*/  @!P2 LOP3.LUT R9, RZ, R2, RZ, 0x33, !PT ;  /* 0x00000002ff09a212 */ /* 0x000fc600078e33ff */
[----:B------:R-:W-:Y:S02]  /*0840*/  IMAD R11, R8, R4, R11 ;  /* 0x00000004080b7224 */ /* 0x000fe400078e020b */
[----:B------:R-:W-:-:S04]  /*0850*/  IMAD R3, R9, R3, R18 ;  /* 0x0000000309037224 */ /* 0x000fc800078e0212 */
[----:B------:R-:W-:-:S04]  /*0860*/  IMAD R3, R12, R11, R3 ;  /* 0x0000000b0c037224 */ /* 0x000fc800078e0203 */
[----:B-1----:R-:W-:Y:S02]  /*0870*/  IMAD.WIDE R6, R3, 0x4, R6 ;  /* 0x0000000403067825 */ /* 0x002fe400078e0206 */
[----:B------:R-:W1:Y:S04]  /*0880*/  LDC.64 R2, c[0x0][0x388] ;  /* 0x0000e200ff027b82 */ /* 0x000e680000000a00 */
[----:B0-----:R-:W2:Y:S01]  /*0890*/  LDG.E R7, desc[UR4][R6.64] ;  /* 0x0000000406077981 */ /* 0x001ea2000c1e1900 */
[----:B-1----:R-:W-:-:S05]  /*08a0*/  IMAD.WIDE R2, R0, 0x4, R2 ;  /* 0x0000000400027825 */ /* 0x002fca00078e0202 */
[----:B--2---:R-:W-:Y:S01]  /*08b0*/  STG.E desc[UR4][R2.64], R7 ;  /* 0x0000000702007986 */ /* 0x004fe2000c101904 */
[----:B------:R-:W-:Y:S05]  /*08c0*/  EXIT ;  /* 0x000000000000794d */ /* 0x000fea0003800000 */
.L_x_76:
        /* <DEDUP_REMOVED lines=11> */
.L_x_117:


//--------------------- .text._Z13col2im_kerneliPKfiiiiiiiiiiiiPf --------------------------
	.section	.text._Z13col2im_kerneliPKfiiiiiiiiiiiiPf,"ax",@progbits
	.align	128
        .global         _Z13col2im_kerneliPKfiiiiiiiiiiiiPf
        .type           _Z13col2im_kerneliPKfiiiiiiiiiiiiPf,@function
        .size           _Z13col2im_kerneliPKfiiiiiiiiiiiiPf,(.L_x_118 - _Z13col2im_kerneliPKfiiiiiiiiiiiiPf)
        .other          _Z13col2im_kerneliPKfiiiiiiiiiiiiPf,@"STO_CUDA_ENTRY STV_DEFAULT"
_Z13col2im_kerneliPKfiiiiiiiiiiiiPf:
.text._Z13col2im_kerneliPKfiiiiiiiiiiiiPf:
[----:B------:R-:W-:Y:S01]  /*0000*/  LDC R1, c[0x0][0x37c] ;  /* 0x0000df00ff017b82 */ /* 0x000fe20000000800 */
[----:B------:R-:W0:Y:S01]  /*0010*/  S2R R0, SR_TID.X ;  /* 0x0000000000007919 */ /* 0x000e220000002100 */
[----:B------:R-:W1:Y:S06]  /*0020*/  LDCU UR4, c[0x0][0x360] ;  /* 0x00006c00ff0477ac */ /* 0x000e6c0008000800 */
[----:B------:R-:W0:Y:S01]  /*0030*/  S2UR UR5, SR_CTAID.X ;  /* 0x00000000000579c3 */ /* 0x000e220000002500 */
[----:B------:R-:W2:Y:S07]  /*0040*/  LDCU UR6, c[0x0][0x380] ;  /* 0x00007000ff0677ac */ /* 0x000eae0008000800 */
[----:B------:R-:W0:Y:S02]  /*0050*/  LDC R3, c[0x0][0x360] ;  /* 0x0000d800ff037b82 */ /* 0x000e240000000800 */
[----:B0-----:R-:W-:-:S05]  /*0060*/  IMAD R0, R3, UR5, R0 ;  /* 0x0000000503007c24 */ /* 0x001fca000f8e0200 */
[----:B--2---:R-:W-:-:S13]  /*0070*/  ISETP.GE.AND P0, PT, R0, UR6, PT ;  /* 0x0000000600007c0c */ /* 0x004fda000bf06270 */
[----:B-1----:R-:W-:Y:S05]  /*0080*/  @P0 EXIT ;  /* 0x000000000000094d */ /* 0x002fea0003800000 */
[----:B------:R-:W0:Y:S01]  /*0090*/  LDCU UR7, c[0x0][0x3a0] ;  /* 0x00007400ff0777ac */ /* 0x000e220008000800 */
[----:B------:R-:W1:Y:S01]  /*00a0*/  LDCU UR5, c[0x0][0x370] ;  /* 0x00006e00ff0577ac */ /* 0x000e620008000800 */
[----:B------:R-:W2:Y:S01]  /*00b0*/  LDCU.64 UR10, c[0x0][0x358] ;  /* 0x00006b00ff0a77ac */ /* 0x000ea20008000a00 */
[----:B0-----:R-:W-:Y:S02]  /*00c0*/  UISETP.GT.AND UP0, UPT, UR7, URZ, UPT ;  /* 0x000000ff0700728c */ /* 0x001fe4000bf04270 */
[----:B-1----:R-:W-:-:S07]  /*00d0*/  UIMAD UR4, UR4, UR5, URZ ;  /* 0x00000005040472a4 */ /* 0x002fce000f8e02ff */
[----:B--2---:R-:W-:Y:S05]  /*00e0*/  BRA.U UP0, `(.L_x_77) ;  /* 0x00000001001c7547 */ /* 0x004fea000b800000 */
[----:B------:R-:W0:Y:S02]  /*00f0*/  LDC.64 R4, c[0x0][0x3c0] ;  /* 0x0000f000ff047b82 */ /* 0x000e240000000a00 */
.L_x_78:
[----:B0-----:R-:W-:-:S04]  /*0100*/  IMAD.WIDE R2, R0, 0x4, R4 ;  /* 0x0000000400027825 */ /* 0x001fc800078e0204 */
[----:B------:R-:W-:Y:S01]  /*0110*/  VIADD R0, R0, UR4 ;  /* 0x0000000400007c36 */ /* 0x000fe20008000000 */
[----:B------:R1:W-:Y:S04]  /*0120*/  STG.E desc[UR10][R2.64], RZ ;  /* 0x000000ff02007986 */ /* 0x0003e8000c10190a */
[----:B------:R-:W-:-:S13]  /*0130*/  ISETP.GE.AND P0, PT, R0, UR6, PT ;  /* 0x0000000600007c0c */ /* 0x000fda000bf06270 */
[----:B-1----:R-:W-:Y:S05]  /*0140*/  @!P0 BRA `(.L_x_78) ;  /* 0xfffffffc00ec8947 */ /* 0x002fea000383ffff */
[----:B------:R-:W-:Y:S05]  /*0150*/  EXIT ;  /* 0x000000000000794d */ /* 0x000fea0003800000 */
.L_x_77:
[----:B------:R-:W0:Y:S01]  /*0160*/  LDC.64 R2, c[0x0][0x398] ;  /* 0x0000e600ff027b82 */ /* 0x000e220000000a00 */
[----:B------:R-:W1:Y:S01]  /*0170*/  LDCU UR5, c[0x0][0x3a4] ;  /* 0x00007480ff0577ac */ /* 0x000e620008000800 */
[----:B------:R-:W1:Y:S02]  /*0180*/  LDCU.64 UR8, c[0x0][0x3b8] ;  /* 0x00007700ff0877ac */ /* 0x000e640008000a00 */
[----:B-1----:R-:W-:Y:S01]  /*0190*/  UIMAD UR7, UR5, UR8, URZ ;  /* 0x00000008050772a4 */ /* 0x002fe2000f8e02ff */
[----:B0-----:R-:W-:Y:S01]  /*01a0*/  IMAD R3, R3, R2, RZ ;  /* 0x0000000203037224 */ /* 0x001fe200078e02ff */
[----:B------:R-:W-:Y:S02]  /*01b0*/  UIMAD UR6, UR9, UR8, URZ ;  /* 0x00000008090672a4 */ /* 0x000fe4000f8e02ff */
[----:B------:R-:W-:-:S12]  /*01c0*/  ULOP3.LUT UR5, UR5, 0x3, URZ, 0xc0, !UPT ;  /* 0x0000000305057892 */ /* 0x000fd8000f8ec0ff */
.L_x_96:
[----:B------:R-:W0:Y:S01]  /*01d0*/  LDC R11, c[0x0][0x39c] ;  /* 0x0000e700ff0b7b82 */ /* 0x000e220000000800 */
[-C--:B------:R-:W-:Y:S01]  /*01e0*/  IABS R6, R3.reuse ;  /* 0x0000000300067213 */ /* 0x080fe20000000000 */
[----:B------:R-:W1:Y:S01]  /*01f0*/  LDCU.64 UR8, c[0x0][0x3a8] ;  /* 0x00007500ff0877ac */ /* 0x000e620008000a00 */
[----:B------:R-:W-:Y:S02]  /*0200*/  IABS R20, R3 ;  /* 0x0000000300147213 */ /* 0x000fe40000000000 */
[----:B------:R-:W2:Y:S01]  /*0210*/  I2F.RP R14, R6 ;  /* 0x00000006000e7306 */ /* 0x000ea20000209400 */
[----:B------:R-:W-:Y:S02]  /*0220*/  ISETP.NE.AND P6, PT, R3, RZ, PT ;  /* 0x000000ff0300720c */ /* 0x000fe40003fc5270 */
[----:B------:R-:W3:Y:S08]  /*0230*/  LDC R2, c[0x0][0x398] ;  /* 0x0000e600ff027b82 */ /* 0x000ef00000000800 */
[----:B------:R-:W4:Y:S01]  /*0240*/  LDC R10, c[0x0][0x394] ;  /* 0x0000e500ff0a7b82 */ /* 0x000f220000000800 */
[----:B--2---:R-:W2:Y:S01]  /*0250*/  MUFU.RCP R14, R14 ;  /* 0x0000000e000e7308 */ /* 0x004ea20000001000 */
[----:B0-----:R-:W-:-:S07]  /*0260*/  IABS R7, R11 ;  /* 0x0000000b00077213 */ /* 0x001fce0000000000 */
[----:B------:R-:W0:Y:S01]  /*0270*/  I2F.RP R13, R7 ;  /* 0x00000007000d7306 */ /* 0x000e220000209400 */
[----:B---3--:R-:W-:-:S07]  /*0280*/  IABS R12, R2 ;  /* 0x00000002000c7213 */ /* 0x008fce0000000000 */
[----:B------:R-:W3:Y:S01]  /*0290*/  I2F.RP R18, R12 ;  /* 0x0000000c00127306 */ /* 0x000ee20000209400 */
[----:B--2---:R-:W-:Y:S01]  /*02a0*/  VIADD R4, R14, 0xffffffe ;  /* 0x0ffffffe0e047836 */ /* 0x004fe20000000000 */
[----:B------:R-:W-:Y:S01]  /*02b0*/  IABS R14, R0 ;  /* 0x00000000000e7213 */ /* 0x000fe20000000000 */
[----:B----4-:R-:W-:-:S05]  /*02c0*/  IMAD R15, R3, R10, RZ ;  /* 0x0000000a030f7224 */ /* 0x010fca00078e02ff */
[----:B0-----:R-:W0:Y:S08]  /*02d0*/  MUFU.RCP R13, R13 ;  /* 0x0000000d000d7308 */ /* 0x001e300000001000 */
[----:B------:R2:W4:Y:S08]  /*02e0*/  F2I.FTZ.U32.TRUNC.NTZ R5, R4 ;  /* 0x0000000400057305 */ /* 0x000530000021f000 */
[----:B---3--:R-:W3:Y:S01]  /*02f0*/  MUFU.RCP R18, R18 ;  /* 0x0000001200127308 */ /* 0x008ee20000001000 */
[----:B0-----:R-:W-:Y:S01]  /*0300*/  VIADD R8, R13, 0xffffffe ;  /* 0x0ffffffe0d087836 */ /* 0x001fe20000000000 */
[----:B------:R-:W-:Y:S01]  /*0310*/  IABS R13, R10 ;  /* 0x0000000a000d7213 */ /* 0x000fe20000000000 */
[----:B--2---:R-:W-:-:S02]  /*0320*/  IMAD.MOV.U32 R4, RZ, RZ, RZ ;  /* 0x000000ffff047224 */ /* 0x004fc400078e00ff */
[----:B----4-:R-:W-:-:S03]  /*0330*/  IMAD.MOV R19, RZ, RZ, -R5 ;  /* 0x000000ffff137224 */ /* 0x010fc600078e0a05 */
[----:B------:R0:W2:Y:S01]  /*0340*/  F2I.FTZ.U32.TRUNC.NTZ R9, R8 ;  /* 0x0000000800097305 */ /* 0x0000a2000021f000 */
[----:B------:R-:W-:-:S04]  /*0350*/  IMAD R19, R19, R6, RZ ;  /* 0x0000000613137224 */ /* 0x000fc800078e02ff */
[----:B------:R-:W-:-:S04]  /*0360*/  IMAD.HI.U32 R5, R5, R19, R4 ;  /* 0x0000001305057227 */ /* 0x000fc800078e0004 */
[----:B0-----:R-:W-:Y:S01]  /*0370*/  HFMA2 R8, -RZ, RZ, 0, 0 ;  /* 0x00000000ff087431 */ /* 0x001fe200000001ff */
[----:B---3--:R-:W-:Y:S01]  /*0380*/  IADD3 R18, PT, PT, R18, 0xffffffe, RZ ;  /* 0x0ffffffe12127810 */ /* 0x008fe20007ffe0ff */
[----:B------:R-:W-:Y:S02]  /*0390*/  IMAD.MOV R19, RZ, RZ, -R20 ;  /* 0x000000ffff137224 */ /* 0x000fe400078e0a14 */
[----:B--2---:R-:W-:-:S04]  /*03a0*/  IMAD.MOV R16, RZ, RZ, -R9 ;  /* 0x000000ffff107224 */ /* 0x004fc800078e0a09 */
[----:B------:R-:W-:Y:S01]  /*03b0*/  IMAD R17, R16, R7, RZ ;  /* 0x0000000710117224 */ /* 0x000fe200078e02ff */
[----:B------:R-:W-:-:S03]  /*03c0*/  IABS R16, R15 ;  /* 0x0000000f00107213 */ /* 0x000fc60000000000 */
[----:B------:R-:W-:Y:S01]  /*03d0*/  IMAD.HI.U32 R17, R9, R17, R8 ;  /* 0x0000001109117227 */ /* 0x000fe200078e0008 */
[----:B------:R-:W0:Y:S05]  /*03e0*/  I2F.RP R21, R16 ;  /* 0x0000001000157306 */ /* 0x000e2a0000209400 */
[----:B------:R-:W-:-:S03]  /*03f0*/  IMAD.HI.U32 R8, R17, R14, RZ ;  /* 0x0000000e11087227 */ /* 0x000fc600078e00ff */
[----:B------:R-:W2:Y:S01]  /*0400*/  I2F.RP R9, R13 ;  /* 0x0000000d00097306 */ /* 0x000ea20000209400 */
[----:B------:R-:W-:-:S04]  /*0410*/  IMAD.MOV R17, RZ, RZ, -R8 ;  /* 0x000000ffff117224 */ /* 0x000fc800078e0a08 */
[--C-:B------:R-:W-:Y:S02]  /*0420*/  IMAD R4, R7, R17, R14.reuse ;  /* 0x0000001107047224 */ /* 0x100fe400078e020e */
[----:B------:R-:W-:Y:S01]  /*0430*/  IMAD.HI.U32 R17, R5, R14, RZ ;  /* 0x0000000e05117227 */ /* 0x000fe200078e00ff */
[----:B0-----:R-:W0:Y:S02]  /*0440*/  MUFU.RCP R21, R21 ;  /* 0x0000001500157308 */ /* 0x001e240000001000 */
[----:B------:R-:W-:Y:S01]  /*0450*/  ISETP.GT.U32.AND P5, PT, R7, R4, PT ;  /* 0x000000040700720c */ /* 0x000fe20003fa4070 */
[----:B------:R-:W-:-:S05]  /*0460*/  IMAD R19, R17, R19, R14 ;  /* 0x0000001311137224 */ /* 0x000fca00078e020e */
[----:B--2---:R-:W2:Y:S01]  /*0470*/  MUFU.RCP R9, R9 ;  /* 0x0000000900097308 */ /* 0x004ea20000001000 */
[----:B------:R-:W-:-:S06]  /*0480*/  ISETP.GT.U32.AND P0, PT, R6, R19, PT ;  /* 0x000000130600720c */ /* 0x000fcc0003f04070 */
[----:B------:R-:W-:Y:S01]  /*0490*/  @!P5 IMAD.IADD R4, R4, 0x1, -R7 ;  /* 0x000000010404d824 */ /* 0x000fe200078e0a07 */
[----:B------:R-:W3:Y:S01]  /*04a0*/  F2I.FTZ.U32.TRUNC.NTZ R5, R18 ;  /* 0x0000001200057305 */ /* 0x000ee2000021f000 */
[----:B0-----:R-:W-:Y:S01]  /*04b0*/  IADD3 R21, PT, PT, R21, 0xffffffe, RZ ;  /* 0x0ffffffe15157810 */ /* 0x001fe20007ffe0ff */
[----:B------:R-:W-:Y:S01]  /*04c0*/  @!P5 VIADD R8, R8, 0x1 ;  /* 0x000000010808d836 */ /* 0x000fe20000000000 */
[----:B------:R-:W-:Y:S02]  /*04d0*/  ISETP.NE.AND P5, PT, R11, RZ, PT ;  /* 0x000000ff0b00720c */ /* 0x000fe40003fa5270 */
[----:B------:R-:W-:Y:S01]  /*04e0*/  ISETP.GE.U32.AND P1, PT, R4, R7, PT ;  /* 0x000000070400720c */ /* 0x000fe20003f26070 */
[----:B------:R-:W-:Y:S01]  /*04f0*/  @!P0 IMAD.IADD R19, R19, 0x1, -R6 ;  /* 0x0000000113138824 */ /* 0x000fe200078e0a06 */
[C---:B------:R-:W-:Y:S01]  /*0500*/  LOP3.LUT R7, R0.reuse, R3, RZ, 0x3c, !PT ;  /* 0x0000000300077212 */ /* 0x040fe200078e3cff */
[----:B------:R-:W-:Y:S01]  /*0510*/  @!P0 VIADD R17, R17, 0x1 ;  /* 0x0000000111118836 */ /* 0x000fe20000000000 */
[----:B------:R-:W-:Y:S01]  /*0520*/  LOP3.LUT R4, R0, R11, RZ, 0x3c, !PT ;  /* 0x0000000b00047212 */ /* 0x000fe200078e3cff */
[----:B--2---:R-:W-:Y:S01]  /*0530*/  VIADD R20, R9, 0xffffffe ;  /* 0x0ffffffe09147836 */ /* 0x004fe20000000000 */
[----:B------:R-:W-:Y:S01]  /*0540*/  ISETP.GE.AND P2, PT, R7, RZ, PT ;  /* 0x000000ff0700720c */ /* 0x000fe20003f46270 */
[----:B------:R-:W0:Y:S01]  /*0550*/  F2I.FTZ.U32.TRUNC.NTZ R9, R21 ;  /* 0x0000001500097305 */ /* 0x000e22000021f000 */
[----:B------:R-:W-:-:S02]  /*0560*/  ISETP.GE.U32.AND P3, PT, R19, R6, PT ;  /* 0x000000061300720c */ /* 0x000fc40003f66070 */
[----:B------:R-:W-:Y:S01]  /*0570*/  ISETP.GE.AND P4, PT, R4, RZ, PT ;  /* 0x000000ff0400720c */ /* 0x000fe20003f86270 */
[--C-:B---3--:R-:W-:Y:S01]  /*0580*/  IMAD.MOV R19, RZ, RZ, -R5.reuse ;  /* 0x000000ffff137224 */ /* 0x108fe200078e0a05 */
[----:B------:R-:W-:Y:S01]  /*0590*/  MOV R4, RZ ;  /* 0x000000ff00047202 */ /* 0x000fe20000000f00 */
[----:B------:R-:W-:Y:S02]  /*05a0*/  @P1 VIADD R8, R8, 0x1 ;  /* 0x0000000108081836 */ /* 0x000fe40000000000 */
[----:B------:R2:W3:Y:S01]  /*05b0*/  F2I.FTZ.U32.TRUNC.NTZ R7, R20 ;  /* 0x0000001400077305 */ /* 0x0004e2000021f000 */
[----:B------:R-:W-:Y:S02]  /*05c0*/  IMAD R19, R19, R12, RZ ;  /* 0x0000000c13137224 */ /* 0x000fe400078e02ff */
[----:B------:R-:W-:Y:S02]  /*05d0*/  IMAD.MOV.U32 R18, RZ, RZ, R8 ;  /* 0x000000ffff127224 */ /* 0x000fe400078e0008 */
[----:B------:R-:W-:Y:S01]  /*05e0*/  IMAD.HI.U32 R4, R5, R19, R4 ;  /* 0x0000001305047227 */ /* 0x000fe200078e0004 */
[----:B0-----:R-:W-:-:S03]  /*05f0*/  IADD3 R21, PT, PT, RZ, -R9, RZ ;  /* 0x80000009ff157210 */ /* 0x001fc60007ffe0ff */
[----:B------:R-:W-:Y:S01]  /*0600*/  @P3 VIADD R17, R17, 0x1 ;  /* 0x0000000111113836 */ /* 0x000fe20000000000 */
[----:B--2---:R-:W-:Y:S01]  /*0610*/  IABS R20, R15 ;  /* 0x0000000f00147213 */ /* 0x004fe20000000000 */
[----:B------:R-:W-:Y:S01]  /*0620*/  @!P4 IMAD.MOV R18, RZ, RZ, -R18 ;  /* 0x000000ffff12c224 */ /* 0x000fe200078e0a12 */
[----:B------:R-:W-:Y:S01]  /*0630*/  @!P5 LOP3.LUT R18, RZ, R11, RZ, 0x33, !PT ;  /* 0x0000000bff12d212 */ /* 0x000fe200078e33ff */
[----:B------:R-:W-:Y:S01]  /*0640*/  @!P2 IMAD.MOV R17, RZ, RZ, -R17 ;  /* 0x000000ffff11a224 */ /* 0x000fe200078e0a11 */
[----:B------:R-:W-:Y:S01]  /*0650*/  @!P6 LOP3.LUT R17, RZ, R3, RZ, 0x33, !PT ;  /* 0x00000003ff11e212 */ /* 0x000fe200078e33ff */
[----:B---3--:R-:W-:Y:S01]  /*0660*/  IMAD.MOV R6, RZ, RZ, -R7 ;  /* 0x000000ffff067224 */ /* 0x008fe200078e0a07 */
[----:B------:R-:W-:Y:S01]  /*0670*/  IABS R5, R18 ;  /* 0x0000001200057213 */ /* 0x000fe20000000000 */
[----:B------:R-:W-:Y:S02]  /*0680*/  IMAD.MOV.U32 R8, RZ, RZ, RZ ;  /* 0x000000ffff087224 */ /* 0x000fe400078e00ff */
[----:B------:R-:W-:-:S02]  /*0690*/  IMAD R19, R6, R13, RZ ;  /* 0x0000000d06137224 */ /* 0x000fc400078e02ff */
[----:B------:R-:W-:Y:S02]  /*06a0*/  IMAD.MOV.U32 R6, RZ, RZ, RZ ;  /* 0x000000ffff067224 */ /* 0x000fe400078e00ff */
[----:B------:R-:W-:-:S04]  /*06b0*/  IMAD.HI.U32 R4, R4, R5, RZ ;  /* 0x0000000504047227 */ /* 0x000fc800078e00ff */
[----:B------:R-:W-:Y:S01]  /*06c0*/  IMAD.HI.U32 R6, R7, R19, R6 ;  /* 0x0000001307067227 */ /* 0x000fe200078e0006 */
[----:B------:R-:W-:-:S03]  /*06d0*/  IABS R19, R17 ;  /* 0x0000001100137213 */ /* 0x000fc60000000000 */
[----:B------:R-:W-:Y:S02]  /*06e0*/  IMAD R7, R21, R16, RZ ;  /* 0x0000001015077224 */ /* 0x000fe400078e02ff */
[----:B------:R-:W-:-:S04]  /*06f0*/  IMAD.HI.U32 R6, R6, R19, RZ ;  /* 0x0000001306067227 */ /* 0x000fc800078e00ff */
[----:B------:R-:W-:Y:S01]  /*0700*/  IMAD.HI.U32 R9, R9, R7, R8 ;  /* 0x0000000709097227 */ /* 0x000fe200078e0008 */
[----:B------:R-:W-:-:S03]  /*0710*/  IADD3 R6, PT, PT, -R6, RZ, RZ ;  /* 0x000000ff06067210 */ /* 0x000fc60007ffe1ff */
[----:B------:R-:W-:Y:S02]  /*0720*/  IMAD.MOV R4, RZ, RZ, -R4 ;  /* 0x000000ffff047224 */ /* 0x000fe400078e0a04 */
[----:B------:R-:W-:Y:S02]  /*0730*/  IMAD.MOV R7, RZ, RZ, -R20 ;  /* 0x000000ffff077224 */ /* 0x000fe400078e0a14 */
[----:B------:R-:W-:-:S04]  /*0740*/  IMAD.HI.U32 R9, R9, R14, RZ ;  /* 0x0000000e09097227 */ /* 0x000fc800078e00ff */
[C---:B------:R-:W-:Y:S02]  /*0750*/  IMAD R5, R12.reuse, R4, R5 ;  /* 0x000000040c057224 */ /* 0x040fe400078e0205 */
[----:B------:R-:W-:Y:S02]  /*0760*/  IMAD R7, R9, R7, R14 ;  /* 0x0000000709077224 */ /* 0x000fe400078e020e */
[C---:B------:R-:W-:Y:S01]  /*0770*/  IMAD R4, R13.reuse, R6, R19 ;  /* 0x000000060d047224 */ /* 0x040fe200078e0213 */
[----:B------:R-:W-:Y:S01]  /*0780*/  ISETP.GT.U32.AND P0, PT, R12, R5, PT ;  /* 0x000000050c00720c */ /* 0x000fe20003f04070 */
[----:B------:R-:W-:Y:S01]  /*0790*/  IMAD.MOV.U32 R21, RZ, RZ, RZ ;  /* 0x000000ffff157224 */ /* 0x000fe200078e00ff */
[----:B------:R-:W-:Y:S02]  /*07a0*/  ISETP.GT.U32.AND P2, PT, R16, R7, PT ;  /* 0x000000071000720c */ /* 0x000fe40003f44070 */
[----:B------:R-:W-:Y:S02]  /*07b0*/  ISETP.GT.U32.AND P3, PT, R13, R4, PT ;  /* 0x000000040d00720c */ /* 0x000fe40003f64070 */
[----:B------:R-:W-:-:S07]  /*07c0*/  LOP3.LUT R6, R0, R15, RZ, 0x3c, !PT ;  /* 0x0000000f00067212 */ /* 0x000fce00078e3cff */
[----:B------:R-:W-:Y:S01]  /*07d0*/  @!P0 IMAD.IADD R5, R5, 0x1, -R12 ;  /* 0x0000000105058824 */ /* 0x000fe200078e0a0c */
[----:B------:R-:W-:Y:S01]  /*07e0*/  ISETP.GE.AND P0, PT, R17, RZ, PT ;  /* 0x000000ff1100720c */ /* 0x000fe20003f06270 */
[----:B------:R-:W-:Y:S01]  /*07f0*/  @!P2 IMAD.IADD R7, R7, 0x1, -R16 ;  /* 0x000000010707a824 */ /* 0x000fe200078e0a10 */
[----:B------:R-:W-:Y:S01]  /*0800*/  @!P2 IADD3 R9, PT, PT, R9, 0x1, RZ ;  /* 0x000000010909a810 */ /* 0x000fe20007ffe0ff */
[----:B------:R-:W-:Y:S01]  /*0810*/  @!P3 IMAD.IADD R4, R4, 0x1, -R13 ;  /* 0x000000010404b824 */ /* 0x000fe200078e0a0d */
[----:B------:R-:W-:Y:S02]  /*0820*/  ISETP.GT.U32.AND P1, PT, R12, R5, PT ;  /* 0x000000050c00720c */ /* 0x000fe40003f24070 */
[----:B------:R-:W-:Y:S01]  /*0830*/  ISETP.GE.U32.AND P5, PT, R7, R16, PT ;  /* 0x000000100700720c */ /* 0x000fe20003fa6070 */
[----:B------:R-:W-:Y:S01]  /*0840*/  HFMA2 R7, -RZ, RZ, 0, 0 ;  /* 0x00000000ff077431 */ /* 0x000fe200000001ff */
[----:B------:R-:W-:Y:S02]  /*0850*/  ISETP.GT.U32.AND P4, PT, R13, R4, PT ;  /* 0x000000040d00720c */ /* 0x000fe40003f84070 */
[----:B------:R-:W-:Y:S01]  /*0860*/  ISETP.GE.AND P3, PT, R18, RZ, PT ;  /* 0x000000ff1200720c */ /* 0x000fe20003f66270 */
[----:B------:R-:W-:Y:S01]  /*0870*/  IMAD.MOV R18, RZ, RZ, -R18 ;  /* 0x000000ffff127224 */ /* 0x000fe200078e0a12 */
[----:B------:R-:W-:-:S03]  /*0880*/  ISETP.NE.AND P2, PT, R15, RZ, PT ;  /* 0x000000ff0f00720c */ /* 0x000fc60003f45270 */
[----:B------:R-:W-:Y:S02]  /*0890*/  IMAD R18, R11, R18, R0 ;  /* 0x000000120b127224 */ /* 0x000fe400078e0200 */
[----:B------:R-:W-:Y:S01]  /*08a0*/  @!P1 IMAD.IADD R5, R5, 0x1, -R12 ;  /* 0x0000000105059824 */ /* 0x000fe200078e0a0c */
[----:B------:R-:W-:Y:S01]  /*08b0*/  ISETP.GE.AND P1, PT, R6, RZ, PT ;  /* 0x000000ff0600720c */ /* 0x000fe20003f26270 */
[----:B------:R-:W-:Y:S01]  /*08c0*/  @P5 VIADD R9, R9, 0x1 ;  /* 0x0000000109095836 */ /* 0x000fe20000000000 */
[----:B------:R-:W-:Y:S01]  /*08d0*/  ISETP.NE.AND P5, PT, R10, RZ, PT ;  /* 0x000000ff0a00720c */ /* 0x000fe20003fa5270 */
[----:B------:R-:W-:Y:S01]  /*08e0*/  @!P4 IMAD.IADD R4, R4, 0x1, -R13 ;  /* 0x000000010404c824 */ /* 0x000fe200078e0a0d */
[----:B------:R-:W-:Y:S01]  /*08f0*/  ISETP.NE.AND P4, PT, R2, RZ, PT ;  /* 0x000000ff0200720c */ /* 0x000fe20003f85270 */
[----:B------:R-:W-:-:S03]  /*0900*/  @!P3 IMAD.MOV R5, RZ, RZ, -R5 ;  /* 0x000000ffff05b224 */ /* 0x000fc600078e0a05 */
[----:B------:R-:W-:-:S05]  /*0910*/  @!P0 IADD3 R4, PT, PT, -R4, RZ, RZ ;  /* 0x000000ff04048210 */ /* 0x000fca0007ffe1ff */
[----:B------:R-:W-:Y:S01]  /*0920*/  @!P1 IMAD.MOV R9, RZ, RZ, -R9 ;  /* 0x000000ffff099224 */ /* 0x000fe200078e0a09 */
[----:B------:R-:W-:Y:S02]  /*0930*/  @!P2 LOP3.LUT R9, RZ, R15, RZ, 0x33, !PT ;  /* 0x0000000fff09a212 */ /* 0x000fe400078e33ff */
[----:B------:R-:W-:Y:S02]  /*0940*/  @!P5 LOP3.LUT R4, RZ, R10, RZ, 0x33, !PT ;  /* 0x0000000aff04d212 */ /* 0x000fe400078e33ff */
[----:B------:R-:W-:Y:S01]  /*0950*/  @!P4 LOP3.LUT R5, RZ, R2, RZ, 0x33, !PT ;  /* 0x00000002ff05c212 */ /* 0x000fe200078e33ff */
[----:B-1----:R-:W-:Y:S02]  /*0960*/  VIADD R2, R18, UR9 ;  /* 0x0000000912027c36 */ /* 0x002fe40008000000 */
[----:B------:R-:W-:Y:S02]  /*0970*/  IMAD R4, R9, R10, R4 ;  /* 0x0000000a09047224 */ /* 0x000fe400078e0204 */
[----:B------:R-:W-:-:S02]  /*0980*/  VIADD R5, R5, UR8 ;  /* 0x0000000805057c36 */ /* 0x000fc40008000000 */
[----:B------:R-:W-:-:S07]  /*0990*/  VIADD R8, R2, 0xffffffff ;  /* 0xffffffff02087836 */ /* 0x000fce0000000000 */
.L_x_95:
[----:B------:R-:W-:Y:S01]  /*09a0*/  IMAD.IADD R6, R5, 0x1, -R7 ;  /* 0x0000000105067824 */ /* 0x000fe200078e0a07 */
[----:B------:R-:W-:Y:S04]  /*09b0*/  BSSY.RECONVERGENT B0, `(.L_x_79) ;  /* 0x00001a1000007945 */ /* 0x000fe80003800200 */
[----:B------:R-:W-:-:S13]  /*09c0*/  ISETP.GE.AND P0, PT, R6, RZ, PT ;  /* 0x000000ff0600720c */ /* 0x000fda0003f06270 */
[----:B------:R-:W-:Y:S05]  /*09d0*/  @!P0 BRA `(.L_x_80) ;  /* 0x0000001800788947 */ /* 0x000fea0003800000 */
[----:B------:R-:W0:Y:S01]  /*09e0*/  LDC R9, c[0x0][0x3b0] ;  /* 0x0000ec00ff097b82 */ /* 0x000e220000000800 */
[----:B------:R-:W-:Y:S02]  /*09f0*/  ISETP.GE.AND P3, PT, R6, RZ, PT ;  /* 0x000000ff0600720c */ /* 0x000fe40003f66270 */
[----:B0-----:R-:W-:Y:S02]  /*0a00*/  IABS R15, R9 ;  /* 0x00000009000f7213 */ /* 0x001fe40000000000 */
[----:B------:R-:W-:Y:S02]  /*0a10*/  ISETP.NE.AND P1, PT, R9, RZ, PT ;  /* 0x000000ff0900720c */ /* 0x000fe40003f25270 */
[----:B------:R-:W0:Y:S08]  /*0a20*/  I2F.RP R12, R15 ;  /* 0x0000000f000c7306 */ /* 0x000e300000209400 */
[----:B0-----:R-:W0:Y:S02]  /*0a30*/  MUFU.RCP R12, R12 ;  /* 0x0000000c000c7308 */ /* 0x001e240000001000 */
[----:B0-----:R-:W-:-:S06]  /*0a40*/  VIADD R10, R12, 0xffffffe ;  /* 0x0ffffffe0c0a7836 */ /* 0x001fcc0000000000 */
[----:B------:R0:W1:Y:S02]  /*0a50*/  F2I.FTZ.U32.TRUNC.NTZ R11, R10 ;  /* 0x0000000a000b7305 */ /* 0x000064000021f000 */
[----:B0-----:R-:W-:Y:S01]  /*0a60*/  MOV R10, RZ ;  /* 0x000000ff000a7202 */ /* 0x001fe20000000f00 */
[----:B-1----:R-:W-:-:S04]  /*0a70*/  IMAD.MOV R14, RZ, RZ, -R11 ;  /* 0x000000ffff0e7224 */ /* 0x002fc800078e0a0b */
[----:B------:R-:W-:Y:S01]  /*0a80*/  IMAD R13, R14, R15, RZ ;  /* 0x0000000f0e0d7224 */ /* 0x000fe200078e02ff */
[----:B------:R-:W-:-:S03]  /*0a90*/  IABS R14, R6 ;  /* 0x00000006000e7213 */ /* 0x000fc60000000000 */
[----:B------:R-:W-:Y:S01]  /*0aa0*/  IMAD.HI.U32 R11, R11, R13, R10 ;  /* 0x0000000d0b0b7227 */ /* 0x000fe200078e000a */
[----:B------:R-:W-:-:S05]  /*0ab0*/  LOP3.LUT R10, RZ, R9, RZ, 0x33, !PT ;  /* 0x00000009ff0a7212 */ /* 0x000fca00078e33ff */
[----:B------:R-:W-:-:S04]  /*0ac0*/  IMAD.HI.U32 R11, R11, R14, RZ ;  /* 0x0000000e0b0b7227 */ /* 0x000fc800078e00ff */
[----:B------:R-:W-:-:S04]  /*0ad0*/  IMAD.MOV R12, RZ, RZ, -R11 ;  /* 0x000000ffff0c7224 */ /* 0x000fc800078e0a0b */
[----:B------:R-:W-:-:S05]  /*0ae0*/  IMAD R12, R15, R12, R14 ;  /* 0x0000000c0f0c7224 */ /* 0x000fca00078e020e */
[----:B------:R-:W-:-:S13]  /*0af0*/  ISETP.GT.U32.AND P2, PT, R15, R12, PT ;  /* 0x0000000c0f00720c */ /* 0x000fda0003f44070 */
[----:B------:R-:W-:-:S04]  /*0b00*/  @!P2 IMAD.IADD R12, R12, 0x1, -R15 ;  /* 0x000000010c0ca824 */ /* 0x000fc800078e0a0f */
[----:B------:R-:W-:Y:S01]  /*0b10*/  IMAD.IADD R13, R12, 0x1, -R15 ;  /* 0x000000010c0d7824 */ /* 0x000fe200078e0a0f */
[----:B------:R-:W-:-:S04]  /*0b20*/  ISETP.GT.U32.AND P0, PT, R15, R12, PT ;  /* 0x0000000c0f00720c */ /* 0x000fc80003f04070 */
[----:B------:R-:W-:-:S05]  /*0b30*/  SEL R13, R13, R12, !P0 ;  /* 0x0000000c0d0d7207 */ /* 0x000fca0004000000 */
[----:B------:R-:W-:-:S05]  /*0b40*/  @!P3 IMAD.MOV R13, RZ, RZ, -R13 ;  /* 0x000000ffff0db224 */ /* 0x000fca00078e0a0d */
[----:B------:R-:W-:-:S04]  /*0b50*/  SEL R13, R10, R13, !P1 ;  /* 0x0000000d0a0d7207 */ /* 0x000fc80004800000 */
[----:B------:R-:W-:-:S13]  /*0b60*/  ISETP.NE.AND P0, PT, R13, RZ, PT ;  /* 0x000000ff0d00720c */ /* 0x000fda0003f05270 */
[----:B------:R-:W-:Y:S05]  /*0b70*/  @P0 BRA `(.L_x_80) ;  /* 0x0000001800100947 */ /* 0x000fea0003800000 */
[----:B------:R-:W0:Y:S01]  /*0b80*/  LDC R13, c[0x0][0x3a4] ;  /* 0x0000e900ff0d7b82 */ /* 0x000e220000000800 */
[----:B------:R-:W-:Y:S02]  /*0b90*/  ISETP.GE.U32.AND P0, PT, R12, R15, PT ;  /* 0x0000000f0c00720c */ /* 0x000fe40003f06070 */
[----:B------:R-:W-:Y:S02]  /*0ba0*/  LOP3.LUT R6, R6, R9, RZ, 0x3c, !PT ;  /* 0x0000000906067212 */ /* 0x000fe400078e3cff */
[----:B------:R-:W-:Y:S02]  /*0bb0*/  @!P2 IADD3 R11, PT, PT, R11, 0x1, RZ ;  /* 0x000000010b0ba810 */ /* 0x000fe40007ffe0ff */
[----:B------:R-:W-:Y:S01]  /*0bc0*/  ISETP.GE.AND P3, PT, R6, RZ, PT ;  /* 0x000000ff0600720c */ /* 0x000fe20003f66270 */
[----:B------:R-:W1:Y:S06]  /*0bd0*/  LDC R14, c[0x0][0x3b8] ;  /* 0x0000ee00ff0e7b82 */ /* 0x000e6c0000000800 */
[----:B------:R-:W-:-:S06]  /*0be0*/  @P0 VIADD R11, R11, 0x1 ;  /* 0x000000010b0b0836 */ /* 0x000fcc0000000000 */
[----:B------:R-:W-:Y:S01]  /*0bf0*/  @!P3 IMAD.MOV R11, RZ, RZ, -R11 ;  /* 0x000000ffff0bb224 */ /* 0x000fe200078e0a0b */
[----:B0-----:R-:W-:-:S04]  /*0c00*/  ISETP.GT.AND P0, PT, R13, RZ, PT ;  /* 0x000000ff0d00720c */ /* 0x001fc80003f04270 */
[----:B------:R-:W-:-:S04]  /*0c10*/  SEL R9, R10, R11, !P1 ;  /* 0x0000000b0a097207 */ /* 0x000fc80004800000 */
[----:B------:R-:W-:-:S04]  /*0c20*/  ISETP.GT.AND P0, PT, R9, -0x1, P0 ;  /* 0xffffffff0900780c */ /* 0x000fc80000704270 */
[----:B-1----:R-:W-:-:S13]  /*0c30*/  ISETP.LT.AND P0, PT, R9, R14, P0 ;  /* 0x0000000e0900720c */ /* 0x002fda0000701270 */
[----:B------:R-:W-:Y:S05]  /*0c40*/  @!P0 BRA `(.L_x_80) ;  /* 0x0000001400dc8947 */ /* 0x000fea0003800000 */
[----:B------:R-:W0:Y:S01]  /*0c50*/  LDCU UR8, c[0x0][0x3a0] ;  /* 0x00007400ff0877ac */ /* 0x000e220008000800 */
[----:B------:R-:W-:Y:S01]  /*0c60*/  ISETP.GE.U32.AND P0, PT, R13, 0x4, PT ;  /* 0x000000040d00780c */ /* 0x000fe20003f06070 */
[----:B------:R-:W-:Y:S02]  /*0c70*/  IMAD.MOV.U32 R11, RZ, RZ, RZ ;  /* 0x000000ffff0b7224 */ /* 0x000fe400078e00ff */
[----:B0-----:R-:W-:-:S04]  /*0c80*/  IMAD R16, R4, UR8, R7 ;  /* 0x0000000804107c24 */ /* 0x001fc8000f8e0207 */
[----:B------:R-:W-:-:S06]  /*0c90*/  IMAD R10, R16, R13, RZ ;  /* 0x0000000d100a7224 */ /* 0x000fcc00078e02ff */
[----:B------:R-:W-:Y:S05]  /*0ca0*/  @!P0 BRA `(.L_x_81) ;  /* 0x0000000c00488947 */ /* 0x000fea0003800000 */
[C---:B------:R-:W-:Y:S01]  /*0cb0*/  IADD3 R12, PT, PT, R10.reuse, 0x2, RZ ;  /* 0x000000020a0c7810 */ /* 0x040fe20007ffe0ff */
[C---:B------:R-:W-:Y:S01]  /*0cc0*/  VIADD R6, R10.reuse, 0x3 ;  /* 0x000000030a067836 */ /* 0x040fe20000000000 */
[----:B------:R-:W-:Y:S01]  /*0cd0*/  LOP3.LUT R13, R13, 0x7ffffffc, RZ, 0xc0, !PT ;  /* 0x7ffffffc0d0d7812 */ /* 0x000fe200078ec0ff */
[-C--:B------:R-:W-:Y:S02]  /*0ce0*/  IMAD R20, R10, R14.reuse, R14 ;  /* 0x0000000e0a147224 */ /* 0x080fe400078e020e */
[-CC-:B------:R-:W-:Y:S02]  /*0cf0*/  IMAD R11, R6, R14.reuse, R9.reuse ;  /* 0x0000000e060b7224 */ /* 0x180fe400078e0209 */
[--C-:B------:R-:W-:Y:S02]  /*0d00*/  IMAD R12, R12, R14, R9.reuse ;  /* 0x0000000e0c0c7224 */ /* 0x100fe400078e0209 */
[----:B------:R-:W-:Y:S02]  /*0d10*/  IMAD R16, R16, UR7, R9 ;  /* 0x0000000710107c24 */ /* 0x000fe4000f8e0209 */
[----:B------:R-:W-:-:S02]  /*0d20*/  IMAD.MOV.U32 R17, RZ, RZ, RZ ;  /* 0x000000ffff117224 */ /* 0x000fc400078e00ff */
[----:B------:R-:W-:Y:S02]  /*0d30*/  IMAD.MOV.U32 R18, RZ, RZ, R8 ;  /* 0x000000ffff127224 */ /* 0x000fe400078e0008 */
[----:B------:R-:W-:Y:S02]  /*0d40*/  IMAD.IADD R20, R9, 0x1, R20 ;  /* 0x0000000109147824 */ /* 0x000fe400078e0214 */
[----:B------:R-:W-:-:S07]  /*0d50*/  IMAD.MOV R19, RZ, RZ, -R13 ;  /* 0x000000ffff137224 */ /* 0x000fce00078e0a0d */
.L_x_90:
[----:B------:R-:W-:Y:S01]  /*0d60*/  VIADD R6, R18, 0x1 ;  /* 0x0000000112067836 */ /* 0x000fe20000000000 */
[----:B------:R-:W-:Y:S01]  /*0d70*/  IADD3 R19, PT, PT, R19, 0x4, RZ ;  /* 0x0000000413137810 */ /* 0x000fe20007ffe0ff */
[----:B------:R-:W-:Y:S03]  /*0d80*/  BSSY.RECONVERGENT B1, `(.L_x_82) ;  /* 0x000002f000017945 */ /* 0x000fe60003800200 */
[----:B------:R-:W-:Y:S02]  /*0d90*/  ISETP.GE.AND P0, PT, R6, RZ, PT ;  /* 0x000000ff0600720c */ /* 0x000fe40003f06270 */
[----:B------:R-:W-:-:S11]  /*0da0*/  ISETP.NE.AND P1, PT, R19, RZ, PT ;  /* 0x000000ff1300720c */ /* 0x000fd60003f25270 */
[----:B------:R-:W-:Y:S05]  /*0db0*/  @!P0 BRA `(.L_x_83) ;  /* 0x0000000000ac8947 */ /* 0x000fea0003800000 */
[----:B------:R-:W0:Y:S01]  /*0dc0*/  LDC R23, c[0x0][0x3b4] ;  /* 0x0000ed00ff177b82 */ /* 0x000e220000000800 */
[----:B------:R-:W-:Y:S01]  /*0dd0*/  IMAD.MOV.U32 R14, RZ, RZ, RZ ;  /* 0x000000ffff0e7224 */ /* 0x000fe200078e00ff */
[----:B------:R-:W-:Y:S02]  /*0de0*/  ISETP.GE.AND P3, PT, R6, RZ, PT ;  /* 0x000000ff0600720c */ /* 0x000fe40003f66270 */
[----:B0-----:R-:W-:-:S04]  /*0df0*/  IABS R22, R23 ;  /* 0x0000001700167213 */ /* 0x001fc80000000000 */
[----:B------:R-:W0:Y:S08]  /*0e00*/  I2F.RP R24, R22 ;  /* 0x0000001600187306 */ /* 0x000e300000209400 */
[----:B0-----:R-:W0:Y:S02]  /*0e10*/  MUFU.RCP R24, R24 ;  /* 0x0000001800187308 */ /* 0x001e240000001000 */
[----:B0-----:R-:W-:-:S06]  /*0e20*/  VIADD R15, R24, 0xffffffe ;  /* 0x0ffffffe180f7836 */ /* 0x001fcc0000000000 */
[----:B------:R-:W0:Y:S02]  /*0e30*/  F2I.FTZ.U32.TRUNC.NTZ R15, R15 ;  /* 0x0000000f000f7305 */ /* 0x000e24000021f000 */
[----:B0-----:R-:W-:-:S04]  /*0e40*/  IMAD.MOV R25, RZ, RZ, -R15 ;  /* 0x000000ffff197224 */ /* 0x001fc800078e0a0f */
[----:B------:R-:W-:-:S04]  /*0e50*/  IMAD R25, R25, R22, RZ ;  /* 0x0000001619197224 */ /* 0x000fc800078e02ff */
[----:B------:R-:W-:Y:S01]  /*0e60*/  IMAD.HI.U32 R14, R15, R25, R14 ;  /* 0x000000190f0e7227 */ /* 0x000fe200078e000e */
[----:B------:R-:W-:Y:S02]  /*0e70*/  IABS R25, R6 ;  /* 0x0000000600197213 */ /* 0x000fe40000000000 */
[----:B------:R-:W-:-:S03]  /*0e80*/  LOP3.LUT R15, RZ, R23, RZ, 0x33, !PT ;  /* 0x00000017ff0f7212 */ /* 0x000fc600078e33ff */
[----:B------:R-:W-:-:S05]  /*0e90*/  IMAD.HI.U32 R14, R14, R25, RZ ;  /* 0x000000190e0e7227 */ /* 0x000fca00078e00ff */
[----:B------:R-:W-:-:S05]  /*0ea0*/  IADD3 R24, PT, PT, -R14, RZ, RZ ;  /* 0x000000ff0e187210 */ /* 0x000fca0007ffe1ff */
[----:B------:R-:W-:-:S05]  /*0eb0*/  IMAD R25, R22, R24, R25 ;  /* 0x0000001816197224 */ /* 0x000fca00078e0219 */
[----:B------:R-:W-:-:S13]  /*0ec0*/  ISETP.GT.U32.AND P0, PT, R22, R25, PT ;  /* 0x000000191600720c */ /* 0x000fda0003f04070 */
[----:B------:R-:W-:-:S04]  /*0ed0*/  @!P0 IMAD.IADD R25, R25, 0x1, -R22 ;  /* 0x0000000119198824 */ /* 0x000fc800078e0a16 */
[----:B------:R-:W-:Y:S01]  /*0ee0*/  IMAD.IADD R24, R25, 0x1, -R22 ;  /* 0x0000000119187824 */ /* 0x000fe200078e0a16 */
[----:B------:R-:W-:-:S04]  /*0ef0*/  ISETP.GT.U32.AND P2, PT, R22, R25, PT ;  /* 0x000000191600720c */ /* 0x000fc80003f44070 */
[----:B------:R-:W-:Y:S02]  /*0f00*/  SEL R24, R24, R25, !P2 ;  /* 0x0000001918187207 */ /* 0x000fe40005000000 */
[----:B------:R-:W-:-:S03]  /*0f10*/  ISETP.NE.AND P2, PT, R23, RZ, PT ;  /* 0x000000ff1700720c */ /* 0x000fc60003f45270 */
[----:B------:R-:W-:-:S05]  /*0f20*/  @!P3 IMAD.MOV R24, RZ, RZ, -R24 ;  /* 0x000000ffff18b224 */ /* 0x000fca00078e0a18 */
[----:B------:R-:W-:-:S04]  /*0f30*/  SEL R24, R15, R24, !P2 ;  /* 0x000000180f187207 */ /* 0x000fc80005000000 */
[----:B------:R-:W-:-:S13]  /*0f40*/  ISETP.NE.AND P3, PT, R24, RZ, PT ;  /* 0x000000ff1800720c */ /* 0x000fda0003f65270 */
[----:B------:R-:W-:Y:S05]  /*0f50*/  @P3 BRA `(.L_x_83) ;  /* 0x0000000000443947 */ /* 0x000fea0003800000 */
[----:B------:R-:W-:Y:S01]  /*0f60*/  ISETP.GE.U32.AND P3, PT, R25, R22, PT ;  /* 0x000000161900720c */ /* 0x000fe20003f66070 */
[----:B------:R-:W-:Y:S01]  /*0f70*/  @!P0 VIADD R14, R14, 0x1 ;  /* 0x000000010e0e8836 */ /* 0x000fe20000000000 */
[----:B------:R-:W-:Y:S01]  /*0f80*/  LOP3.LUT R6, R6, R23, RZ, 0x3c, !PT ;  /* 0x0000001706067212 */ /* 0x000fe200078e3cff */
[----:B------:R-:W0:Y:S03]  /*0f90*/  LDC R22, c[0x0][0x3bc] ;  /* 0x0000ef00ff167b82 */ /* 0x000e260000000800 */
[----:B------:R-:W-:-:S07]  /*0fa0*/  ISETP.GE.AND P4, PT, R6, RZ, PT ;  /* 0x000000ff0600720c */ /* 0x000fce0003f86270 */
[----:B------:R-:W-:-:S06]  /*0fb0*/  @P3 IADD3 R14, PT, PT, R14, 0x1, RZ ;  /* 0x000000010e0e3810 */ /* 0x000fcc0007ffe0ff */
[----:B------:R-:W-:-:S05]  /*0fc0*/  @!P4 IMAD.MOV R14, RZ, RZ, -R14 ;  /* 0x000000ffff0ec224 */ /* 0x000fca00078e0a0e */
[----:B------:R-:W-:-:S04]  /*0fd0*/  SEL R23, R15, R14, !P2 ;  /* 0x0000000e0f177207 */ /* 0x000fc80005000000 */
[----:B0-----:R-:W-:-:S04]  /*0fe0*/  ISETP.GE.AND P0, PT, R23, R22, PT ;  /* 0x000000161700720c */ /* 0x001fc80003f06270 */
[----:B------:R-:W-:-:S13]  /*0ff0*/  ISETP.LT.OR P0, PT, R23, RZ, P0 ;  /* 0x000000ff1700720c */ /* 0x000fda0000701670 */
[----:B------:R-:W-:Y:S05]  /*1000*/  @P0 BRA `(.L_x_83) ;  /* 0x0000000000180947 */ /* 0x000fea0003800000 */
[----:B------:R-:W0:Y:S01]  /*1010*/  LDC.64 R14, c[0x0][0x388] ;  /* 0x0000e200ff0e7b82 */ /* 0x000e220000000a00 */
[----:B------:R-:W-:-:S04]  /*1020*/  IMAD R6, R16, R22, R17 ;  /* 0x0000001610067224 */ /* 0x000fc800078e0211 */
[----:B------:R-:W-:-:S04]  /*1030*/  IMAD.IADD R23, R23, 0x1, R6 ;  /* 0x0000000117177824 */ /* 0x000fc800078e0206 */
[----:B0-----:R-:W-:-:S06]  /*1040*/  IMAD.WIDE R14, R23, 0x4, R14 ;  /* 0x00000004170e7825 */ /* 0x001fcc00078e020e */
[----:B------:R-:W2:Y:S02]  /*1050*/  LDG.E R14, desc[UR10][R14.64] ;  /* 0x0000000a0e0e7981 */ /* 0x000ea4000c1e1900 */
[----:B--2---:R-:W-:-:S07]  /*1060*/  FADD R21, R21, R14 ;  /* 0x0000000e15157221 */ /* 0x004fce0000000000 */
.L_x_83:
[----:B------:R-:W-:Y:S05]  /*1070*/  BSYNC.RECONVERGENT B1 ;  /* 0x0000000000017941 */ /* 0x000fea0003800200 */
.L_x_82:
[C---:B------:R-:W-:Y:S01]  /*1080*/  ISETP.GE.AND P0, PT, R18.reuse, RZ, PT ;  /* 0x000000ff1200720c */ /* 0x040fe20003f06270 */
[----:B------:R-:W-:Y:S01]  /*1090*/  BSSY.RECONVERGENT B1, `(.L_x_84) ;  /* 0x000002e000017945 */ /* 0x000fe20003800200 */
[----:B------:R-:W-:-:S11]  /*10a0*/  VIADD R6, R18, 0xfffffffe ;  /* 0xfffffffe12067836 */ /* 0x000fd60000000000 */
[----:B------:R-:W-:Y:S05]  /*10b0*/  @!P0 BRA `(.L_x_85) ;  /* 0x0000000000ac8947 */ /* 0x000fea0003800000 */
[----:B------:R-:W0:Y:S01]  /*10c0*/  LDC R23, c[0x0][0x3b4] ;  /* 0x0000ed00ff177b82 */ /* 0x000e220000000800 */
[----:B------:R-:W-:Y:S01]  /*10d0*/  IMAD.MOV.U32 R14, RZ, RZ, RZ ;  /* 0x000000ffff0e7224 */ /* 0x000fe200078e00ff */
[----:B------:R-:W-:Y:S02]  /*10e0*/  ISETP.GE.AND P3, PT, R18, RZ, PT ;  /* 0x000000ff1200720c */ /* 0x000fe40003f66270 */
[----:B0-----:R-:W-:Y:S02]  /*10f0*/  IABS R22, R23 ;  /* 0x0000001700167213 */ /* 0x001fe40000000000 */
[----:B------:R-:W-:Y:S02]  /*1100*/  ISETP.NE.AND P4, PT, R23, RZ, PT ;  /* 0x000000ff1700720c */ /* 0x000fe40003f85270 */
[----:B------:R-:W0:Y:S08]  /*1110*/  I2F.RP R24, R22 ;  /* 0x0000001600187306 */ /* 0x000e300000209400 */
[----:B0-----:R-:W0:Y:S02]  /*1120*/  MUFU.RCP R24, R24 ;  /* 0x0000001800187308 */ /* 0x001e240000001000 */
[----:B0-----:R-:W-:-:S06]  /*1130*/  VIADD R25, R24, 0xffffffe ;  /* 0x0ffffffe18197836 */ /* 0x001fcc0000000000 */
[----:B------:R0:W1:Y:S02]  /*1140*/  F2I.FTZ.U32.TRUNC.NTZ R15, R25 ;  /* 0x00000019000f7305 */ /* 0x000064000021f000 */
[----:B0-----:R-:W-:Y:S02]  /*1150*/  LOP3.LUT R25, RZ, R23, RZ, 0x33, !PT ;  /* 0x00000017ff197212 */ /* 0x001fe400078e33ff */
[----:B-1----:R-:W-:-:S05]  /*1160*/  IADD3 R27, PT, PT, RZ, -R15, RZ ;  /* 0x8000000fff1b7210 */ /* 0x002fca0007ffe0ff */
[----:B------:R-:W-:-:S04]  /*1170*/  IMAD R27, R27, R22, RZ ;  /* 0x000000161b1b7224 */ /* 0x000fc800078e02ff */
[----:B------:R-:W-:Y:S01]  /*1180*/  IMAD.HI.U32 R14, R15, R27, R14 ;  /* 0x0000001b0f0e7227 */ /* 0x000fe200078e000e */
[----:B------:R-:W-:-:S05]  /*1190*/  IABS R15, R18 ;  /* 0x00000012000f7213 */ /* 0x000fca0000000000 */
[----:B------:R-:W-:-:S04]  /*11a0*/  IMAD.HI.U32 R14, R14, R15, RZ ;  /* 0x0000000f0e0e7227 */ /* 0x000fc800078e00ff */
[----:B------:R-:W-:-:S04]  /*11b0*/  IMAD.MOV R24, RZ, RZ, -R14 ;  /* 0x000000ffff187224 */ /* 0x000fc800078e0a0e */
[----:B------:R-:W-:-:S05]  /*11c0*/  IMAD R15, R22, R24, R15 ;  /* 0x00000018160f7224 */ /* 0x000fca00078e020f */
[----:B------:R-:W-:-:S13]  /*11d0*/  ISETP.GT.U32.AND P0, PT, R22, R15, PT ;  /* 0x0000000f1600720c */ /* 0x000fda0003f04070 */
[----:B------:R-:W-:-:S04]  /*11e0*/  @!P0 IMAD.IADD R15, R15, 0x1, -R22 ;  /* 0x000000010f0f8824 */ /* 0x000fc800078e0a16 */
[----:B------:R-:W-:Y:S01]  /*11f0*/  IMAD.IADD R24, R15, 0x1, -R22 ;  /* 0x000000010f187824 */ /* 0x000fe200078e0a16 */
[----:B------:R-:W-:-:S04]  /*1200*/  ISETP.GT.U32.AND P2, PT, R22, R15, PT ;  /* 0x0000000f1600720c */ /* 0x000fc80003f44070 */
[----:B------:R-:W-:-:S04]  /*1210*/  SEL R24, R24, R15, !P2 ;  /* 0x0000000f18187207 */ /* 0x000fc80005000000 */
[----:B------:R-:W-:-:S04]  /*1220*/  @!P3 IADD3 R24, PT, PT, -R24, RZ, RZ ;  /* 0x000000ff1818b210 */ /* 0x000fc80007ffe1ff */
        /* <DEDUP_REMOVED lines=8> */
[----:B------:R-:W-:-:S06]  /*12b0*/  @P2 VIADD R14, R14, 0x1 ;  /* 0x000000010e0e2836 */ /* 0x000fcc0000000000 */
        /* <DEDUP_REMOVED lines=11> */
.L_x_85:
[----:B------:R-:W-:Y:S05]  /*1370*/  BSYNC.RECONVERGENT B1 ;  /* 0x0000000000017941 */ /* 0x000fea0003800200 */
.L_x_84:
[----:B------:R-:W-:Y:S01]  /*1380*/  IADD3 R22, PT, PT, R18, -0x1, RZ ;  /* 0xffffffff12167810 */ /* 0x000fe20007ffe0ff */
[----:B------:R-:W-:Y:S03]  /*1390*/  BSSY.RECONVERGENT B1, `(.L_x_86) ;  /* 0x000002e000017945 */ /* 0x000fe60003800200 */
[----:B------:R-:W-:-:S13]  /*13a0*/  ISETP.GE.AND P0, PT, R22, RZ, PT ;  /* 0x000000ff1600720c */ /* 0x000fda0003f06270 */
        /* <DEDUP_REMOVED lines=9> */
[----:B------:R-:W0:Y:S02]  /*1440*/  F2I.FTZ.U32.TRUNC.NTZ R15, R27 ;  /* 0x0000001b000f7305 */ /* 0x000e24000021f000 */
[----:B0-----:R-:W-:-:S04]  /*1450*/  IMAD.MOV R25, RZ, RZ, -R15 ;  /* 0x000000ffff197224 */ /* 0x001fc800078e0a0f */
[----:B------:R-:W-:-:S04]  /*1460*/  IMAD R25, R25, R24, RZ ;  /* 0x0000001819197224 */ /* 0x000fc800078e02ff */
[----:B------:R-:W-:Y:S01]  /*1470*/  IMAD.HI.U32 R14, R15, R25, R14 ;  /* 0x000000190f0e7227 */ /* 0x000fe200078e000e */
[----:B------:R-:W-:-:S05]  /*1480*/  IABS R25, R22 ;  /* 0x0000001600197213 */ /* 0x000fca0000000000 */
[----:B------:R-:W-:-:S04]  /*1490*/  IMAD.HI.U32 R14, R14, R25, RZ ;  /* 0x000000190e0e7227 */ /* 0x000fc800078e00ff */
[----:B------:R-:W-:-:S04]  /*14a0*/  IMAD.MOV R15, RZ, RZ, -R14 ;  /* 0x000000ffff0f7224 */ /* 0x000fc800078e0a0e */
[----:B------:R-:W-:Y:S01]  /*14b0*/  IMAD R25, R24, R15, R25 ;  /* 0x0000000f18197224 */ /* 0x000fe200078e0219 */
[----:B------:R-:W-:-:S04]  /*14c0*/  LOP3.LUT R15, RZ, R23, RZ, 0x33, !PT ;  /* 0x00000017ff0f7212 */ /* 0x000fc800078e33ff */
[----:B------:R-:W-:-:S13]  /*14d0*/  ISETP.GT.U32.AND P0, PT, R24, R25, PT ;  /* 0x000000191800720c */ /* 0x000fda0003f04070 */
[----:B------:R-:W-:-:S04]  /*14e0*/  @!P0 IADD3 R25, PT, PT, R25, -R24, RZ ;  /* 0x8000001819198210 */ /* 0x000fc80007ffe0ff */
[----:B------:R-:W-:Y:S01]  /*14f0*/  ISETP.GT.U32.AND P2, PT, R24, R25, PT ;  /* 0x000000191800720c */ /* 0x000fe20003f44070 */
[----:B------:R-:W-:-:S05]  /*1500*/  IMAD.IADD R26, R25, 0x1, -R24 ;  /* 0x00000001191a7824 */ /* 0x000fca00078e0a18 */
[----:B------:R-:W-:-:S05]  /*1510*/  SEL R26, R26, R25, !P2 ;  /* 0x000000191a1a7207 */ /* 0x000fca0005000000 */
        /* <DEDUP_REMOVED lines=10> */
[----:B------:R-:W-:-:S04]  /*15c0*/  @!P3 IADD3 R14, PT, PT, -R14, RZ, RZ ;  /* 0x000000ff0e0eb210 */ /* 0x000fc80007ffe1ff */
        /* <DEDUP_REMOVED lines=10> */
.L_x_87:
[----:B------:R-:W-:Y:S05]  /*1670*/  BSYNC.RECONVERGENT B1 ;  /* 0x0000000000017941 */ /* 0x000fea0003800200 */
.L_x_86:
[----:B------:R-:W-:Y:S01]  /*1680*/  ISETP.GE.AND P0, PT, R6, RZ, PT ;  /* 0x000000ff0600720c */ /* 0x000fe20003f06270 */
[----:B------:R-:W-:-:S12]  /*1690*/  BSSY.RECONVERGENT B1, `(.L_x_88) ;  /* 0x000002d000017945 */ /* 0x000fd80003800200 */
        /* <DEDUP_REMOVED lines=10> */
[----:B0-----:R-:W-:Y:S01]  /*1740*/  LOP3.LUT R25, RZ, R23, RZ, 0x33, !PT ;  /* 0x00000017ff197212 */ /* 0x001fe200078e33ff */
[----:B-1----:R-:W-:-:S04]  /*1750*/  IMAD.MOV R27, RZ, RZ, -R15 ;  /* 0x000000ffff1b7224 */ /* 0x002fc800078e0a0f */
[----:B------:R-:W-:-:S04]  /*1760*/  IMAD R27, R27, R22, RZ ;  /* 0x000000161b1b7224 */ /* 0x000fc800078e02ff */
[----:B------:R-:W-:Y:S01]  /*1770*/  IMAD.HI.U32 R14, R15, R27, R14 ;  /* 0x0000001b0f0e7227 */ /* 0x000fe200078e000e */
[----:B------:R-:W-:-:S05]  /*1780*/  IABS R15, R6 ;  /* 0x00000006000f7213 */ /* 0x000fca0000000000 */
[----:B------:R-:W-:-:S05]  /*1790*/  IMAD.HI.U32 R14, R14, R15, RZ ;  /* 0x0000000f0e0e7227 */ /* 0x000fca00078e00ff */
[----:B------:R-:W-:-:S05]  /*17a0*/  IADD3 R24, PT, PT, -R14, RZ, RZ ;  /* 0x000000ff0e187210 */ /* 0x000fca0007ffe1ff */
        /* <DEDUP_REMOVED lines=27> */
.L_x_89:
[----:B------:R-:W-:Y:S05]  /*1960*/  BSYNC.RECONVERGENT B1 ;  /* 0x0000000000017941 */ /* 0x000fea0003800200 */
.L_x_88:
[----:B------:R-:W-:Y:S01]  /*1970*/  R2UR UR8, R17 ;  /* 0x00000000110872ca */ /* 0x000fe200000e0000 */
[----:B------:R-:W-:-:S12]  /*1980*/  VIADD R18, R18, 0xfffffffc ;  /* 0xfffffffc12127836 */ /* 0x000fd80000000000 */
[----:B------:R-:W-:-:S06]  /*1990*/  ULEA UR8, UR6, UR8, 0x2 ;  /* 0x0000000806087291 */ /* 0x000fcc000f8e10ff */
[----:B------:R-:W-:Y:S01]  /*19a0*/  IMAD.U32 R17, RZ, RZ, UR8 ;  /* 0x00000008ff117e24 */ /* 0x000fe2000f8e00ff */
[----:B------:R-:W-:Y:S06]  /*19b0*/  @P1 BRA `(.L_x_90) ;  /* 0xfffffff000e81947 */ /* 0x000fec000383ffff */
[----:B------:R-:W-:-:S07]  /*19c0*/  MOV R11, R13 ;  /* 0x0000000d000b7202 */ /* 0x000fce0000000f00 */
.L_x_81:
[----:B------:R-:W-:-:S09]  /*19d0*/  UISETP.NE.AND UP0, UPT, UR5, URZ, UPT ;  /* 0x000000ff0500728c */ /* 0x000fd2000bf05270 */
[----:B------:R-:W-:Y:S05]  /*19e0*/  BRA.U !UP0, `(.L_x_80) ;  /* 0x0000000908747547 */ /* 0x000fea000b800000 */
[----:B------:R-:W-:Y:S01]  /*19f0*/  IMAD.IADD R6, R2, 0x1, -R11 ;  /* 0x0000000102067824 */ /* 0x000fe200078e0a0b */
[----:B------:R-:W-:Y:S04]  /*1a00*/  BSSY.RECONVERGENT B1, `(.L_x_91) ;  /* 0x0000031000017945 */ /* 0x000fe80003800200 */
[----:B------:R-:W-:-:S13]  /*1a10*/  ISETP.GE.AND P0, PT, R6, RZ, PT ;  /* 0x000000ff0600720c */ /* 0x000fda0003f06270 */
[----:B------:R-:W-:Y:S05]  /*1a20*/  @!P0 BRA `(.L_x_92) ;  /* 0x0000000000b88947 */ /* 0x000fea0003800000 */
[----:B------:R-:W0:Y:S01]  /*1a30*/  LDC R15, c[0x0][0x3b4] ;  /* 0x0000ed00ff0f7b82 */ /* 0x000e220000000800 */
[----:B------:R-:W-:Y:S01]  /*1a40*/  IMAD.MOV.U32 R12, RZ, RZ, RZ ;  /* 0x000000ffff0c7224 */ /* 0x000fe200078e00ff */
[----:B------:R-:W-:Y:S02]  /*1a50*/  IABS R18, R6 ;  /* 0x0000000600127213 */ /* 0x000fe40000000000 */
        /* <DEDUP_REMOVED lines=11> */
[----:B------:R-:W-:-:S05]  /*1b10*/  MOV R13, R18 ;  /* 0x00000012000d7202 */ /* 0x000fca0000000f00 */
        /* <DEDUP_REMOVED lines=23> */
[----:B------:R-:W0:Y:S01]  /*1c90*/  LDCU UR8, c[0x0][0x3b8] ;  /* 0x00007700ff0877ac */ /* 0x000e220008000800 */
[----:B------:R-:W1:Y:S01]  /*1ca0*/  LDC.64 R12, c[0x0][0x388] ;  /* 0x0000e200ff0c7b82 */ /* 0x000e620000000a00 */
[----:B------:R-:W-:-:S05]  /*1cb0*/  IADD3 R6, PT, PT, R10, R11, RZ ;  /* 0x0000000b0a067210 */ /* 0x000fca0007ffe0ff */
[----:B0-----:R-:W-:-:S04]  /*1cc0*/  IMAD R6, R6, UR8, R9 ;  /* 0x0000000806067c24 */ /* 0x001fc8000f8e0209 */
[----:B------:R-:W-:-:S04]  /*1cd0*/  IMAD R15, R6, R14, R15 ;  /* 0x0000000e060f7224 */ /* 0x000fc800078e020f */
[----:B-1----:R-:W-:-:S06]  /*1ce0*/  IMAD.WIDE R12, R15, 0x4, R12 ;  /* 0x000000040f0c7825 */ /* 0x002fcc00078e020c */
[----:B------:R-:W2:Y:S02]  /*1cf0*/  LDG.E R12, desc[UR10][R12.64] ;  /* 0x0000000a0c0c7981 */ /* 0x000ea4000c1e1900 */
[----:B--2---:R-:W-:-:S07]  /*1d00*/  FADD R21, R21, R12 ;  /* 0x0000000c15157221 */ /* 0x004fce0000000000 */
.L_x_92:
[----:B------:R-:W-:Y:S05]  /*1d10*/  BSYNC.RECONVERGENT B1 ;  /* 0x0000000000017941 */ /* 0x000fea0003800200 */
.L_x_91:
[----:B------:R-:W-:-:S09]  /*1d20*/  UISETP.NE.AND UP0, UPT, UR5, 0x1, UPT ;  /* 0x000000010500788c */ /* 0x000fd2000bf05270 */
[----:B------:R-:W-:Y:S05]  /*1d30*/  BRA.U !UP0, `(.L_x_80) ;  /* 0x0000000508a07547 */ /* 0x000fea000b800000 */
[----:B------:R-:W-:Y:S01]  /*1d40*/  VIADD R15, R11, 0x1 ;  /* 0x000000010b0f7836 */ /* 0x000fe20000000000 */
[----:B------:R-:W-:Y:S03]  /*1d50*/  BSSY.RECONVERGENT B1, `(.L_x_93) ;  /* 0x0000032000017945 */ /* 0x000fe60003800200 */
[----:B------:R-:W-:-:S05]  /*1d60*/  IMAD.IADD R17, R2, 0x1, -R15 ;  /* 0x0000000102117824 */ /* 0x000fca00078e0a0f */
        /* <DEDUP_REMOVED lines=11> */
[----:B------:R-:W0:Y:S02]  /*1e20*/  F2I.FTZ.U32.TRUNC.NTZ R13, R18 ;  /* 0x00000012000d7305 */ /* 0x000e24000021f000 */
[----:B0-----:R-:W-:-:S05]  /*1e30*/  IADD3 R19, PT, PT, RZ, -R13, RZ ;  /* 0x8000000dff137210 */ /* 0x001fca0007ffe0ff */
[----:B------:R-:W-:-:S04]  /*1e40*/  IMAD R19, R19, R6, RZ ;  /* 0x0000000613137224 */ /* 0x000fc800078e02ff */
[----:B------:R-:W-:Y:S01]  /*1e50*/  IMAD.HI.U32 R12, R13, R19, R12 ;  /* 0x000000130d0c7227 */ /* 0x000fe200078e000c */
[----:B------:R-:W-:-:S03]  /*1e60*/  LOP3.LUT R19, RZ, R14, RZ, 0x33, !PT ;  /* 0x0000000eff137212 */ /* 0x000fc600078e33ff */
[----:B------:R-:W-:-:S04]  /*1e70*/  IMAD.MOV.U32 R13, RZ, RZ, R20 ;  /* 0x000000ffff0d7224 */ /* 0x000fc800078e0014 */
[----:B------:R-:W-:-:S04]  /*1e80*/  IMAD.HI.U32 R12, R12, R13, RZ ;  /* 0x0000000d0c0c7227 */ /* 0x000fc800078e00ff */
[----:B------:R-:W-:-:S04]  /*1e90*/  IMAD.MOV R16, RZ, RZ, -R12 ;  /* 0x000000ffff107224 */ /* 0x000fc800078e0a0c */
[----:B------:R-:W-:-:S05]  /*1ea0*/  IMAD R13, R6, R16, R13 ;  /* 0x00000010060d7224 */ /* 0x000fca00078e020d */
        /* <DEDUP_REMOVED lines=10> */
[----:B------:R-:W0:Y:S01]  /*1f50*/  LDC R16, c[0x0][0x3bc] ;  /* 0x0000ef00ff107b82 */ /* 0x000e220000000800 */
[----:B------:R-:W-:Y:S01]  /*1f60*/  LOP3.LUT R14, R17, R14, RZ, 0x3c, !PT ;  /* 0x0000000e110e7212 */ /* 0x000fe200078e3cff */
[----:B------:R-:W-:-:S03]  /*1f70*/  @!P1 VIADD R12, R12, 0x1 ;  /* 0x000000010c0c9836 */ /* 0x000fc60000000000 */
[----:B------:R-:W-:-:S07]  /*1f80*/  ISETP.GE.AND P2, PT, R14, RZ, PT ;  /* 0x000000ff0e00720c */ /* 0x000fce0003f46270 */
[----:B------:R-:W-:-:S06]  /*1f90*/  @P0 IADD3 R12, PT, PT, R12, 0x1, RZ ;  /* 0x000000010c0c0810 */ /* 0x000fcc0007ffe0ff */
[----:B------:R-:W-:-:S05]  /*1fa0*/  @!P2 IMAD.MOV R12, RZ, RZ, -R12 ;  /* 0x000000ffff0ca224 */ /* 0x000fca00078e0a0c */
[----:B------:R-:W-:-:S04]  /*1fb0*/  SEL R17, R19, R12, !P3 ;  /* 0x0000000c13117207 */ /* 0x000fc80005800000 */
[----:B0-----:R-:W-:-:S04]  /*1fc0*/  ISETP.GE.AND P0, PT, R17, R16, PT ;  /* 0x000000101100720c */ /* 0x001fc80003f06270 */
[----:B------:R-:W-:-:S13]  /*1fd0*/  ISETP.LT.OR P0, PT, R17, RZ, P0 ;  /* 0x000000ff1100720c */ /* 0x000fda0000701670 */
[----:B------:R-:W-:Y:S05]  /*1fe0*/  @P0 BRA `(.L_x_94) ;  /* 0x0000000000200947 */ /* 0x000fea0003800000 */
[----:B------:R-:W0:Y:S01]  /*1ff0*/  LDCU UR8, c[0x0][0x3b8] ;  /* 0x00007700ff0877ac */ /* 0x000e220008000800 */
[----:B------:R-:W1:Y:S01]  /*2000*/  LDC.64 R12, c[0x0][0x388] ;  /* 0x0000e200ff0c7b82 */ /* 0x000e620000000a00 */
[----:B------:R-:W-:-:S04]  /*2010*/  IMAD.IADD R6, R15, 0x1, R10 ;  /* 0x000000010f067824 */ /* 0x000fc800078e020a */
[----:B0-----:R-:W-:-:S04]  /*2020*/  IMAD R6, R6, UR8, R9 ;  /* 0x0000000806067c24 */ /* 0x001fc8000f8e0209 */
[----:B------:R-:W-:-:S04]  /*2030*/  IMAD R15, R6, R16, R17 ;  /* 0x00000010060f7224 */ /* 0x000fc800078e0211 */
[----:B-1----:R-:W-:-:S06]  /*2040*/  IMAD.WIDE R12, R15, 0x4, R12 ;  /* 0x000000040f0c7825 */ /* 0x002fcc00078e020c */
[----:B------:R-:W2:Y:S02]  /*2050*/  LDG.E R12, desc[UR10][R12.64] ;  /* 0x0000000a0c0c7981 */ /* 0x000ea4000c1e1900 */
[----:B--2---:R-:W-:-:S07]  /*2060*/  FADD R21, R21, R12 ;  /* 0x0000000c15157221 */ /* 0x004fce0000000000 */
.L_x_94:
[----:B------:R-:W-:Y:S05]  /*2070*/  BSYNC.RECONVERGENT B1 ;  /* 0x0000000000017941 */ /* 0x000fea0003800200 */
.L_x_93:
[----:B------:R-:W-:-:S09]  /*2080*/  UISETP.NE.AND UP0, UPT, UR5, 0x2, UPT ;  /* 0x000000020500788c */ /* 0x000fd2000bf05270 */
[----:B------:R-:W-:Y:S05]  /*2090*/  BRA.U !UP0, `(.L_x_80) ;  /* 0x0000000108c87547 */ /* 0x000fea000b800000 */
[----:B------:R-:W-:-:S05]  /*20a0*/  VIADD R11, R11, 0x2 ;  /* 0x000000020b0b7836 */ /* 0x000fca0000000000 */
[----:B------:R-:W-:-:S04]  /*20b0*/  IADD3 R6, PT, PT, R2, -R11, RZ ;  /* 0x8000000b02067210 */ /* 0x000fc80007ffe0ff */
        /* <DEDUP_REMOVED lines=48> */
.L_x_80:
[----:B------:R-:W-:Y:S05]  /*23c0*/  BSYNC.RECONVERGENT B0 ;  /* 0x0000000000007941 */ /* 0x000fea0003800200 */
.L_x_79:
[----:B------:R-:W0:Y:S01]  /*23d0*/  LDCU UR8, c[0x0][0x3a0] ;  /* 0x00007400ff0877ac */ /* 0x000e220008000800 */
[----:B------:R-:W-:-:S05]  /*23e0*/  VIADD R7, R7, 0x1 ;  /* 0x0000000107077836 */ /* 0x000fca0000000000 */
[----:B0-----:R-:W-:-:S13]  /*23f0*/  ISETP.NE.AND P0, PT, R7, UR8, PT ;  /* 0x0000000807007c0c */ /* 0x001fda000bf05270 */
[----:B------:R-:W-:Y:S05]  /*2400*/  @P0 BRA `(.L_x_95) ;  /* 0xffffffe400640947 */ /* 0x000fea000383ffff */
[----:B------:R-:W0:Y:S01]  /*2410*/  LDC.64 R4, c[0x0][0x3c0] ;  /* 0x0000f000ff047b82 */ /* 0x000e220000000a00 */
[----:B------:R-:W1:Y:S01]  /*2420*/  LDCU UR8, c[0x0][0x380] ;  /* 0x00007000ff0877ac */ /* 0x000e620008000800 */
[----:B0-----:R-:W-:-:S04]  /*2430*/  IMAD.WIDE R4, R0, 0x4, R4 ;  /* 0x0000000400047825 */ /* 0x001fc800078e0204 */
[----:B------:R-:W-:Y:S01]  /*2440*/  VIADD R0, R0, UR4 ;  /* 0x0000000400007c36 */ /* 0x000fe20008000000 */
[----:B------:R0:W-:Y:S04]  /*2450*/  STG.E desc[UR10][R4.64], R21 ;  /* 0x0000001504007986 */ /* 0x0001e8000c10190a */
[----:B-1----:R-:W-:-:S13]  /*2460*/  ISETP.GE.AND P0, PT, R0, UR8, PT ;  /* 0x0000000800007c0c */ /* 0x002fda000bf06270 */
[----:B0-----:R-:W-:Y:S05]  /*2470*/  @!P0 BRA `(.L_x_96) ;  /* 0xffffffdc00548947 */ /* 0x001fea000383ffff */
[----:B------:R-:W-:Y:S05]  /*2480*/  EXIT ;  /* 0x000000000000794d */ /* 0x000fea0003800000 */
.L_x_97:
        /* <DEDUP_REMOVED lines=15> */
.L_x_118:


//--------------------- .text._Z13im2col_kerneliPKfiiiiiiiiiiiiPf --------------------------
	.section	.text._Z13im2col_kerneliPKfiiiiiiiiiiiiPf,"ax",@progbits
	.align	128
        .global         _Z13im2col_kerneliPKfiiiiiiiiiiiiPf
        .type           _Z13im2col_kerneliPKfiiiiiiiiiiiiPf,@function
        .size           _Z13im2col_kerneliPKfiiiiiiiiiiiiPf,(.L_x_119 - _Z13im2col_kerneliPKfiiiiiiiiiiiiPf)
        .other          _Z13im2col_kerneliPKfiiiiiiiiiiiiPf,@"STO_CUDA_ENTRY STV_DEFAULT"
_Z13im2col_kerneliPKfiiiiiiiiiiiiPf:
.text._Z13im2col_kerneliPKfiiiiiiiiiiiiPf:
        /* <DEDUP_REMOVED lines=11> */
[----:B------:R-:W3:Y:S01]  /*00b0*/  LDC R2, c[0x0][0x394] ;  /* 0x0000e500ff027b82 */ /* 0x000ee20000000800 */
[----:B------:R-:W4:Y:S01]  /*00c0*/  LDCU UR5, c[0x0][0x394] ;  /* 0x00007280ff0577ac */ /* 0x000f220008000800 */
[----:B------:R-:W0:Y:S06]  /*00d0*/  LDCU.64 UR6, c[0x0][0x358] ;  /* 0x00006b00ff0677ac */ /* 0x000e2c0008000a00 */
[----:B------:R-:W2:Y:S01]  /*00e0*/  LDC R3, c[0x0][0x3bc] ;  /* 0x0000ef00ff037b82 */ /* 0x000ea20000000800 */
[----:B------:R-:W0:Y:S01]  /*00f0*/  LDCU UR12, c[0x0][0x380] ;  /* 0x00007000ff0c77ac */ /* 0x000e220008000800 */
[----:B------:R-:W0:Y:S02]  /*0100*/  LDCU.64 UR10, c[0x0][0x3b0] ;  /* 0x00007600ff0a77ac */ /* 0x000e240008000a00 */
[----:B0-----:R-:W-:-:S04]  /*0110*/  IABS R0, R9 ;  /* 0x0000000900007213 */ /* 0x001fc80000000000 */
[----:B------:R-:W0:Y:S01]  /*0120*/  LDC R4, c[0x0][0x3b8] ;  /* 0x0000ee00ff047b82 */ /* 0x000e220000000800 */
[----:B------:R-:W-:Y:S01]  /*0130*/  IMAD R7, R9, R8, RZ ;  /* 0x0000000809077224 */ /* 0x000fe200078e02ff */
[----:B------:R-:W5:Y:S03]  /*0140*/  I2F.RP R6, R0 ;  /* 0x0000000000067306 */ /* 0x000f660000209400 */
[----:B-1----:R-:W-:-:S03]  /*0150*/  IMAD R8, R7, UR9, RZ ;  /* 0x0000000907087c24 */ /* 0x002fc6000f8e02ff */
[----:B------:R-:W1:Y:S01]  /*0160*/  LDC R5, c[0x0][0x3a4] ;  /* 0x0000e900ff057b82 */ /* 0x000e620000000800 */
[----:B------:R-:W-:Y:S01]  /*0170*/  IMAD R9, R8, UR8, RZ ;  /* 0x0000000808097c24 */ /* 0x000fe2000f8e02ff */
[----:B-----5:R-:W5:Y:S02]  /*0180*/  MUFU.RCP R6, R6 ;  /* 0x0000000600067308 */ /* 0x020f640000001000 */
[----:B-----5:R-:W-:-:S04]  /*0190*/  VIADD R10, R6, 0xffffffe ;  /* 0x0ffffffe060a7836 */ /* 0x020fc80000000000 */
[----:B------:R-:W0:Y:S02]  /*01a0*/  LDC R6, c[0x0][0x3a0] ;  /* 0x0000e800ff067b82 */ /* 0x000e240000000800 */
[----:B------:R5:W4:Y:S02]  /*01b0*/  F2I.FTZ.U32.TRUNC.NTZ R11, R10 ;  /* 0x0000000a000b7305 */ /* 0x000b24000021f000 */
[----:B-----5:R-:W-:Y:S02]  /*01c0*/  HFMA2 R10, -RZ, RZ, 0, 0 ;  /* 0x00000000ff0a7431 */ /* 0x020fe400000001ff */
[----:B----4-:R-:W-:-:S04]  /*01d0*/  IMAD.MOV R15, RZ, RZ, -R11 ;  /* 0x000000ffff0f7224 */ /* 0x010fc800078e0a0b */
[----:B------:R-:W-:-:S04]  /*01e0*/  IMAD R15, R15, R0, RZ ;  /* 0x000000000f0f7224 */ /* 0x000fc800078e02ff */
[----:B------:R-:W-:-:S04]  /*01f0*/  IMAD.HI.U32 R10, R11, R15, R10 ;  /* 0x0000000f0b0a7227 */ /* 0x000fc800078e000a */
[----:B--2---:R-:W-:Y:S02]  /*0200*/  IMAD R11, R13, UR4, RZ ;  /* 0x000000040d0b7c24 */ /* 0x004fe4000f8e02ff */
[----:B-1-3--:R-:W-:-:S07]  /*0210*/  IMAD R13, R9, UR5, RZ ;  /* 0x00000005090d7c24 */ /* 0x00afce000f8e02ff */
.L_x_100:
[----:B------:R-:W-:Y:S01]  /*0220*/  IABS R24, R7 ;  /* 0x0000000700187213 */ /* 0x000fe20000000000 */
[----:B------:R-:W-:Y:S01]  /*0230*/  BSSY.RECONVERGENT B0, `(.L_x_98) ;  /* 0x00000d8000007945 */ /* 0x000fe20003800200 */
[----:B------:R-:W-:Y:S02]  /*0240*/  IABS R20, R5 ;  /* 0x0000000500147213 */ /* 0x000fe40000000000 */
[----:B------:R-:W1:Y:S01]  /*0250*/  I2F.RP R21, R24 ;  /* 0x0000001800157306 */ /* 0x000e620000209400 */
[----:B------:R-:W-:Y:S02]  /*0260*/  IABS R23, R8 ;  /* 0x0000000800177213 */ /* 0x000fe40000000000 */
[----:B0-----:R-:W-:-:S05]  /*0270*/  IABS R22, R6 ;  /* 0x0000000600167213 */ /* 0x001fca0000000000 */
[----:B------:R-:W0:Y:S08]  /*0280*/  I2F.RP R25, R20 ;  /* 0x0000001400197306 */ /* 0x000e300000209400 */
[----:B------:R-:W2:Y:S08]  /*0290*/  I2F.RP R26, R23 ;  /* 0x00000017001a7306 */ /* 0x000eb00000209400 */
[----:B-1----:R-:W1:Y:S08]  /*02a0*/  MUFU.RCP R21, R21 ;  /* 0x0000001500157308 */ /* 0x002e700000001000 */
[----:B0-----:R-:W0:Y:S08]  /*02b0*/  MUFU.RCP R25, R25 ;  /* 0x0000001900197308 */ /* 0x001e300000001000 */
[----:B--2---:R-:W2:Y:S01]  /*02c0*/  MUFU.RCP R26, R26 ;  /* 0x0000001a001a7308 */ /* 0x004ea20000001000 */
[----:B-1----:R-:W-:-:S07]  /*02d0*/  VIADD R14, R21, 0xffffffe ;  /* 0x0ffffffe150e7836 */ /* 0x002fce0000000000 */
[----:B------:R1:W3:Y:S01]  /*02e0*/  F2I.FTZ.U32.TRUNC.NTZ R15, R14 ;  /* 0x0000000e000f7305 */ /* 0x0002e2000021f000 */
[----:B0-----:R-:W-:-:S07]  /*02f0*/  VIADD R16, R25, 0xffffffe ;  /* 0x0ffffffe19107836 */ /* 0x001fce0000000000 */
[----:B------:R-:W-:Y:S01]  /*0300*/  I2F.RP R25, R22 ;  /* 0x0000001600197306 */ /* 0x000fe20000209400 */
[----:B--2---:R-:W-:Y:S01]  /*0310*/  IADD3 R18, PT, PT, R26, 0xffffffe, RZ ;  /* 0x0ffffffe1a127810 */ /* 0x004fe20007ffe0ff */
[----:B-1----:R-:W-:Y:S02]  /*0320*/  IMAD.MOV.U32 R14, RZ, RZ, RZ ;  /* 0x000000ffff0e7224 */ /* 0x002fe400078e00ff */
[----:B---3--:R-:W-:-:S04]  /*0330*/  IMAD.MOV R21, RZ, RZ, -R15 ;  /* 0x000000ffff157224 */ /* 0x008fc800078e0a0f */
[----:B------:R-:W0:Y:S01]  /*0340*/  F2I.FTZ.U32.TRUNC.NTZ R17, R16 ;  /* 0x0000001000117305 */ /* 0x000e22000021f000 */
[----:B------:R-:W-:-:S04]  /*0350*/  IMAD R21, R21, R24, RZ ;  /* 0x0000001815157224 */ /* 0x000fc800078e02ff */
[----:B------:R-:W-:-:S03]  /*0360*/  IMAD.HI.U32 R14, R15, R21, R14 ;  /* 0x000000150f0e7227 */ /* 0x000fc600078e000e */
[----:B------:R1:W2:Y:S01]  /*0370*/  F2I.FTZ.U32.TRUNC.NTZ R19, R18 ;  /* 0x0000001200137305 */ /* 0x0002a2000021f000 */
[----:B0-----:R-:W-:-:S07]  /*0380*/  IADD3 R21, PT, PT, RZ, -R17, RZ ;  /* 0x80000011ff157210 */ /* 0x001fce0007ffe0ff */
[----:B------:R-:W0:Y:S01]  /*0390*/  MUFU.RCP R15, R25 ;  /* 0x00000019000f7308 */ /* 0x000e220000001000 */
[----:B-1----:R-:W-:Y:S01]  /*03a0*/  MOV R18, RZ ;  /* 0x000000ff00127202 */ /* 0x002fe20000000f00 */
[----:B------:R-:W-:Y:S02]  /*03b0*/  IMAD R21, R21, R20, RZ ;  /* 0x0000001415157224 */ /* 0x000fe400078e02ff */
[----:B--2---:R-:W-:-:S04]  /*03c0*/  IMAD.MOV R16, RZ, RZ, -R19 ;  /* 0x000000ffff107224 */ /* 0x004fc800078e0a13 */
[----:B------:R-:W-:Y:S02]  /*03d0*/  IMAD R27, R16, R23, RZ ;  /* 0x00000017101b7224 */ /* 0x000fe400078e02ff */
[----:B------:R-:W-:Y:S02]  /*03e0*/  IMAD.MOV.U32 R16, RZ, RZ, RZ ;  /* 0x000000ffff107224 */ /* 0x000fe400078e00ff */
[----:B------:R-:W-:-:S04]  /*03f0*/  IMAD.HI.U32 R18, R19, R27, R18 ;  /* 0x0000001b13127227 */ /* 0x000fc800078e0012 */
[----:B------:R-:W-:Y:S01]  /*0400*/  IMAD.HI.U32 R16, R17, R21, R16 ;  /* 0x0000001511107227 */ /* 0x000fe200078e0010 */
[----:B------:R-:W-:Y:S02]  /*0410*/  IABS R17, R7 ;  /* 0x0000000700117213 */ /* 0x000fe40000000000 */
[----:B------:R-:W-:Y:S01]  /*0420*/  IABS R21, R12 ;  /* 0x0000000c00157213 */ /* 0x000fe20000000000 */
[----:B0-----:R-:W-:Y:S02]  /*0430*/  VIADD R15, R15, 0xffffffe ;  /* 0x0ffffffe0f0f7836 */ /* 0x001fe40000000000 */
[----:B------:R-:W-:Y:S01]  /*0440*/  IMAD.MOV R26, RZ, RZ, -R17 ;  /* 0x000000ffff1a7224 */ /* 0x000fe200078e0a11 */
[----:B------:R-:W-:Y:S01]  /*0450*/  IABS R17, R8 ;  /* 0x0000000800117213 */ /* 0x000fe20000000000 */
[----:B------:R-:W-:Y:S01]  /*0460*/  IMAD.HI.U32 R19, R14, R21, RZ ;  /* 0x000000150e137227 */ /* 0x000fe200078e00ff */
[----:B------:R-:W-:Y:S01]  /*0470*/  MOV R14, RZ ;  /* 0x000000ff000e7202 */ /* 0x000fe20000000f00 */
[----:B------:R-:W0:Y:S01]  /*0480*/  F2I.FTZ.U32.TRUNC.NTZ R15, R15 ;  /* 0x0000000f000f7305 */ /* 0x000e22000021f000 */
[----:B------:R-:W-:Y:S01]  /*0490*/  IADD3 R28, PT, PT, RZ, -R17, RZ ;  /* 0x80000011ff1c7210 */ /* 0x000fe20007ffe0ff */
[----:B------:R-:W-:-:S02]  /*04a0*/  IMAD R17, R19, R26, R21 ;  /* 0x0000001a13117224 */ /* 0x000fc400078e0215 */
[----:B------:R-:W-:Y:S01]  /*04b0*/  IMAD.HI.U32 R26, R18, R21, RZ ;  /* 0x00000015121a7227 */ /* 0x000fe200078e00ff */
[----:B------:R-:W-:Y:S02]  /*04c0*/  IABS R18, R4 ;  /* 0x0000000400127213 */ /* 0x000fe40000000000 */
[----:B------:R-:W-:Y:S01]  /*04d0*/  ISETP.GT.U32.AND P4, PT, R24, R17, PT ;  /* 0x000000111800720c */ /* 0x000fe20003f84070 */
[----:B------:R-:W-:-:S05]  /*04e0*/  IMAD R28, R26, R28, R21 ;  /* 0x0000001c1a1c7224 */ /* 0x000fca00078e0215 */
[----:B------:R-:W-:Y:S01]  /*04f0*/  ISETP.GT.U32.AND P1, PT, R23, R28, PT ;  /* 0x0000001c1700720c */ /* 0x000fe20003f24070 */
[----:B0-----:R-:W-:-:S04]  /*0500*/  IMAD.MOV R25, RZ, RZ, -R15 ;  /* 0x000000ffff197224 */ /* 0x001fc800078e0a0f */
[----:B------:R-:W-:Y:S02]  /*0510*/  IMAD R25, R25, R22, RZ ;  /* 0x0000001619197224 */ /* 0x000fe400078e02ff */
[----:B------:R-:W-:Y:S01]  /*0520*/  @!P4 IADD3 R19, PT, PT, R19, 0x1, RZ ;  /* 0x000000011313c810 */ /* 0x000fe20007ffe0ff */
[----:B------:R-:W-:Y:S01]  /*0530*/  @!P4 IMAD.IADD R17, R17, 0x1, -R24 ;  /* 0x000000011111c824 */ /* 0x000fe200078e0a18 */
[----:B------:R-:W-:Y:S01]  /*0540*/  ISETP.NE.AND P4, PT, R7, RZ, PT ;  /* 0x000000ff0700720c */ /* 0x000fe20003f85270 */
[----:B------:R-:W-:Y:S02]  /*0550*/  IMAD.HI.U32 R14, R15, R25, R14 ;  /* 0x000000190f0e7227 */ /* 0x000fe400078e000e */
[----:B------:R-:W0:Y:S01]  /*0560*/  I2F.RP R15, R18 ;  /* 0x00000012000f7306 */ /* 0x000e220000209400 */
[----:B------:R-:W-:Y:S01]  /*0570*/  ISETP.GE.U32.AND P0, PT, R17, R24, PT ;  /* 0x000000181100720c */ /* 0x000fe20003f06070 */
[----:B------:R-:W-:Y:S01]  /*0580*/  @!P1 IMAD.IADD R28, R28, 0x1, -R23 ;  /* 0x000000011c1c9824 */ /* 0x000fe200078e0a17 */
[----:B------:R-:W-:Y:S01]  /*0590*/  IABS R24, R3 ;  /* 0x0000000300187213 */ /* 0x000fe20000000000 */
[----:B------:R-:W-:-:S03]  /*05a0*/  IMAD.HI.U32 R17, R10, R21, RZ ;  /* 0x000000150a117227 */ /* 0x000fc600078e00ff */
[----:B------:R-:W-:Y:S01]  /*05b0*/  ISETP.GE.U32.AND P2, PT, R28, R23, PT ;  /* 0x000000171c00720c */ /* 0x000fe20003f46070 */
[----:B------:R-:W-:Y:S01]  /*05c0*/  IMAD.MOV R25, RZ, RZ, -R17 ;  /* 0x000000ffff197224 */ /* 0x000fe200078e0a11 */
[----:B------:R-:W-:Y:S01]  /*05d0*/  LOP3.LUT R23, R12, R7, RZ, 0x3c, !PT ;  /* 0x000000070c177212 */ /* 0x000fe200078e3cff */
[----:B------:R-:W-:Y:S01]  /*05e0*/  @!P1 VIADD R26, R26, 0x1 ;  /* 0x000000011a1a9836 */ /* 0x000fe20000000000 */
[----:B------:R-:W-:Y:S02]  /*05f0*/  ISETP.NE.AND P1, PT, R8, RZ, PT ;  /* 0x000000ff0800720c */ /* 0x000fe40003f25270 */
[----:B------:R-:W-:Y:S01]  /*0600*/  ISETP.GE.AND P3, PT, R23, RZ, PT ;  /* 0x000000ff1700720c */ /* 0x000fe20003f66270 */
[----:B------:R-:W-:Y:S01]  /*0610*/  IMAD R23, R24, R25, R21 ;  /* 0x0000001918177224 */ /* 0x000fe200078e0215 */
[----:B0-----:R-:W0:Y:S01]  /*0620*/  MUFU.RCP R15, R15 ;  /* 0x0000000f000f7308 */ /* 0x001e220000001000 */
[----:B------:R-:W-:Y:S01]  /*0630*/  @P0 VIADD R19, R19, 0x1 ;  /* 0x0000000113130836 */ /* 0x000fe20000000000 */
[----:B------:R-:W-:-:S02]  /*0640*/  LOP3.LUT R25, R12, R8, RZ, 0x3c, !PT ;  /* 0x000000080c197212 */ /* 0x000fc400078e3cff */
[----:B------:R-:W-:Y:S01]  /*0650*/  ISETP.GT.U32.AND P0, PT, R0, R23, PT ;  /* 0x000000170000720c */ /* 0x000fe20003f04070 */
[----:B------:R-:W-:Y:S01]  /*0660*/  @P2 VIADD R26, R26, 0x1 ;  /* 0x000000011a1a2836 */ /* 0x000fe20000000000 */
[----:B------:R-:W-:-:S05]  /*0670*/  ISETP.GE.AND P5, PT, R25, RZ, PT ;  /* 0x000000ff1900720c */ /* 0x000fca0003fa6270 */
[----:B------:R-:W-:Y:S02]  /*0680*/  @!P3 IADD3 R19, PT, PT, -R19, RZ, RZ ;  /* 0x000000ff1313b210 */ /* 0x000fe40007ffe1ff */
[----:B------:R-:W-:-:S04]  /*0690*/  @!P4 LOP3.LUT R19, RZ, R7, RZ, 0x33, !PT ;  /* 0x00000007ff13c212 */ /* 0x000fc800078e33ff */
[----:B------:R-:W-:Y:S01]  /*06a0*/  @!P0 IMAD.IADD R23, R23, 0x1, -R24 ;  /* 0x0000000117178824 */ /* 0x000fe200078e0a18 */
[----:B------:R-:W-:Y:S01]  /*06b0*/  MOV R24, R26 ;  /* 0x0000001a00187202 */ /* 0x000fe20000000f00 */
[----:B0-----:R-:W-:Y:S01]  /*06c0*/  VIADD R15, R15, 0xffffffe ;  /* 0x0ffffffe0f0f7836 */ /* 0x001fe20000000000 */
[----:B------:R-:W-:Y:S01]  /*06d0*/  IABS R25, R19 ;  /* 0x0000001300197213 */ /* 0x000fe20000000000 */
[----:B------:R-:W-:Y:S01]  /*06e0*/  @!P0 VIADD R17, R17, 0x1 ;  /* 0x0000000111118836 */ /* 0x000fe20000000000 */
[----:B------:R-:W-:Y:S01]  /*06f0*/  ISETP.NE.AND P0, PT, R3, RZ, PT ;  /* 0x000000ff0300720c */ /* 0x000fe20003f05270 */
[----:B------:R-:W-:Y:S01]  /*0700*/  @!P5 IMAD.MOV R24, RZ, RZ, -R24 ;  /* 0x000000ffff18d224 */ /* 0x000fe200078e0a18 */
[----:B------:R-:W-:Y:S01]  /*0710*/  @!P1 LOP3.LUT R24, RZ, R8, RZ, 0x33, !PT ;  /* 0x00000008ff189212 */ /* 0x000fe200078e33ff */
[----:B------:R-:W0:Y:S01]  /*0720*/  F2I.FTZ.U32.TRUNC.NTZ R15, R15 ;  /* 0x0000000f000f7305 */ /* 0x000e22000021f000 */
[----:B------:R-:W-:Y:S01]  /*0730*/  IMAD.HI.U32 R16, R16, R25, RZ ;  /* 0x0000001910107227 */ /* 0x000fe200078e00ff */
[----:B------:R-:W-:-:S02]  /*0740*/  ISETP.GE.U32.AND P1, PT, R23, R0, PT ;  /* 0x000000001700720c */ /* 0x000fc40003f26070 */
[----:B------:R-:W-:Y:S02]  /*0750*/  IABS R27, R24 ;  /* 0x00000018001b7213 */ /* 0x000fe40000000000 */
[----:B------:R-:W-:-:S03]  /*0760*/  IADD3 R16, PT, PT, -R16, RZ, RZ ;  /* 0x000000ff10107210 */ /* 0x000fc60007ffe1ff */
[----:B------:R-:W-:-:S04]  /*0770*/  IMAD.HI.U32 R14, R14, R27, RZ ;  /* 0x0000001b0e0e7227 */ /* 0x000fc800078e00ff */
[----:B------:R-:W-:Y:S02]  /*0780*/  IMAD.MOV R14, RZ, RZ, -R14 ;  /* 0x000000ffff0e7224 */ /* 0x000fe400078e0a0e */
[----:B0-----:R-:W-:Y:S02]  /*0790*/  IMAD.MOV R29, RZ, RZ, -R15 ;  /* 0x000000ffff1d7224 */ /* 0x001fe400078e0a0f */
[----:B------:R-:W-:Y:S02]  /*07a0*/  IMAD R23, R20, R16, R25 ;  /* 0x0000001014177224 */ /* 0x000fe400078e0219 */
[----:B------:R-:W-:Y:S01]  /*07b0*/  IMAD R25, R22, R14, R27 ;  /* 0x0000000e16197224 */ /* 0x000fe200078e021b */
[----:B------:R-:W-:Y:S01]  /*07c0*/  MOV R14, RZ ;  /* 0x000000ff000e7202 */ /* 0x000fe20000000f00 */
[----:B------:R-:W-:Y:S02]  /*07d0*/  IMAD R29, R29, R18, RZ ;  /* 0x000000121d1d7224 */ /* 0x000fe400078e02ff */
[----:B------:R-:W-:Y:S01]  /*07e0*/  @P1 VIADD R17, R17, 0x1 ;  /* 0x0000000111111836 */ /* 0x000fe20000000000 */
[----:B------:R-:W-:Y:S01]  /*07f0*/  ISETP.GT.U32.AND P1, PT, R20, R23, PT ;  /* 0x000000171400720c */ /* 0x000fe20003f24070 */
[----:B------:R-:W-:Y:S01]  /*0800*/  IMAD.HI.U32 R14, R15, R29, R14 ;  /* 0x0000001d0f0e7227 */ /* 0x000fe200078e000e */
[----:B------:R-:W-:-:S02]  /*0810*/  LOP3.LUT R15, R12, R3, RZ, 0x3c, !PT ;  /* 0x000000030c0f7212 */ /* 0x000fc400078e3cff */
[----:B------:R-:W-:Y:S02]  /*0820*/  MOV R26, R17 ;  /* 0x00000011001a7202 */ /* 0x000fe40000000f00 */
[----:B------:R-:W-:Y:S01]  /*0830*/  ISETP.GE.AND P2, PT, R15, RZ, PT ;  /* 0x000000ff0f00720c */ /* 0x000fe20003f46270 */
[----:B------:R-:W0:Y:S06]  /*0840*/  LDC.64 R16, c[0x0][0x3a8] ;  /* 0x0000ea00ff107b82 */ /* 0x000e2c0000000a00 */
[----:B------:R-:W-:Y:S01]  /*0850*/  @!P1 IMAD.IADD R23, R23, 0x1, -R20 ;  /* 0x0000000117179824 */ /* 0x000fe200078e0a14 */
[----:B------:R-:W-:-:S04]  /*0860*/  ISETP.GE.AND P1, PT, R24, RZ, PT ;  /* 0x000000ff1800720c */ /* 0x000fc80003f26270 */
[----:B------:R-:W-:Y:S01]  /*0870*/  ISETP.GT.U32.AND P4, PT, R20, R23, PT ;  /* 0x000000171400720c */ /* 0x000fe20003f84070 */
[----:B------:R-:W-:Y:S01]  /*0880*/  @!P2 IMAD.MOV R26, RZ, RZ, -R26 ;  /* 0x000000ffff1aa224 */ /* 0x000fe200078e0a1a */
[----:B------:R-:W-:Y:S02]  /*0890*/  @!P0 LOP3.LUT R26, RZ, R3, RZ, 0x33, !PT ;  /* 0x00000003ff1a8212 */ /* 0x000fe400078e33ff */
[----:B------:R-:W-:Y:S02]  /*08a0*/  ISETP.GT.U32.AND P2, PT, R22, R25, PT ;  /* 0x000000191600720c */ /* 0x000fe40003f44070 */
[----:B------:R-:W-:Y:S02]  /*08b0*/  IABS R27, R26 ;  /* 0x0000001a001b7213 */ /* 0x000fe40000000000 */
[C---:B------:R-:W-:Y:S02]  /*08c0*/  ISETP.GE.AND P3, PT, R26.reuse, RZ, PT ;  /* 0x000000ff1a00720c */ /* 0x040fe40003f66270 */
[----:B------:R-:W-:Y:S01]  /*08d0*/  IADD3 R26, PT, PT, -R26, RZ, RZ ;  /* 0x000000ff1a1a7210 */ /* 0x000fe20007ffe1ff */
[----:B------:R-:W-:-:S04]  /*08e0*/  IMAD.HI.U32 R14, R14, R27, RZ ;  /* 0x0000001b0e0e7227 */ /* 0x000fc800078e00ff */
[----:B------:R-:W-:Y:S02]  /*08f0*/  IMAD.MOV R14, RZ, RZ, -R14 ;  /* 0x000000ffff0e7224 */ /* 0x000fe400078e0a0e */
[----:B------:R-:W-:Y:S02]  /*0900*/  @!P2 IMAD.IADD R25, R25, 0x1, -R22 ;  /* 0x000000011919a824 */ /* 0x000fe400078e0a16 */
[----:B------:R-:W-:Y:S02]  /*0910*/  IMAD R27, R18, R14, R27 ;  /* 0x0000000e121b7224 */ /* 0x000fe400078e021b */
[----:B------:R-:W1:Y:S01]  /*0920*/  LDC.64 R14, c[0x0][0x398] ;  /* 0x0000e600ff0e7b82 */ /* 0x000e620000000a00 */
[----:B------:R-:W-:Y:S01]  /*0930*/  ISETP.GT.U32.AND P5, PT, R22, R25, PT ;  /* 0x000000191600720c */ /* 0x000fe20003fa4070 */
[----:B------:R-:W-:Y:S01]  /*0940*/  @!P4 IMAD.IADD R23, R23, 0x1, -R20 ;  /* 0x000000011717c824 */ /* 0x000fe200078e0a14 */
[----:B------:R-:W-:Y:S01]  /*0950*/  ISETP.GT.U32.AND P0, PT, R18, R27, PT ;  /* 0x0000001b1200720c */ /* 0x000fe20003f04070 */
[----:B------:R-:W-:Y:S01]  /*0960*/  IMAD R26, R3, R26, R12 ;  /* 0x0000001a031a7224 */ /* 0x000fe200078e020c */
[----:B------:R-:W-:Y:S01]  /*0970*/  ISETP.NE.AND P4, PT, R5, RZ, PT ;  /* 0x000000ff0500720c */ /* 0x000fe20003f85270 */
[----:B------:R-:W-:-:S02]  /*0980*/  IMAD.MOV.U32 R20, RZ, RZ, R23 ;  /* 0x000000ffff147224 */ /* 0x000fc400078e0017 */
[----:B0-----:R-:W-:-:S06]  /*0990*/  IMAD R17, R26, UR11, -R17 ;  /* 0x0000000b1a117c24 */ /* 0x001fcc000f8e0a11 */
[----:B------:R-:W-:Y:S01]  /*09a0*/  @!P5 IMAD.IADD R25, R25, 0x1, -R22 ;  /* 0x000000011919d824 */ /* 0x000fe200078e0a16 */
[----:B------:R-:W-:Y:S02]  /*09b0*/  ISETP.NE.AND P5, PT, R6, RZ, PT ;  /* 0x000000ff0600720c */ /* 0x000fe40003fa5270 */
[----:B------:R-:W-:Y:S02]  /*09c0*/  @!P0 IADD3 R27, PT, PT, R27, -R18, RZ ;  /* 0x800000121b1b8210 */ /* 0x000fe40007ffe0ff */
[----:B------:R-:W-:Y:S02]  /*09d0*/  ISETP.GE.AND P0, PT, R19, RZ, PT ;  /* 0x000000ff1300720c */ /* 0x000fe40003f06270 */
[----:B------:R-:W-:Y:S02]  /*09e0*/  ISETP.GT.U32.AND P2, PT, R18, R27, PT ;  /* 0x0000001b1200720c */ /* 0x000fe40003f44070 */
[----:B------:R-:W-:-:S05]  /*09f0*/  @!P1 IADD3 R25, PT, PT, -R25, RZ, RZ ;  /* 0x000000ff19199210 */ /* 0x000fca0007ffe1ff */
[----:B------:R-:W-:-:S04]  /*0a00*/  @!P5 LOP3.LUT R25, RZ, R6, RZ, 0x33, !PT ;  /* 0x00000006ff19d212 */ /* 0x000fc800078e33ff */
[----:B------:R-:W-:Y:S01]  /*0a10*/  @!P0 IMAD.MOV R20, RZ, RZ, -R20 ;  /* 0x000000ffff148224 */ /* 0x000fe200078e0a14 */
[----:B------:R-:W-:Y:S02]  /*0a20*/  @!P4 LOP3.LUT R20, RZ, R5, RZ, 0x33, !PT ;  /* 0x00000005ff14c212 */ /* 0x000fe400078e33ff */
[----:B------:R-:W-:Y:S02]  /*0a30*/  @!P2 IADD3 R27, PT, PT, R27, -R18, RZ ;  /* 0x800000121b1ba210 */ /* 0x000fe40007ffe0ff */
[----:B------:R-:W-:Y:S02]  /*0a40*/  ISETP.NE.AND P2, PT, R4, RZ, PT ;  /* 0x000000ff0400720c */ /* 0x000fe40003f45270 */
[----:B------:R-:W-:Y:S01]  /*0a50*/  IADD3 R20, PT, PT, R20, R17, RZ ;  /* 0x0000001114147210 */ /* 0x000fe20007ffe0ff */
[----:B------:R-:W-:Y:S02]  /*0a60*/  @!P3 IMAD.MOV R27, RZ, RZ, -R27 ;  /* 0x000000ffff1bb224 */ /* 0x000fe400078e0a1b */
[----:B------:R-:W-:Y:S01]  /*0a70*/  IMAD.MOV.U32 R17, RZ, RZ, RZ ;  /* 0x000000ffff117224 */ /* 0x000fe200078e00ff */
[----:B-1----:R-:W-:-:S04]  /*0a80*/  ISETP.GE.AND P1, PT, R20, R15, PT ;  /* 0x0000000f1400720c */ /* 0x002fc80003f26270 */
[----:B------:R-:W-:-:S03]  /*0a90*/  ISETP.GT.AND P1, PT, R20, -0x1, !P1 ;  /* 0xffffffff1400780c */ /* 0x000fc60004f24270 */
[----:B------:R-:W-:-:S05]  /*0aa0*/  @!P2 LOP3.LUT R27, RZ, R4, RZ, 0x33, !PT ;  /* 0x00000004ff1ba212 */ /* 0x000fca00078e33ff */
[----:B------:R-:W-:-:S04]  /*0ab0*/  IMAD R16, R27, UR10, -R16 ;  /* 0x0000000a1b107c24 */ /* 0x000fc8000f8e0a10 */
[----:B------:R-:W-:-:S05]  /*0ac0*/  IMAD.IADD R23, R25, 0x1, R16 ;  /* 0x0000000119177824 */ /* 0x000fca00078e0210 */
[----:B------:R-:W-:-:S04]  /*0ad0*/  ISETP.GE.AND P0, PT, R23, R14, PT ;  /* 0x0000000e1700720c */ /* 0x000fc80003f06270 */
[----:B------:R-:W-:-:S04]  /*0ae0*/  ISETP.GT.AND P0, PT, R23, -0x1, !P0 ;  /* 0xffffffff1700780c */ /* 0x000fc80004704270 */
[----:B------:R-:W-:-:S13]  /*0af0*/  PLOP3.LUT P0, PT, P0, P1, PT, 0x80, 0x8 ;  /* 0x000000000008781c */ /* 0x000fda0000703070 */
[----:B------:R-:W-:Y:S05]  /*0b00*/  @!P0 BRA `(.L_x_99) ;  /* 0x0000000400288947 */ /* 0x000fea0003800000 */
[----:B------:R-:W-:Y:S02]  /*0b10*/  IABS R24, R9 ;  /* 0x0000000900187213 */ /* 0x000fe40000000000 */
[----:B------:R-:W-:Y:S02]  /*0b20*/  IABS R22, R13 ;  /* 0x0000000d00167213 */ /* 0x000fe40000000000 */
[----:B------:R-:W0:Y:S01]  /*0b30*/  I2F.RP R26, R24 ;  /* 0x00000018001a7306 */ /* 0x000e220000209400 */
[----:B------:R-:W-:Y:S02]  /*0b40*/  MOV R16, RZ ;  /* 0x000000ff00107202 */ /* 0x000fe40000000f00 */
[----:B------:R-:W-:-:S05]  /*0b50*/  ISETP.NE.AND P5, PT, R2, RZ, PT ;  /* 0x000000ff0200720c */ /* 0x000fca0003fa5270 */
[----:B------:R-:W1:Y:S08]  /*0b60*/  I2F.RP R25, R22 ;  /* 0x0000001600197306 */ /* 0x000e700000209400 */
[----:B0-----:R-:W0:Y:S08]  /*0b70*/  MUFU.RCP R26, R26 ;  /* 0x0000001a001a7308 */ /* 0x001e300000001000 */
[----:B-1----:R-:W1:Y:S01]  /*0b80*/  MUFU.RCP R25, R25 ;  /* 0x0000001900197308 */ /* 0x002e620000001000 */
[----:B0-----:R-:W-:-:S07]  /*0b90*/  IADD3 R18, PT, PT, R26, 0xffffffe, RZ ;  /* 0x0ffffffe1a127810 */ /* 0x001fce0007ffe0ff */
[----:B------:R0:W2:Y:S01]  /*0ba0*/  F2I.FTZ.U32.TRUNC.NTZ R19, R18 ;  /* 0x0000001200137305 */ /* 0x0000a2000021f000 */
[----:B-1----:R-:W-:Y:S02]  /*0bb0*/  VIADD R17, R25, 0xffffffe ;  /* 0x0ffffffe19117836 */ /* 0x002fe40000000000 */
[----:B0-----:R-:W-:-:S05]  /*0bc0*/  IMAD.MOV.U32 R18, RZ, RZ, RZ ;  /* 0x000000ffff127224 */ /* 0x001fca00078e00ff */
[----:B------:R-:W0:Y:S01]  /*0bd0*/  F2I.FTZ.U32.TRUNC.NTZ R17, R17 ;  /* 0x0000001100117305 */ /* 0x000e22000021f000 */
[----:B--2---:R-:W-:-:S04]  /*0be0*/  IMAD.MOV R29, RZ, RZ, -R19 ;  /* 0x000000ffff1d7224 */ /* 0x004fc800078e0a13 */
[----:B------:R-:W-:-:S04]  /*0bf0*/  IMAD R25, R29, R24, RZ ;  /* 0x000000181d197224 */ /* 0x000fc800078e02ff */
[----:B------:R-:W-:Y:S01]  /*0c00*/  IMAD.HI.U32 R26, R19, R25, R18 ;  /* 0x00000019131a7227 */ /* 0x000fe200078e0012 */
[----:B------:R-:W-:-:S03]  /*0c10*/  IABS R18, R2 ;  /* 0x0000000200127213 */ /* 0x000fc60000000000 */
[----:B0-----:R-:W-:Y:S01]  /*0c20*/  IMAD.MOV R27, RZ, RZ, -R17 ;  /* 0x000000ffff1b7224 */ /* 0x001fe200078e0a11 */
[----:B------:R-:W0:Y:S01]  /*0c30*/  I2F.RP R25, R18 ;  /* 0x0000001200197306 */ /* 0x000e220000209400 */
[----:B------:R-:W-:-:S04]  /*0c40*/  IMAD.HI.U32 R26, R26, R21, RZ ;  /* 0x000000151a1a7227 */ /* 0x000fc800078e00ff */
[----:B------:R-:W-:-:S04]  /*0c50*/  IMAD R27, R27, R22, RZ ;  /* 0x000000161b1b7224 */ /* 0x000fc800078e02ff */
[----:B------:R-:W-:Y:S01]  /*0c60*/  IMAD.HI.U32 R16, R17, R27, R16 ;  /* 0x0000001b11107227 */ /* 0x000fe200078e0010 */
[----:B------:R-:W-:Y:S01]  /*0c70*/  IABS R17, R9 ;  /* 0x0000000900117213 */ /* 0x000fe20000000000 */
[----:B0-----:R-:W0:Y:S04]  /*0c80*/  MUFU.RCP R25, R25 ;  /* 0x0000001900197308 */ /* 0x001e280000001000 */
[----:B------:R-:W-:-:S04]  /*0c90*/  IMAD.MOV R19, RZ, RZ, -R17 ;  /* 0x000000ffff137224 */ /* 0x000fc800078e0a11 */
[----:B------:R-:W-:-:S05]  /*0ca0*/  IMAD R19, R26, R19, R21 ;  /* 0x000000131a137224 */ /* 0x000fca00078e0215 */
[----:B------:R-:W-:Y:S02]  /*0cb0*/  ISETP.GT.U32.AND P1, PT, R24, R19, PT ;  /* 0x000000131800720c */ /* 0x000fe40003f24070 */
[----:B0-----:R-:W-:-:S06]  /*0cc0*/  IADD3 R17, PT, PT, R25, 0xffffffe, RZ ;  /* 0x0ffffffe19117810 */ /* 0x001fcc0007ffe0ff */
[----:B------:R-:W0:Y:S05]  /*0cd0*/  F2I.FTZ.U32.TRUNC.NTZ R17, R17 ;  /* 0x0000001100117305 */ /* 0x000e2a000021f000 */
[----:B------:R-:W-:Y:S02]  /*0ce0*/  @!P1 IMAD.IADD R19, R19, 0x1, -R24 ;  /* 0x0000000113139824 */ /* 0x000fe400078e0a18 */
[----:B------:R-:W-:Y:S01]  /*0cf0*/  @!P1 VIADD R26, R26, 0x1 ;  /* 0x000000011a1a9836 */ /* 0x000fe20000000000 */
[----:B------:R-:W-:Y:S02]  /*0d00*/  ISETP.NE.AND P1, PT, R9, RZ, PT ;  /* 0x000000ff0900720c */ /* 0x000fe40003f25270 */
[----:B------:R-:W-:Y:S01]  /*0d10*/  ISETP.GE.U32.AND P0, PT, R19, R24, PT ;  /* 0x000000181300720c */ /* 0x000fe20003f06070 */
[----:B------:R-:W-:Y:S01]  /*0d20*/  IMAD.HI.U32 R24, R16, R21, RZ ;  /* 0x0000001510187227 */ /* 0x000fe200078e00ff */
[----:B------:R-:W-:-:S03]  /*0d30*/  IABS R19, R13 ;  /* 0x0000000d00137213 */ /* 0x000fc60000000000 */
[----:B------:R-:W-:Y:S01]  /*0d40*/  IMAD.MOV.U32 R16, RZ, RZ, RZ ;  /* 0x000000ffff107224 */ /* 0x000fe200078e00ff */
[----:B------:R-:W-:Y:S01]  /*0d50*/  IADD3 R19, PT, PT, RZ, -R19, RZ ;  /* 0x80000013ff137210 */ /* 0x000fe20007ffe0ff */
[----:B0-----:R-:W-:-:S04]  /*0d60*/  IMAD.MOV R25, RZ, RZ, -R17 ;  /* 0x000000ffff197224 */ /* 0x001fc800078e0a11 */
[----:B------:R-:W-:Y:S02]  /*0d70*/  IMAD R21, R24, R19, R21 ;  /* 0x0000001318157224 */ /* 0x000fe400078e0215 */
[----:B------:R-:W-:Y:S01]  /*0d80*/  IMAD R25, R25, R18, RZ ;  /* 0x0000001219197224 */ /* 0x000fe200078e02ff */
[----:B------:R-:W-:Y:S02]  /*0d90*/  @P0 IADD3 R26, PT, PT, R26, 0x1, RZ ;  /* 0x000000011a1a0810 */ /* 0x000fe40007ffe0ff */
[----:B------:R-:W-:Y:S01]  /*0da0*/  ISETP.GT.U32.AND P4, PT, R22, R21, PT ;  /* 0x000000151600720c */ /* 0x000fe20003f84070 */
[----:B------:R-:W-:Y:S01]  /*0db0*/  IMAD.HI.U32 R16, R17, R25, R16 ;  /* 0x0000001911107227 */ /* 0x000fe200078e0010 */
[----:B------:R-:W-:-:S04]  /*0dc0*/  LOP3.LUT R17, R12, R9, RZ, 0x3c, !PT ;  /* 0x000000090c117212 */ /* 0x000fc800078e3cff */
[----:B------:R-:W-:-:S07]  /*0dd0*/  ISETP.GE.AND P2, PT, R17, RZ, PT ;  /* 0x000000ff1100720c */ /* 0x000fce0003f46270 */
[----:B------:R-:W-:Y:S02]  /*0de0*/  @!P4 IADD3 R21, PT, PT, R21, -R22, RZ ;  /* 0x800000161515c210 */ /* 0x000fe40007ffe0ff */
[----:B------:R-:W-:Y:S02]  /*0df0*/  @!P4 IADD3 R24, PT, PT, R24, 0x1, RZ ;  /* 0x000000011818c810 */ /* 0x000fe40007ffe0ff */
[----:B------:R-:W-:Y:S02]  /*0e00*/  ISETP.NE.AND P4, PT, R13, RZ, PT ;  /* 0x000000ff0d00720c */ /* 0x000fe40003f85270 */
[----:B------:R-:W-:Y:S01]  /*0e10*/  @!P2 IMAD.MOV R26, RZ, RZ, -R26 ;  /* 0x000000ffff1aa224 */ /* 0x000fe200078e0a1a */
[----:B------:R-:W-:-:S04]  /*0e20*/  @!P1 LOP3.LUT R26, RZ, R9, RZ, 0x33, !PT ;  /* 0x00000009ff1a9212 */ /* 0x000fc800078e33ff */
[----:B------:R-:W-:Y:S02]  /*0e30*/  IABS R17, R26 ;  /* 0x0000001a00117213 */ /* 0x000fe40000000000 */
[----:B------:R-:W-:-:S03]  /*0e40*/  ISETP.GE.AND P3, PT, R26, RZ, PT ;  /* 0x000000ff1a00720c */ /* 0x000fc60003f66270 */
[----:B------:R-:W-:-:S04]  /*0e50*/  IMAD.HI.U32 R16, R16, R17, RZ ;  /* 0x0000001110107227 */ /* 0x000fc800078e00ff */
[----:B------:R-:W-:-:S04]  /*0e60*/  IMAD.MOV R16, RZ, RZ, -R16 ;  /* 0x000000ffff107224 */ /* 0x000fc800078e0a10 */
[----:B------:R-:W-:Y:S01]  /*0e70*/  IMAD R17, R18, R16, R17 ;  /* 0x0000001012117224 */ /* 0x000fe200078e0211 */
[----:B------:R-:W-:-:S04]  /*0e80*/  LOP3.LUT R16, R12, R13, RZ, 0x3c, !PT ;  /* 0x0000000d0c107212 */ /* 0x000fc800078e3cff */
[----:B------:R-:W-:Y:S02]  /*0e90*/  ISETP.GT.U32.AND P0, PT, R18, R17, PT ;  /* 0x000000111200720c */ /* 0x000fe40003f04070 */
[----:B------:R-:W-:-:S11]  /*0ea0*/  ISETP.GE.AND P2, PT, R16, RZ, PT ;  /* 0x000000ff1000720c */ /* 0x000fd60003f46270 */
[----:B------:R-:W-:Y:S01]  /*0eb0*/  @!P0 IMAD.IADD R17, R17, 0x1, -R18 ;  /* 0x0000000111118824 */ /* 0x000fe200078e0a12 */
[----:B------:R-:W-:-:S04]  /*0ec0*/  ISETP.GE.U32.AND P0, PT, R21, R22, PT ;  /* 0x000000161500720c */ /* 0x000fc80003f06070 */
[----:B------:R-:W-:-:S09]  /*0ed0*/  ISETP.GT.U32.AND P1, PT, R18, R17, PT ;  /* 0x000000111200720c */ /* 0x000fd20003f24070 */
[----:B------:R-:W-:-:S04]  /*0ee0*/  @P0 VIADD R24, R24, 0x1 ;  /* 0x0000000118180836 */ /* 0x000fc80000000000 */
[----:B------:R-:W-:Y:S02]  /*0ef0*/  @!P1 IADD3 R17, PT, PT, R17, -R18, RZ ;  /* 0x8000001211119210 */ /* 0x000fe40007ffe0ff */
[----:B------:R-:W-:Y:S02]  /*0f00*/  @!P2 IADD3 R24, PT, PT, -R24, RZ, RZ ;  /* 0x000000ff1818a210 */ /* 0x000fe40007ffe1ff */
[----:B------:R-:W-:Y:S01]  /*0f10*/  @!P4 LOP3.LUT R24, RZ, R13, RZ, 0x33, !PT ;  /* 0x0000000dff18c212 */ /* 0x000fe200078e33ff */
[----:B------:R-:W-:Y:S02]  /*0f20*/  IMAD.MOV.U32 R19, RZ, RZ, R17 ;  /* 0x000000ffff137224 */ /* 0x000fe400078e0011 */
[----:B------:R-:W0:Y:S02]  /*0f30*/  LDC.64 R16, c[0x0][0x388] ;  /* 0x0000e200ff107b82 */ /* 0x000e240000000a00 */
[----:B------:R-:W-:Y:S01]  /*0f40*/  @!P3 IMAD.MOV R19, RZ, RZ, -R19 ;  /* 0x000000ffff13b224 */ /* 0x000fe200078e0a13 */
[----:B------:R-:W-:-:S05]  /*0f50*/  @!P5 LOP3.LUT R19, RZ, R2, RZ, 0x33, !PT ;  /* 0x00000002ff13d212 */ /* 0x000fca00078e33ff */
[----:B------:R-:W-:-:S04]  /*0f60*/  IMAD R19, R24, R2, R19 ;  /* 0x0000000218137224 */ /* 0x000fc800078e0213 */
[----:B------:R-:W-:-:S04]  /*0f70*/  IMAD R19, R19, R14, R23 ;  /* 0x0000000e13137224 */ /* 0x000fc800078e0217 */
[----:B------:R-:W-:-:S04]  /*0f80*/  IMAD R19, R19, R15, R20 ;  /* 0x0000000f13137224 */ /* 0x000fc800078e0214 */
[----:B0-----:R-:W-:-:S06]  /*0f90*/  IMAD.WIDE R16, R19, 0x4, R16 ;  /* 0x0000000413107825 */ /* 0x001fcc00078e0210 */
[----:B------:R0:W5:Y:S02]  /*0fa0*/  LDG.E R17, desc[UR6][R16.64] ;  /* 0x0000000610117981 */ /* 0x000164000c1e1900 */
.L_x_99:
[----:B------:R-:W-:Y:S05]  /*0fb0*/  BSYNC.RECONVERGENT B0 ;  /* 0x0000000000007941 */ /* 0x000fea0003800200 */
.L_x_98:
[----:B------:R-:W1:Y:S02]  /*0fc0*/  LDC.64 R14, c[0x0][0x3c0] ;  /* 0x0000f000ff0e7b82 */ /* 0x000e640000000a00 */
[----:B-1----:R-:W-:Y:S01]  /*0fd0*/  IMAD.WIDE R14, R12, 0x4, R14 ;  /* 0x000000040c0e7825 */ /* 0x002fe200078e020e */
[----:B------:R-:W-:-:S04]  /*0fe0*/  IADD3 R12, PT, PT, R11, R12, RZ ;  /* 0x0000000c0b0c7210 */ /* 0x000fc80007ffe0ff */
[----:B-----5:R1:W-:Y:S01]  /*0ff0*/  STG.E desc[UR6][R14.64], R17 ;  /* 0x000000110e007986 */ /* 0x0203e2000c101906 */
[----:B------:R-:W-:-:S13]  /*1000*/  ISETP.GE.AND P0, PT, R12, UR12, PT ;  /* 0x0000000c0c007c0c */ /* 0x000fda000bf06270 */
[----:B-1----:R-:W-:Y:S05]  /*1010*/  @!P0 BRA `(.L_x_100) ;  /* 0xfffffff000808947 */ /* 0x002fea000383ffff */
[----:B------:R-:W-:Y:S05]  /*1020*/  EXIT ;  /* 0x000000000000794d */ /* 0x000fea0003800000 */
.L_x_101:
        /* <DEDUP_REMOVED lines=13> */
.L_x_119:


//--------------------- .text._Z18scale_shift_kernelPfmf --------------------------
	.section	.text._Z18scale_shift_kernelPfmf,"ax",@progbits
	.align	128
        .global         _Z18scale_shift_kernelPfmf
        .type           _Z18scale_shift_kernelPfmf,@function
        .size           _Z18scale_shift_kernelPfmf,(.L_x_120 - _Z18scale_shift_kernelPfmf)
        .other          _Z18scale_shift_kernelPfmf,@"STO_CUDA_ENTRY STV_DEFAULT"
_Z18scale_shift_kernelPfmf:
.text._Z18scale_shift_kernelPfmf:
[----:B------:R-:W-:Y:S01]  /*0000*/  LDC R1, c[0x0][0x37c] ;  /* 0x0000df00ff017b82 */ /* 0x000fe20000000800 */
[----:B------:R-:W0:Y:S07]  /*0010*/  S2R R3, SR_TID.X ;  /* 0x0000000000037919 */ /* 0x000e2e0000002100 */
[----:B------:R-:W0:Y:S01]  /*0020*/  S2UR UR4, SR_CTAID.X ;  /* 0x00000000000479c3 */ /* 0x000e220000002500 */
[----:B------:R-:W1:Y:S07]  /*0030*/  LDCU.64 UR6, c[0x0][0x388] ;  /* 0x00007100ff0677ac */ /* 0x000e6e0008000a00 */
[----:B------:R-:W0:Y:S02]  /*0040*/  LDC R0, c[0x0][0x360] ;  /* 0x0000d800ff007b82 */ /* 0x000e240000000800 */
[----:B0-----:R-:W-:-:S05]  /*0050*/  IMAD R0, R0, UR4, R3 ;  /* 0x0000000400007c24 */ /* 0x001fca000f8e0203 */
[----:B-1----:R-:W-:-:S04]  /*0060*/  ISETP.GE.U32.AND P0, PT, R0, UR6, PT ;  /* 0x0000000600007c0c */ /* 0x002fc8000bf06070 */
[----:B------:R-:W-:-:S13]  /*0070*/  ISETP.GE.U32.AND.EX P0, PT, RZ, UR7, PT, P0 ;  /* 0x00000007ff007c0c */ /* 0x000fda000bf06100 */
[----:B------:R-:W-:Y:S05]  /*0080*/  @P0 EXIT ;  /* 0x000000000000094d */ /* 0x000fea0003800000 */
[----:B------:R-:W0:Y:S01]  /*0090*/  LDCU.64 UR6, c[0x0][0x380] ;  /* 0x00007000ff0677ac */ /* 0x000e220008000a00 */
[----:B------:R-:W1:Y:S01]  /*00a0*/  LDCU.64 UR4, c[0x0][0x358] ;  /* 0x00006b00ff0477ac */ /* 0x000e620008000a00 */
[C---:B0-----:R-:W-:Y:S01]  /*00b0*/  LEA R2, P0, R0.reuse, UR6, 0x2 ;  /* 0x0000000600027c11 */ /* 0x041fe2000f8010ff */
[----:B------:R-:W0:Y:S03]  /*00c0*/  LDCU UR6, c[0x0][0x390] ;  /* 0x00007200ff0677ac */ /* 0x000e260008000800 */
[----:B------:R-:W-:-:S05]  /*00d0*/  LEA.HI.X R3, R0, UR7, RZ, 0x2, P0 ;  /* 0x0000000700037c11 */ /* 0x000fca00080f14ff */
[----:B-1----:R-:W2:Y:S02]  /*00e0*/  LDG.E R0, desc[UR4][R2.64] ;  /* 0x0000000402007981 */ /* 0x002ea4000c1e1900 */
[----:B--2---:R-:W-:-:S04]  /*00f0*/  FADD R0, R0, -0.5 ;  /* 0xbf00000000007421 */ /* 0x004fc80000000000 */
[----:B------:R-:W-:-:S04]  /*0100*/  FADD R0, R0, R0 ;  /* 0x0000000000007221 */ /* 0x000fc80000000000 */
[----:B0-----:R-:W-:-:S05]  /*0110*/  FMUL R5, R0, UR6 ;  /* 0x0000000600057c20 */ /* 0x001fca0008400000 */
[----:B------:R-:W-:Y:S01]  /*0120*/  STG.E desc[UR4][R2.64], R5 ;  /* 0x0000000502007986 */ /* 0x000fe2000c101904 */
[----:B------:R-:W-:Y:S05]  /*0130*/  EXIT ;  /* 0x000000000000794d */ /* 0x000fea0003800000 */
.L_x_102:
        /* <DEDUP_REMOVED lines=12> */
.L_x_120:


//--------------------- .nv.shared._ZN3cub18CUB_300001_SM_10006detail8for_each13static_kernelINS2_12policy_hub_t12policy_500_tElN6thrust24THRUST_300001_SM_1000_NS8cuda_cub6__fill7functorINS7_10device_ptrIfEEfEEEEvT0_T1_ --------------------------
	.section	.nv.shared._ZN3cub18CUB_300001_SM_10006detail8for_each13static_kernelINS2_12policy_hub_t12policy_500_tElN6thrust24THRUST_300001_SM_1000_NS8cuda_cub6__fill7functorINS7_10device_ptrIfEEfEEEEvT0_T1_,"aw",@nobits
	.sectionflags	@""
	.align	16
	.zero		1024


//--------------------- .nv.shared.reserved.0     --------------------------
	.section	.nv.shared.reserved.0,"aw",@nobits
	.weak		__nv_reservedSMEM_offset_0_alias
	.size		__nv_reservedSMEM_offset_0_alias, 0, 64
	.other		__nv_reservedSMEM_offset_0_alias,@"STO_CUDA_RESERVED_SHARED STV_DEFAULT"
__nv_reservedSMEM_offset_0_alias:
	.zero		0
	.zero		64


//--------------------- .nv.global                --------------------------
	.section	.nv.global,"aw",@nobits
.nv.global:
	.type		_ZN34_INTERNAL_149d331e_4_k_cu_522bf41f6thrust24THRUST_300001_SM_1000_NS3seqE,@object
	.size		_ZN34_INTERNAL_149d331e_4_k_cu_522bf41f6thrust24THRUST_300001_SM_1000_NS3seqE,(_ZN34_INTERNAL_149d331e_4_k_cu_522bf41f4cuda3std3__48in_placeE - _ZN34_INTERNAL_149d331e_4_k_cu_522bf41f6thrust24THRUST_300001_SM_1000_NS3seqE)
_ZN34_INTERNAL_149d331e_4_k_cu_522bf41f6thrust24THRUST_300001_SM_1000_NS3seqE:
	.zero		1
	.type		_ZN34_INTERNAL_149d331e_4_k_cu_522bf41f4cuda3std3__48in_placeE,@object
	.size		_ZN34_INTERNAL_149d331e_4_k_cu_522bf41f4cuda3std3__48in_placeE,(_ZN34_INTERNAL_149d331e_4_k_cu_522bf41f4cuda3std6ranges3__45__cpo4sizeE - _ZN34_INTERNAL_149d331e_4_k_cu_522bf41f4cuda3std3__48in_placeE)
_ZN34_INTERNAL_149d331e_4_k_cu_522bf41f4cuda3std3__48in_placeE:
	.zero		1
	.type		_ZN34_INTERNAL_149d331e_4_k_cu_522bf41f4cuda3std6ranges3__45__cpo4sizeE,@object
	.size		_ZN34_INTERNAL_149d331e_4_k_cu_522bf41f4cuda3std6ranges3__45__cpo4sizeE,(_ZN34_INTERNAL_149d331e_4_k_cu_522bf41f6thrust24THRUST_300001_SM_1000_NS12placeholders2_3E - _ZN34_INTERNAL_149d331e_4_k_cu_522bf41f4cuda3std6ranges3__45__cpo4sizeE)
_ZN34_INTERNAL_149d331e_4_k_cu_522bf41f4cuda3std6ranges3__45__cpo4sizeE:
	.zero		1
	.type		_ZN34_INTERNAL_149d331e_4_k_cu_522bf41f6thrust24THRUST_300001_SM_1000_NS12placeholders2_3E,@object
	.size		_ZN34_INTERNAL_149d331e_4_k_cu_522bf41f6thrust24THRUST_300001_SM_1000_NS12placeholders2_3E,(_ZN34_INTERNAL_149d331e_4_k_cu_522bf41f4cuda3std3__45__cpo6cbeginE - _ZN34_INTERNAL_149d331e_4_k_cu_522bf41f6thrust24THRUST_300001_SM_1000_NS12placeholders2_3E)
_ZN34_INTERNAL_149d331e_4_k_cu_522bf41f6thrust24THRUST_300001_SM_1000_NS12placeholders2_3E:
	.zero		1
	.type		_ZN34_INTERNAL_149d331e_4_k_cu_522bf41f4cuda3std3__45__cpo6cbeginE,@object
	.size		_ZN34_INTERNAL_149d331e_4_k_cu_522bf41f4cuda3std3__45__cpo6cbeginE,(_ZN34_INTERNAL_149d331e_4_k_cu_522bf41f4cuda3std6ranges3__45__cpo6cbeginE - _ZN34_INTERNAL_149d331e_4_k_cu_522bf41f4cuda3std3__45__cpo6cbeginE)
_ZN34_INTERNAL_149d331e_4_k_cu_522bf41f4cuda3std3__45__cpo6cbeginE:
	.zero		1
	.type		_ZN34_INTERNAL_149d331e_4_k_cu_522bf41f4cuda3std6ranges3__45__cpo6cbeginE,@object
	.size		_ZN34_INTERNAL_149d331e_4_k_cu_522bf41f4cuda3std6ranges3__45__cpo6cbeginE,(_ZN34_INTERNAL_149d331e_4_k_cu_522bf41f6thrust24THRUST_300001_SM_1000_NS12placeholders2_7E - _ZN34_INTERNAL_149d331e_4_k_cu_522bf41f4cuda3std6ranges3__45__cpo6cbeginE)
_ZN34_INTERNAL_149d331e_4_k_cu_522bf41f4cuda3std6ranges3__45__cpo6cbeginE:
	.zero		1
	.type		_ZN34_INTERNAL_149d331e_4_k_cu_522bf41f6thrust24THRUST_300001_SM_1000_NS12placeholders2_7E,@object
	.size		_ZN34_INTERNAL_149d331e_4_k_cu_522bf41f6thrust24THRUST_300001_SM_1000_NS12placeholders2_7E,(_ZN34_INTERNAL_149d331e_4_k_cu_522bf41f4cuda3std3__45__cpo7crbeginE - _ZN34_INTERNAL_149d331e_4_k_cu_522bf41f6thrust24THRUST_300001_SM_1000_NS12placeholders2_7E)
_ZN34_INTERNAL_149d331e_4_k_cu_522bf41f6thrust24THRUST_300001_SM_1000_NS12placeholders2_7E:
	.zero		1
	.type		_ZN34_INTERNAL_149d331e_4_k_cu_522bf41f4cuda3std3__45__cpo7crbeginE,@object
	.size		_ZN34_INTERNAL_149d331e_4_k_cu_522bf41f4cuda3std3__45__cpo7crbeginE,(_ZN34_INTERNAL_149d331e_4_k_cu_522bf41f4cuda3std6ranges3__45__cpo4nextE - _ZN34_INTERNAL_149d331e_4_k_cu_522bf41f4cuda3std3__45__cpo7crbeginE)
_ZN34_INTERNAL_149d331e_4_k_cu_522bf41f4cuda3std3__45__cpo7crbeginE:
	.zero		1
	.type		_ZN34_INTERNAL_149d331e_4_k_cu_522bf41f4cuda3std6ranges3__45__cpo4nextE,@object
	.size		_ZN34_INTERNAL_149d331e_4_k_cu_522bf41f4cuda3std6ranges3__45__cpo4nextE,(_ZN34_INTERNAL_149d331e_4_k_cu_522bf41f4cuda3std6ranges3__45__cpo4swapE - _ZN34_INTERNAL_149d331e_4_k_cu_522bf41f4cuda3std6ranges3__45__cpo4nextE)
_ZN34_INTERNAL_149d331e_4_k_cu_522bf41f4cuda3std6ranges3__45__cpo4nextE:
	.zero		1
	.type		_ZN34_INTERNAL_149d331e_4_k_cu_522bf41f4cuda3std6ranges3__45__cpo4swapE,@object
	.size		_ZN34_INTERNAL_149d331e_4_k_cu_522bf41f4cuda3std6ranges3__45__cpo4swapE,(_ZN34_INTERNAL_149d331e_4_k_cu_522bf41f6thrust24THRUST_300001_SM_1000_NS8cuda_cub10par_nosyncE - _ZN34_INTERNAL_149d331e_4_k_cu_522bf41f4cuda3std6ranges3__45__cpo4swapE)
_ZN34_INTERNAL_149d331e_4_k_cu_522bf41f4cuda3std6ranges3__45__cpo4swapE:
	.zero		1
	.type		_ZN34_INTERNAL_149d331e_4_k_cu_522bf41f6thrust24THRUST_300001_SM_1000_NS8cuda_cub10par_nosyncE,@object
	.size		_ZN34_INTERNAL_149d331e_4_k_cu_522bf41f6thrust24THRUST_300001_SM_1000_NS8cuda_cub10par_nosyncE,(_ZN34_INTERNAL_149d331e_4_k_cu_522bf41f6thrust24THRUST_300001_SM_1000_NS12placeholders2_9E - _ZN34_INTERNAL_149d331e_4_k_cu_522bf41f6thrust24THRUST_300001_SM_1000_NS8cuda_cub10par_nosyncE)
_ZN34_INTERNAL_149d331e_4_k_cu_522bf41f6thrust24THRUST_300001_SM_1000_NS8cuda_cub10par_nosyncE:
	.zero		1
	.type		_ZN34_INTERNAL_149d331e_4_k_cu_522bf41f6thrust24THRUST_300001_SM_1000_NS12placeholders2_9E,@object
	.size		_ZN34_INTERNAL_149d331e_4_k_cu_522bf41f6thrust24THRUST_300001_SM_1000_NS12placeholders2_9E,(_ZN34_INTERNAL_149d331e_4_k_cu_522bf41f4cuda3std3__436_GLOBAL__N__149d331e_4_k_cu_522bf41f6ignoreE - _ZN34_INTERNAL_149d331e_4_k_cu_522bf41f6thrust24THRUST_300001_SM_1000_NS12placeholders2_9E)
_ZN34_INTERNAL_149d331e_4_k_cu_522bf41f6thrust24THRUST_300001_SM_1000_NS12placeholders2_9E:
	.zero		1
	.type		_ZN34_INTERNAL_149d331e_4_k_cu_522bf41f4cuda3std3__436_GLOBAL__N__149d331e_4_k_cu_522bf41f6ignoreE,@object
	.size		_ZN34_INTERNAL_149d331e_4_k_cu_522bf41f4cuda3std3__436_GLOBAL__N__149d331e_4_k_cu_522bf41f6ignoreE,(_ZN34_INTERNAL_149d331e_4_k_cu_522bf41f4cuda3std6ranges3__45__cpo4dataE - _ZN34_INTERNAL_149d331e_4_k_cu_522bf41f4cuda3std3__436_GLOBAL__N__149d331e_4_k_cu_522bf41f6ignoreE)
_ZN34_INTERNAL_149d331e_4_k_cu_522bf41f4cuda3std3__436_GLOBAL__N__149d331e_4_k_cu_522bf41f6ignoreE:
	.zero		1
	.type		_ZN34_INTERNAL_149d331e_4_k_cu_522bf41f4cuda3std6ranges3__45__cpo4dataE,@object
	.size		_ZN34_INTERNAL_149d331e_4_k_cu_522bf41f4cuda3std6ranges3__45__cpo4dataE,(_ZN34_INTERNAL_149d331e_4_k_cu_522bf41f6thrust24THRUST_300001_SM_1000_NS12placeholders2_1E - _ZN34_INTERNAL_149d331e_4_k_cu_522bf41f4cuda3std6ranges3__45__cpo4dataE)
_ZN34_INTERNAL_149d331e_4_k_cu_522bf41f4cuda3std6ranges3__45__cpo4dataE:
	.zero		1
	.type		_ZN34_INTERNAL_149d331e_4_k_cu_522bf41f6thrust24THRUST_300001_SM_1000_NS12placeholders2_1E,@object
	.size		_ZN34_INTERNAL_149d331e_4_k_cu_522bf41f6thrust24THRUST_300001_SM_1000_NS12placeholders2_1E,(_ZN34_INTERNAL_149d331e_4_k_cu_522bf41f4cuda3std3__45__cpo5beginE - _ZN34_INTERNAL_149d331e_4_k_cu_522bf41f6thrust24THRUST_300001_SM_1000_NS12placeholders2_1E)
_ZN34_INTERNAL_149d331e_4_k_cu_522bf41f6thrust24THRUST_300001_SM_1000_NS12placeholders2_1E:
	.zero		1
	.type		_ZN34_INTERNAL_149d331e_4_k_cu_522bf41f4cuda3std3__45__cpo5beginE,@object
	.size		_ZN34_INTERNAL_149d331e_4_k_cu_522bf41f4cuda3std3__45__cpo5beginE,(_ZN34_INTERNAL_149d331e_4_k_cu_522bf41f4cuda3std6ranges3__45__cpo5beginE - _ZN34_INTERNAL_149d331e_4_k_cu_522bf41f4cuda3std3__45__cpo5beginE)
_ZN34_INTERNAL_149d331e_4_k_cu_522bf41f4cuda3std3__45__cpo5beginE:
	.zero		1
	.type		_ZN34_INTERNAL_149d331e_4_k_cu_522bf41f4cuda3std6ranges3__45__cpo5beginE,@object
	.size		_ZN34_INTERNAL_149d331e_4_k_cu_522bf41f4cuda3std6ranges3__45__cpo5beginE,(_ZN34_INTERNAL_149d331e_4_k_cu_522bf41f6thrust24THRUST_300001_SM_1000_NS12placeholders2_5E - _ZN34_INTERNAL_149d331e_4_k_cu_522bf41f4cuda3std6ranges3__45__cpo5beginE)
_ZN34_INTERNAL_149d331e_4_k_cu_522bf41f4cuda3std6ranges3__45__cpo5beginE:
	.zero		1
	.type		_ZN34_INTERNAL_149d331e_4_k_cu_522bf41f6thrust24THRUST_300001_SM_1000_NS12placeholders2_5E,@object
	.size		_ZN34_INTERNAL_149d331e_4_k_cu_522bf41f6thrust24THRUST_300001_SM_1000_NS12placeholders2_5E,(_ZN34_INTERNAL_149d331e_4_k_cu_522bf41f4cuda3std3__45__cpo6rbeginE - _ZN34_INTERNAL_149d331e_4_k_cu_522bf41f6thrust24THRUST_300001_SM_1000_NS12placeholders2_5E)
_ZN34_INTERNAL_149d331e_4_k_cu_522bf41f6thrust24THRUST_300001_SM_1000_NS12placeholders2_5E:
	.zero		1
	.type		_ZN34_INTERNAL_149d331e_4_k_cu_522bf41f4cuda3std3__45__cpo6rbeginE,@object
	.size		_ZN34_INTERNAL_149d331e_4_k_cu_522bf41f4cuda3std3__45__cpo6rbeginE,(_ZN34_INTERNAL_149d331e_4_k_cu_522bf41f4cuda3std6ranges3__45__cpo7advanceE - _ZN34_INTERNAL_149d331e_4_k_cu_522bf41f4cuda3std3__45__cpo6rbeginE)
_ZN34_INTERNAL_149d331e_4_k_cu_522bf41f4cuda3std3__45__cpo6rbeginE:
	.zero		1
	.type		_ZN34_INTERNAL_149d331e_4_k_cu_522bf41f4cuda3std6ranges3__45__cpo7advanceE,@object
	.size		_ZN34_INTERNAL_149d331e_4_k_cu_522bf41f4cuda3std6ranges3__45__cpo7advanceE,(_ZN34_INTERNAL_149d331e_4_k_cu_522bf41f4cuda3std3__47nulloptE - _ZN34_INTERNAL_149d331e_4_k_cu_522bf41f4cuda3std6ranges3__45__cpo7advanceE)
_ZN34_INTERNAL_149d331e_4_k_cu_522bf41f4cuda3std6ranges3__45__cpo7advanceE:
	.zero		1
	.type		_ZN34_INTERNAL_149d331e_4_k_cu_522bf41f4cuda3std3__47nulloptE,@object
	.size		_ZN34_INTERNAL_149d331e_4_k_cu_522bf41f4cuda3std3__47nulloptE,(_ZN34_INTERNAL_149d331e_4_k_cu_522bf41f4cuda3std6ranges3__45__cpo8distanceE - _ZN34_INTERNAL_149d331e_4_k_cu_522bf41f4cuda3std3__47nulloptE)
_ZN34_INTERNAL_149d331e_4_k_cu_522bf41f4cuda3std3__47nulloptE:
	.zero		1
	.type		_ZN34_INTERNAL_149d331e_4_k_cu_522bf41f4cuda3std6ranges3__45__cpo8distanceE,@object
	.size		_ZN34_INTERNAL_149d331e_4_k_cu_522bf41f4cuda3std6ranges3__45__cpo8distanceE,(_ZN34_INTERNAL_149d331e_4_k_cu_522bf41f6thrust24THRUST_300001_SM_1000_NS12placeholders3_10E - _ZN34_INTERNAL_149d331e_4_k_cu_522bf41f4cuda3std6ranges3__45__cpo8distanceE)
_ZN34_INTERNAL_149d331e_4_k_cu_522bf41f4cuda3std6ranges3__45__cpo8distanceE:
	.zero		1
	.type		_ZN34_INTERNAL_149d331e_4_k_cu_522bf41f6thrust24THRUST_300001_SM_1000_NS12placeholders3_10E,@object
	.size		_ZN34_INTERNAL_149d331e_4_k_cu_522bf41f6thrust24THRUST_300001_SM_1000_NS12placeholders3_10E,(_ZN34_INTERNAL_149d331e_4_k_cu_522bf41f4cuda3std3__419piecewise_constructE - _ZN34_INTERNAL_149d331e_4_k_cu_522bf41f6thrust24THRUST_300001_SM_1000_NS12placeholders3_10E)
_ZN34_INTERNAL_149d331e_4_k_cu_522bf41f6thrust24THRUST_300001_SM_1000_NS12placeholders3_10E:
	.zero		1
	.type		_ZN34_INTERNAL_149d331e_4_k_cu_522bf41f4cuda3std3__419piecewise_constructE,@object
	.size		_ZN34_INTERNAL_149d331e_4_k_cu_522bf41f4cuda3std3__419piecewise_constructE,(_ZN34_INTERNAL_149d331e_4_k_cu_522bf41f4cuda3std6ranges3__45__cpo5cdataE - _ZN34_INTERNAL_149d331e_4_k_cu_522bf41f4cuda3std3__419piecewise_constructE)
_ZN34_INTERNAL_149d331e_4_k_cu_522bf41f4cuda3std3__419piecewise_constructE:
	.zero		1
	.type		_ZN34_INTERNAL_149d331e_4_k_cu_522bf41f4cuda3std6ranges3__45__cpo5cdataE,@object
	.size		_ZN34_INTERNAL_149d331e_4_k_cu_522bf41f4cuda3std6ranges3__45__cpo5cdataE,(_ZN34_INTERNAL_149d331e_4_k_cu_522bf41f6thrust24THRUST_300001_SM_1000_NS12placeholders2_2E - _ZN34_INTERNAL_149d331e_4_k_cu_522bf41f4cuda3std6ranges3__45__cpo5cdataE)
_ZN34_INTERNAL_149d331e_4_k_cu_522bf41f4cuda3std6ranges3__45__cpo5cdataE:
	.zero		1
	.type		_ZN34_INTERNAL_149d331e_4_k_cu_522bf41f6thrust24THRUST_300001_SM_1000_NS12placeholders2_2E,@object
	.size		_ZN34_INTERNAL_149d331e_4_k_cu_522bf41f6thrust24THRUST_300001_SM_1000_NS12placeholders2_2E,(_ZN34_INTERNAL_149d331e_4_k_cu_522bf41f4cuda3std3__45__cpo3endE - _ZN34_INTERNAL_149d331e_4_k_cu_522bf41f6thrust24THRUST_300001_SM_1000_NS12placeholders2_2E)
_ZN34_INTERNAL_149d331e_4_k_cu_522bf41f6thrust24THRUST_300001_SM_1000_NS12placeholders2_2E:
	.zero		1
	.type		_ZN34_INTERNAL_149d331e_4_k_cu_522bf41f4cuda3std3__45__cpo3endE,@object
	.size		_ZN34_INTERNAL_149d331e_4_k_cu_522bf41f4cuda3std3__45__cpo3endE,(_ZN34_INTERNAL_149d331e_4_k_cu_522bf41f4cuda3std6ranges3__45__cpo3endE - _ZN34_INTERNAL_149d331e_4_k_cu_522bf41f4cuda3std3__45__cpo3endE)
_ZN34_INTERNAL_149d331e_4_k_cu_522bf41f4cuda3std3__45__cpo3endE:
	.zero		1
	.type		_ZN34_INTERNAL_149d331e_4_k_cu_522bf41f4cuda3std6ranges3__45__cpo3endE,@object
	.size		_ZN34_INTERNAL_149d331e_4_k_cu_522bf41f4cuda3std6ranges3__45__cpo3endE,(_ZN34_INTERNAL_149d331e_4_k_cu_522bf41f6thrust24THRUST_300001_SM_1000_NS12placeholders2_6E - _ZN34_INTERNAL_149d331e_4_k_cu_522bf41f4cuda3std6ranges3__45__cpo3endE)
_ZN34_INTERNAL_149d331e_4_k_cu_522bf41f4cuda3std6ranges3__45__cpo3endE:
	.zero		1
	.type		_ZN34_INTERNAL_149d331e_4_k_cu_522bf41f6thrust24THRUST_300001_SM_1000_NS12placeholders2_6E,@object
	.size		_ZN34_INTERNAL_149d331e_4_k_cu_522bf41f6thrust24THRUST_300001_SM_1000_NS12placeholders2_6E,(_ZN34_INTERNAL_149d331e_4_k_cu_522bf41f4cuda3std3__45__cpo4rendE - _ZN34_INTERNAL_149d331e_4_k_cu_522bf41f6thrust24THRUST_300001_SM_1000_NS12placeholders2_6E)
_ZN34_INTERNAL_149d331e_4_k_cu_522bf41f6thrust24THRUST_300001_SM_1000_NS12placeholders2_6E:
	.zero		1
	.type		_ZN34_INTERNAL_149d331e_4_k_cu_522bf41f4cuda3std3__45__cpo4rendE,@object
	.size		_ZN34_INTERNAL_149d331e_4_k_cu_522bf41f4cuda3std3__45__cpo4rendE,(_ZN34_INTERNAL_149d331e_4_k_cu_522bf41f4cuda3std6ranges3__45__cpo9iter_swapE - _ZN34_INTERNAL_149d331e_4_k_cu_522bf41f4cuda3std3__45__cpo4rendE)
_ZN34_INTERNAL_149d331e_4_k_cu_522bf41f4cuda3std3__45__cpo4rendE:
	.zero		1
	.type		_ZN34_INTERNAL_149d331e_4_k_cu_522bf41f4cuda3std6ranges3__45__cpo9iter_swapE,@object
	.size		_ZN34_INTERNAL_149d331e_4_k_cu_522bf41f4cuda3std6ranges3__45__cpo9iter_swapE,(_ZN34_INTERNAL_149d331e_4_k_cu_522bf41f4cuda3std3__48unexpectE - _ZN34_INTERNAL_149d331e_4_k_cu_522bf41f4cuda3std6ranges3__45__cpo9iter_swapE)
_ZN34_INTERNAL_149d331e_4_k_cu_522bf41f4cuda3std6ranges3__45__cpo9iter_swapE:
	.zero		1
	.type		_ZN34_INTERNAL_149d331e_4_k_cu_522bf41f4cuda3std3__48unexpectE,@object
	.size		_ZN34_INTERNAL_149d331e_4_k_cu_522bf41f4cuda3std3__48unexpectE,(_ZN34_INTERNAL_149d331e_4_k_cu_522bf41f6thrust24THRUST_300001_SM_1000_NS8cuda_cub3parE - _ZN34_INTERNAL_149d331e_4_k_cu_522bf41f4cuda3std3__48unexpectE)
_ZN34_INTERNAL_149d331e_4_k_cu_522bf41f4cuda3std3__48unexpectE:
	.zero		1
	.type		_ZN34_INTERNAL_149d331e_4_k_cu_522bf41f6thrust24THRUST_300001_SM_1000_NS8cuda_cub3parE,@object
	.size		_ZN34_INTERNAL_149d331e_4_k_cu_522bf41f6thrust24THRUST_300001_SM_1000_NS8cuda_cub3parE,(_ZN34_INTERNAL_149d331e_4_k_cu_522bf41f6thrust24THRUST_300001_SM_1000_NS12placeholders2_4E - _ZN34_INTERNAL_149d331e_4_k_cu_522bf41f6thrust24THRUST_300001_SM_1000_NS8cuda_cub3parE)
_ZN34_INTERNAL_149d331e_4_k_cu_522bf41f6thrust24THRUST_300001_SM_1000_NS8cuda_cub3parE:
	.zero		1
	.type		_ZN34_INTERNAL_149d331e_4_k_cu_522bf41f6thrust24THRUST_300001_SM_1000_NS12placeholders2_4E,@object
	.size		_ZN34_INTERNAL_149d331e_4_k_cu_522bf41f6thrust24THRUST_300001_SM_1000_NS12placeholders2_4E,(_ZN34_INTERNAL_149d331e_4_k_cu_522bf41f4cuda3std3__45__cpo4cendE - _ZN34_INTERNAL_149d331e_4_k_cu_522bf41f6thrust24THRUST_300001_SM_1000_NS12placeholders2_4E)
_ZN34_INTERNAL_149d331e_4_k_cu_522bf41f6thrust24THRUST_300001_SM_1000_NS12placeholders2_4E:
	.zero		1
	.type		_ZN34_INTERNAL_149d331e_4_k_cu_522bf41f4cuda3std3__45__cpo4cendE,@object
	.size		_ZN34_INTERNAL_149d331e_4_k_cu_522bf41f4cuda3std3__45__cpo4cendE,(_ZN34_INTERNAL_149d331e_4_k_cu_522bf41f4cuda3std6ranges3__45__cpo4cendE - _ZN34_INTERNAL_149d331e_4_k_cu_522bf41f4cuda3std3__45__cpo4cendE)
_ZN34_INTERNAL_149d331e_4_k_cu_522bf41f4cuda3std3__45__cpo4cendE:
	.zero		1
	.type		_ZN34_INTERNAL_149d331e_4_k_cu_522bf41f4cuda3std6ranges3__45__cpo4cendE,@object
	.size		_ZN34_INTERNAL_149d331e_4_k_cu_522bf41f4cuda3std6ranges3__45__cpo4cendE,(_ZN34_INTERNAL_149d331e_4_k_cu_522bf41f4cuda3std3__420unreachable_sentinelE - _ZN34_INTERNAL_149d331e_4_k_cu_522bf41f4cuda3std6ranges3__45__cpo4cendE)
_ZN34_INTERNAL_149d331e_4_k_cu_522bf41f4cuda3std6ranges3__45__cpo4cendE:
	.zero		1
	.type		_ZN34_INTERNAL_149d331e_4_k_cu_522bf41f4cuda3std3__420unreachable_sentinelE,@object
	.size		_ZN34_INTERNAL_149d331e_4_k_cu_522bf41f4cuda3std3__420unreachable_sentinelE,(_ZN34_INTERNAL_149d331e_4_k_cu_522bf41f4cuda3std6ranges3__45__cpo5ssizeE - _ZN34_INTERNAL_149d331e_4_k_cu_522bf41f4cuda3std3__420unreachable_sentinelE)
_ZN34_INTERNAL_149d331e_4_k_cu_522bf41f4cuda3std3__420unreachable_sentinelE:
	.zero		1
	.type		_ZN34_INTERNAL_149d331e_4_k_cu_522bf41f4cuda3std6ranges3__45__cpo5ssizeE,@object
	.size		_ZN34_INTERNAL_149d331e_4_k_cu_522bf41f4cuda3std6ranges3__45__cpo5ssizeE,(_ZN34_INTERNAL_149d331e_4_k_cu_522bf41f6thrust24THRUST_300001_SM_1000_NS12placeholders2_8E - _ZN34_INTERNAL_149d331e_4_k_cu_522bf41f4cuda3std6ranges3__45__cpo5ssizeE)
_ZN34_INTERNAL_149d331e_4_k_cu_522bf41f4cuda3std6ranges3__45__cpo5ssizeE:
	.zero		1
	.type		_ZN34_INTERNAL_149d331e_4_k_cu_522bf41f6thrust24THRUST_300001_SM_1000_NS12placeholders2_8E,@object
	.size		_ZN34_INTERNAL_149d331e_4_k_cu_522bf41f6thrust24THRUST_300001_SM_1000_NS12placeholders2_8E,(_ZN34_INTERNAL_149d331e_4_k_cu_522bf41f4cuda3std3__45__cpo5crendE - _ZN34_INTERNAL_149d331e_4_k_cu_522bf41f6thrust24THRUST_300001_SM_1000_NS12placeholders2_8E)
_ZN34_INTERNAL_149d331e_4_k_cu_522bf41f6thrust24THRUST_300001_SM_1000_NS12placeholders2_8E:
	.zero		1
	.type		_ZN34_INTERNAL_149d331e_4_k_cu_522bf41f4cuda3std3__45__cpo5crendE,@object
	.size		_ZN34_INTERNAL_149d331e_4_k_cu_522bf41f4cuda3std3__45__cpo5crendE,(_ZN34_INTERNAL_149d331e_4_k_cu_522bf41f4cuda3std6ranges3__45__cpo4prevE - _ZN34_INTERNAL_149d331e_4_k_cu_522bf41f4cuda3std3__45__cpo5crendE)
_ZN34_INTERNAL_149d331e_4_k_cu_522bf41f4cuda3std3__45__cpo5crendE:
	.zero		1
	.type		_ZN34_INTERNAL_149d331e_4_k_cu_522bf41f4cuda3std6ranges3__45__cpo4prevE,@object
	.size		_ZN34_INTERNAL_149d331e_4_k_cu_522bf41f4cuda3std6ranges3__45__cpo4prevE,(_ZN34_INTERNAL_149d331e_4_k_cu_522bf41f4cuda3std6ranges3__45__cpo9iter_moveE - _ZN34_INTERNAL_149d331e_4_k_cu_522bf41f4cuda3std6ranges3__45__cpo4prevE)
_ZN34_INTERNAL_149d331e_4_k_cu_522bf41f4cuda3std6ranges3__45__cpo4prevE:
	.zero		1
	.type		_ZN34_INTERNAL_149d331e_4_k_cu_522bf41f4cuda3std6ranges3__45__cpo9iter_moveE,@object
	.size		_ZN34_INTERNAL_149d331e_4_k_cu_522bf41f4cuda3std6ranges3__45__cpo9iter_moveE,(_ZN34_INTERNAL_149d331e_4_k_cu_522bf41f6thrust24THRUST_300001_SM_1000_NS6system6detail10sequential3seqE - _ZN34_INTERNAL_149d331e_4_k_cu_522bf41f4cuda3std6ranges3__45__cpo9iter_moveE)
_ZN34_INTERNAL_149d331e_4_k_cu_522bf41f4cuda3std6ranges3__45__cpo9iter_moveE:
	.zero		1
	.type		_ZN34_INTERNAL_149d331e_4_k_cu_522bf41f6thrust24THRUST_300001_SM_1000_NS6system6detail10sequential3seqE,@object
	.size		_ZN34_INTERNAL_149d331e_4_k_cu_522bf41f6thrust24THRUST_300001_SM_1000_NS6system6detail10sequential3seqE,(.L_31 - _ZN34_INTERNAL_149d331e_4_k_cu_522bf41f6thrust24THRUST_300001_SM_1000_NS6system6detail10sequential3seqE)
_ZN34_INTERNAL_149d331e_4_k_cu_522bf41f6thrust24THRUST_300001_SM_1000_NS6system6detail10sequential3seqE:
	.zero		1
.L_31:


//--------------------- .nv.shared._ZN3cub18CUB_300001_SM_10006detail11EmptyKernelIvEEvv --------------------------
	.section	.nv.shared._ZN3cub18CUB_300001_SM_10006detail11EmptyKernelIvEEvv,"aw",@nobits
	.sectionflags	@""
	.align	16
	.zero		1024


//--------------------- .nv.shared._Z37softmax_cross_entropy_backward_kernelPKfPKiPfii --------------------------
	.section	.nv.shared._Z37softmax_cross_entropy_backward_kernelPKfPKiPfii,"aw",@nobits
	.sectionflags	@""
	.align	16
	.zero		1024


//--------------------- .nv.shared._Z25cross_entropy_loss_kernelPKfPKiPfii --------------------------
	.section	.nv.shared._Z25cross_entropy_loss_kernelPKfPKiPfii,"aw",@nobits
	.sectionflags	@""
	.align	16
	.zero		1024


//--------------------- .nv.shared._Z16normalize_kernelPfPKfii --------------------------
	.section	.nv.shared._Z16normalize_kernelPfPKfii,"aw",@nobits
	.sectionflags	@""
	.align	16
	.zero		1024


//--------------------- .nv.shared._Z14row_sum_kernelPKfPfii --------------------------
	.section	.nv.shared._Z14row_sum_kernelPKfPfii,"aw",@nobits
	.sectionflags	@""
	.align	16
	.zero		1024


//--------------------- .nv.shared._Z10exp_kernelPfi --------------------------
	.section	.nv.shared._Z10exp_kernelPfi,"aw",@nobits
	.sectionflags	@""
	.align	16
	.zero		1024


//--------------------- .nv.shared._Z19subtract_max_kernelPKfS0_Pfii --------------------------
	.section	.nv.shared._Z19subtract_max_kernelPKfS0_Pfii,"aw",@nobits
	.sectionflags	@""
	.align	16
	.zero		1024


//--------------------- .nv.shared._Z14row_max_kernelPKfPfii --------------------------
	.section	.nv.shared._Z14row_max_kernelPKfPfii,"aw",@nobits
	.sectionflags	@""
	.align	16
	.zero		1024


//--------------------- .nv.shared._Z24max_pool_backward_kernelPKfS0_Pfi --------------------------
	.section	.nv.shared._Z24max_pool_backward_kernelPKfS0_Pfi,"aw",@nobits
	.sectionflags	@""
	.align	16
	.zero		1024


//--------------------- .nv.shared._Z23max_pool_forward_kernelPKfPfS1_iiiiiiiiiii --------------------------
	.section	.nv.shared._Z23max_pool_forward_kernelPKfPfS1_iiiiiiiiiii,"aw",@nobits
	.sectionflags	@""
	.align	16
	.zero		1024


//--------------------- .nv.shared._Z21nchw_to_matrix_kernelPKfPfiiii --------------------------
	.section	.nv.shared._Z21nchw_to_matrix_kernelPKfPfiiii,"aw",@nobits
	.sectionflags	@""
	.align	16
	.zero		1024


//--------------------- .nv.shared._Z21matrix_to_nchw_kernelPKfPfiiii --------------------------
	.section	.nv.shared._Z21matrix_to_nchw_kernelPKfPfiiii,"aw",@nobits
	.sectionflags	@""
	.align	16
	.zero		1024


//--------------------- .nv.shared._Z13col2im_kerneliPKfiiiiiiiiiiiiPf --------------------------
	.section	.nv.shared._Z13col2im_kerneliPKfiiiiiiiiiiiiPf,"aw",@nobits
	.sectionflags	@""
	.align	16
	.zero		1024


//--------------------- .nv.shared._Z13im2col_kerneliPKfiiiiiiiiiiiiPf --------------------------
	.section	.nv.shared._Z13im2col_kerneliPKfiiiiiiiiiiiiPf,"aw",@nobits
	.sectionflags	@""
	.align	16
	.zero		1024


//--------------------- .nv.shared._Z18scale_shift_kernelPfmf --------------------------
	.section	.nv.shared._Z18scale_shift_kernelPfmf,"aw",@nobits
	.sectionflags	@""
	.align	16
	.zero		1024


//--------------------- .nv.constant0._ZN3cub18CUB_300001_SM_10006detail8for_each13static_kernelINS2_12policy_hub_t12policy_500_tElN6thrust24THRUST_300001_SM_1000_NS8cuda_cub6__fill7functorINS7_10device_ptrIfEEfEEEEvT0_T1_ --------------------------
	.section	.nv.constant0._ZN3cub18CUB_300001_SM_10006detail8for_each13static_kernelINS2_12policy_hub_t12policy_500_tElN6thrust24THRUST_300001_SM_1000_NS8cuda_cub6__fill7functorINS7_10device_ptrIfEEfEEEEvT0_T1_,"a",@progbits
	.sectionflags	@""
	.align	4
.nv.constant0._ZN3cub18CUB_300001_SM_10006detail8for_each13static_kernelINS2_12policy_hub_t12policy_500_tElN6thrust24THRUST_300001_SM_1000_NS8cuda_cub6__fill7functorINS7_10device_ptrIfEEfEEEEvT0_T1_:
	.zero		920


//--------------------- .nv.constant0._ZN3cub18CUB_300001_SM_10006detail11EmptyKernelIvEEvv --------------------------
	.section	.nv.constant0._ZN3cub18CUB_300001_SM_10006detail11EmptyKernelIvEEvv,"a",@progbits
	.sectionflags	@""
	.align	4
.nv.constant0._ZN3cub18CUB_300001_SM_10006detail11EmptyKernelIvEEvv:
	.zero		896


//--------------------- .nv.constant0._Z37softmax_cross_entropy_backward_kernelPKfPKiPfii --------------------------
	.section	.nv.constant0._Z37softmax_cross_entropy_backward_kernelPKfPKiPfii,"a",@progbits
	.sectionflags	@""
	.align	4
.nv.constant0._Z37softmax_cross_entropy_backward_kernelPKfPKiPfii:
	.zero		928


//--------------------- .nv.constant0._Z25cross_entropy_loss_kernelPKfPKiPfii --------------------------
	.section	.nv.constant0._Z25cross_entropy_loss_kernelPKfPKiPfii,"a",@progbits
	.sectionflags	@""
	.align	4
.nv.constant0._Z25cross_entropy_loss_kernelPKfPKiPfii:
	.zero		928


//--------------------- .nv.constant0._Z16normalize_kernelPfPKfii --------------------------
	.section	.nv.constant0._Z16normalize_kernelPfPKfii,"a",@progbits
	.sectionflags	@""
	.align	4
.nv.constant0._Z16normalize_kernelPfPKfii:
	.zero		920


//--------------------- .nv.constant0._Z14row_sum_kernelPKfPfii --------------------------
	.section	.nv.constant0._Z14row_sum_kernelPKfPfii,"a",@progbits
	.sectionflags	@""
	.align	4
.nv.constant0._Z14row_sum_kernelPKfPfii:
	.zero		920


//--------------------- .nv.constant0._Z10exp_kernelPfi --------------------------
	.section	.nv.constant0._Z10exp_kernelPfi,"a",@progbits
	.sectionflags	@""
	.align	4
.nv.constant0._Z10exp_kernelPfi:
	.zero		908


//--------------------- .nv.constant0._Z19subtract_max_kernelPKfS0_Pfii --------------------------
	.section	.nv.constant0._Z19subtract_max_kernelPKfS0_Pfii,"a",@progbits
	.sectionflags	@""
	.align	4
.nv.constant0._Z19subtract_max_kernelPKfS0_Pfii:
	.zero		928


//--------------------- .nv.constant0._Z14row_max_kernelPKfPfii --------------------------
	.section	.nv.constant0._Z14row_max_kernelPKfPfii,"a",@progbits
	.sectionflags	@""
	.align	4
.nv.constant0._Z14row_max_kernelPKfPfii:
	.zero		920


//--------------------- .nv.constant0._Z24max_pool_backward_kernelPKfS0_Pfi --------------------------
	.section	.nv.constant0._Z24max_pool_backward_kernelPKfS0_Pfi,"a",@progbits
	.sectionflags	@""
	.align	4
.nv.constant0._Z24max_pool_backward_kernelPKfS0_Pfi:
	.zero		924


//--------------------- .nv.constant0._Z23max_pool_forward_kernelPKfPfS1_iiiiiiiiiii --------------------------
	.section	.nv.constant0._Z23max_pool_forward_kernelPKfPfS1_iiiiiiiiiii,"a",@progbits
	.sectionflags	@""
	.align	4
.nv.constant0._Z23max_pool_forward_kernelPKfPfS1_iiiiiiiiiii:
	.zero		964


//--------------------- .nv.constant0._Z21nchw_to_matrix_kernelPKfPfiiii --------------------------
	.section	.nv.constant0._Z21nchw_to_matrix_kernelPKfPfiiii,"a",@progbits
	.sectionflags	@""
	.align	4
.nv.constant0._Z21nchw_to_matrix_kernelPKfPfiiii:
	.zero		928


//--------------------- .nv.constant0._Z21matrix_to_nchw_kernelPKfPfiiii --------------------------
	.section	.nv.constant0._Z21matrix_to_nchw_kernelPKfPfiiii,"a",@progbits
	.sectionflags	@""
	.align	4
.nv.constant0._Z21matrix_to_nchw_kernelPKfPfiiii:
	.zero		928


//--------------------- .nv.constant0._Z13col2im_kerneliPKfiiiiiiiiiiiiPf --------------------------
	.section	.nv.constant0._Z13col2im_kerneliPKfiiiiiiiiiiiiPf,"a",@progbits
	.sectionflags	@""
	.align	4
.nv.constant0._Z13col2im_kerneliPKfiiiiiiiiiiiiPf:
	.zero		968


//--------------------- .nv.constant0._Z13im2col_kerneliPKfiiiiiiiiiiiiPf --------------------------
	.section	.nv.constant0._Z13im2col_kerneliPKfiiiiiiiiiiiiPf,"a",@progbits
	.sectionflags	@""
	.align	4
.nv.constant0._Z13im2col_kerneliPKfiiiiiiiiiiiiPf:
	.zero		968


//--------------------- .nv.constant0._Z18scale_shift_kernelPfmf --------------------------
	.section	.nv.constant0._Z18scale_shift_kernelPfmf,"a",@progbits
	.sectionflags	@""
	.align	4
.nv.constant0._Z18scale_shift_kernelPfmf:
	.zero		916


//--------------------- SYMBOLS --------------------------

	.type		.nv.reservedSmem.offset0,@object
	.size		.nv.reservedSmem.offset0,0x4
	.type		.nv.reservedSmem.cap,@object
	.size		.nv.reservedSmem.cap,0x4
